def matmul_kernel(
    a_ptr,
    b_ptr,
    c_ptr,
    M,
    N,
    K,
    stride_am,
    stride_ak,
    stride_bk,
    stride_bn,
    stride_cm,
    stride_cn,
    BLOCK_M: tl.constexpr,
    BLOCK_N: tl.constexpr,
    BLOCK_K: tl.constexpr,
    GROUP_M: tl.constexpr,
):
    pid = tl.program_id(axis=0)
    num_pid_m = tl.cdiv(M, BLOCK_M)
    num_pid_n = tl.cdiv(N, BLOCK_N)
    num_pid_in_group = GROUP_M * num_pid_n
    group_id = pid // num_pid_in_group
    first_pid_m = group_id * GROUP_M
    group_size_m = min(num_pid_m - first_pid_m, GROUP_M)
    pid_m = first_pid_m + ((pid % num_pid_in_group) % group_size_m)
    pid_n = (pid % num_pid_in_group) // group_size_m

    offs_am = (pid_m * BLOCK_M + tl.arange(0, BLOCK_M)) % M
    offs_bn = (pid_n * BLOCK_N + tl.arange(0, BLOCK_N)) % N
    offs_k = tl.arange(0, BLOCK_K)
    a_ptrs = a_ptr + offs_am[:, None] * stride_am + offs_k[None, :] * stride_ak
    b_ptrs = b_ptr + offs_k[:, None] * stride_bk + offs_bn[None, :] * stride_bn

    acc = tl.zeros((BLOCK_M, BLOCK_N), dtype=tl.float32)
    for kk in range(0, tl.cdiv(K, BLOCK_K)):
        a = tl.load(a_ptrs, mask=offs_k[None, :] < K - kk * BLOCK_K, other=0.0)
        b = tl.load(b_ptrs, mask=offs_k[:, None] < K - kk * BLOCK_K, other=0.0)
        acc = tl.dot(a, b, acc)
        a_ptrs += BLOCK_K * stride_ak
        b_ptrs += BLOCK_K * stride_bk

    c = acc.to(c_ptr.dtype.element_ty)
    offs_cm = pid_m * BLOCK_M + tl.arange(0, BLOCK_M)
    offs_cn = pid_n * BLOCK_N + tl.arange(0, BLOCK_N)
    c_ptrs = c_ptr + offs_cm[:, None] * stride_cm + offs_cn[None, :] * stride_cn
    mask = (offs_cm[:, None] < M) & (offs_cn[None, :] < N)
    tl.store(c_ptrs, c, mask=mask)

# config = {"BLOCK_K": 32, "BLOCK_M": 512, "BLOCK_N": 256, "GROUP_M": 8, "arch": "sm_90", "dtype": "fp32", "num_ctas": 1, "num_stages": 5, "num_warps": 4}
# arch = sm_90


// ===== COMPILED SASS (sm_90a) =====

	.target	sm_90a

	.elftype	@"ET_EXEC"


//--------------------- .note.nv.tkinfo           --------------------------
	.section	.note.nv.tkinfo,"",@"SHT_NOTE"
	.sectionflags	@"SHF_NOTE_NV_TKINFO"
	.tkinfo
        /*0018*/ 	.word	0x00000002
        /*0030*/ 	.string	""
        /*0030*/ 	.string	"ptxas"
        /*0030*/ 	.string	"Cuda compilation tools, release 13.0, V13.0.88"
        /*0030*/ 	.string	"Build cuda_13.0.r13.0/compiler.36424714_0"
        /*0030*/ 	.string	"-v  -suppress-debug-info  -lineinfo  -arch sm_90a "



//--------------------- .note.nv.cuinfo           --------------------------
	.section	.note.nv.cuinfo,"",@"SHT_NOTE"
	.sectionflags	@"SHF_NOTE_NV_CUINFO"
        /*0018*/ 	.short	0x0002
        /*001a*/ 	.short	0x005a
        /*001c*/ 	.short	0x0082
	.zero		2


//--------------------- .nv.info                  --------------------------
	.section	.nv.info,"",@"SHT_CUDA_INFO"
	.align	4


	//----- nvinfo : EIATTR_REGCOUNT
	.align		4
        /*0000*/ 	.byte	0x04, 0x2f
        /*0002*/ 	.short	(.L_1 - .L_0)
	.align		4
.L_0:
        /*0004*/ 	.word	index@(matmul_kernel)
        /*0008*/ 	.word	0x000000ff


	//----- nvinfo : EIATTR_FRAME_SIZE
	.align		4
.L_1:
        /*000c*/ 	.byte	0x04, 0x11
        /*000e*/ 	.short	(.L_3 - .L_2)
	.align		4
.L_2:
        /*0010*/ 	.word	index@(matmul_kernel)
        /*0014*/ 	.word	0x00001e90


	//----- nvinfo : EIATTR_MIN_STACK_SIZE
	.align		4
.L_3:
        /*0018*/ 	.byte	0x04, 0x12
        /*001a*/ 	.short	(.L_5 - .L_4)
	.align		4
.L_4:
        /*001c*/ 	.word	index@(matmul_kernel)
        /*0020*/ 	.word	0x00001e90
.L_5:


//--------------------- .nv.compat                --------------------------
	.section	.nv.compat,"",@"SHT_CUDA_COMPAT_INFO"
	.align	4
        /*0000*/ 	.byte	0x02, 0x09, 0x01, 0x00, 0x02, 0x02, 0x04, 0x00, 0x02, 0x05, 0x05, 0x00, 0x03, 0x07, 0x01, 0x01
        /*0010*/ 	.byte	0x02, 0x03, 0x00, 0x00, 0x02, 0x06, 0x01, 0x00, 0x04, 0x0b, 0x08, 0x00, 0x00, 0x00, 0x00, 0x00
        /*0020*/ 	.byte	0x00, 0x00, 0x00, 0x00


//--------------------- .nv.info.matmul_kernel    --------------------------
	.section	.nv.info.matmul_kernel,"",@"SHT_CUDA_INFO"
	.sectionflags	@""
	.align	4


	//----- nvinfo : EIATTR_CUDA_API_VERSION
	.align		4
        /*0000*/ 	.byte	0x04, 0x37
        /*0002*/ 	.short	(.L_7 - .L_6)
.L_6:
        /*0004*/ 	.word	0x00000082


	//----- nvinfo : EIATTR_KPARAM_INFO
	.align		4
.L_7:
        /*0008*/ 	.byte	0x04, 0x17
        /*000a*/ 	.short	(.L_9 - .L_8)
.L_8:
        /*000c*/ 	.word	0x00000000
        /*0010*/ 	.short	0x000d
        /*0012*/ 	.short	0x0048
        /*0014*/ 	.byte	0x00, 0xf4, 0x21, 0x00


	//----- nvinfo : EIATTR_KPARAM_INFO
	.align		4
.L_9:
        /*0018*/ 	.byte	0x04, 0x17
        /*001a*/ 	.short	(.L_11 - .L_10)
.L_10:
        /*001c*/ 	.word	0x00000000
        /*0020*/ 	.short	0x000c
        /*0022*/ 	.short	0x0040
        /*0024*/ 	.byte	0x00, 0xf4, 0x21, 0x00


	//----- nvinfo : EIATTR_KPARAM_INFO
	.align		4
.L_11:
        /*0028*/ 	.byte	0x04, 0x17
        /*002a*/ 	.short	(.L_13 - .L_12)
.L_12:
        /*002c*/ 	.word	0x00000000
        /*0030*/ 	.short	0x000b
        /*0032*/ 	.short	0x0038
        /*0034*/ 	.byte	0x00, 0xf0, 0x11, 0x00


	//----- nvinfo : EIATTR_KPARAM_INFO
	.align		4
.L_13:
        /*0038*/ 	.byte	0x04, 0x17
        /*003a*/ 	.short	(.L_15 - .L_14)
.L_14:
        /*003c*/ 	.word	0x00000000
        /*0040*/ 	.short	0x000a
        /*0042*/ 	.short	0x0034
        /*0044*/ 	.byte	0x00, 0xf0, 0x11, 0x00


	//----- nvinfo : EIATTR_KPARAM_INFO
	.align		4
.L_15:
        /*0048*/ 	.byte	0x04, 0x17
        /*004a*/ 	.short	(.L_17 - .L_16)
.L_16:
        /*004c*/ 	.word	0x00000000
        /*0050*/ 	.short	0x0009
        /*0052*/ 	.short	0x0030
        /*0054*/ 	.byte	0x00, 0xf0, 0x11, 0x00


	//----- nvinfo : EIATTR_KPARAM_INFO
	.align		4
.L_17:
        /*0058*/ 	.byte	0x04, 0x17
        /*005a*/ 	.short	(.L_19 - .L_18)
.L_18:
        /*005c*/ 	.word	0x00000000
        /*0060*/ 	.short	0x0008
        /*0062*/ 	.short	0x002c
        /*0064*/ 	.byte	0x00, 0xf0, 0x11, 0x00


	//----- nvinfo : EIATTR_KPARAM_INFO
	.align		4
.L_19:
        /*0068*/ 	.byte	0x04, 0x17
        /*006a*/ 	.short	(.L_21 - .L_20)
.L_20:
        /*006c*/ 	.word	0x00000000
        /*0070*/ 	.short	0x0007
        /*0072*/ 	.short	0x0028
        /*0074*/ 	.byte	0x00, 0xf0, 0x11, 0x00


	//----- nvinfo : EIATTR_KPARAM_INFO
	.align		4
.L_21:
        /*0078*/ 	.byte	0x04, 0x17
        /*007a*/ 	.short	(.L_23 - .L_22)
.L_22:
        /*007c*/ 	.word	0x00000000
        /*0080*/ 	.short	0x0006
        /*0082*/ 	.short	0x0024
        /*0084*/ 	.byte	0x00, 0xf0, 0x11, 0x00


	//----- nvinfo : EIATTR_KPARAM_INFO
	.align		4
.L_23:
        /*0088*/ 	.byte	0x04, 0x17
        /*008a*/ 	.short	(.L_25 - .L_24)
.L_24:
        /*008c*/ 	.word	0x00000000
        /*0090*/ 	.short	0x0005
        /*0092*/ 	.short	0x0020
        /*0094*/ 	.byte	0x00, 0xf0, 0x11, 0x00


	//----- nvinfo : EIATTR_KPARAM_INFO
	.align		4
.L_25:
        /*0098*/ 	.byte	0x04, 0x17
        /*009a*/ 	.short	(.L_27 - .L_26)
.L_26:
        /*009c*/ 	.word	0x00000000
        /*00a0*/ 	.short	0x0004
        /*00a2*/ 	.short	0x001c
        /*00a4*/ 	.byte	0x00, 0xf0, 0x11, 0x00


	//----- nvinfo : EIATTR_KPARAM_INFO
	.align		4
.L_27:
        /*00a8*/ 	.byte	0x04, 0x17
        /*00aa*/ 	.short	(.L_29 - .L_28)
.L_28:
        /*00ac*/ 	.word	0x00000000
        /*00b0*/ 	.short	0x0003
        /*00b2*/ 	.short	0x0018
        /*00b4*/ 	.byte	0x00, 0xf0, 0x11, 0x00


	//----- nvinfo : EIATTR_KPARAM_INFO
	.align		4
.L_29:
        /*00b8*/ 	.byte	0x04, 0x17
        /*00ba*/ 	.short	(.L_31 - .L_30)
.L_30:
        /*00bc*/ 	.word	0x00000000
        /*00c0*/ 	.short	0x0002
        /*00c2*/ 	.short	0x0010
        /*00c4*/ 	.byte	0x00, 0xf4, 0x21, 0x00


	//----- nvinfo : EIATTR_KPARAM_INFO
	.align		4
.L_31:
        /*00c8*/ 	.byte	0x04, 0x17
        /*00ca*/ 	.short	(.L_33 - .L_32)
.L_32:
        /*00cc*/ 	.word	0x00000000
        /*00d0*/ 	.short	0x0001
        /*00d2*/ 	.short	0x0008
        /*00d4*/ 	.byte	0x00, 0xf4, 0x21, 0x00


	//----- nvinfo : EIATTR_KPARAM_INFO
	.align		4
.L_33:
        /*00d8*/ 	.byte	0x04, 0x17
        /*00da*/ 	.short	(.L_35 - .L_34)
.L_34:
        /*00dc*/ 	.word	0x00000000
        /*00e0*/ 	.short	0x0000
        /*00e2*/ 	.short	0x0000
        /*00e4*/ 	.byte	0x00, 0xf4, 0x21, 0x00


	//----- nvinfo : EIATTR_SPARSE_MMA_MASK
	.align		4
.L_35:
        /*00e8*/ 	.byte	0x03, 0x50
        /*00ea*/ 	.short	0x0000


	//----- nvinfo : EIATTR_MAXREG_COUNT
	.align		4
        /*00ec*/ 	.byte	0x03, 0x1b
        /*00ee*/ 	.short	0x00ff


	//----- nvinfo : EIATTR_NUM_BARRIERS
	.align		4
        /*00f0*/ 	.byte	0x02, 0x4c
        /*00f2*/ 	.byte	0x01
	.zero		1


	//----- nvinfo : EIATTR_ANNOTATIONS
	.align		4
        /*00f4*/ 	.byte	0x04, 0x55
        /*00f6*/ 	.short	(.L_37 - .L_36)


	//   ....[0]....
.L_36:
        /*00f8*/ 	.word	0x00000001
        /*00fc*/ 	.byte	0xc0, 0x00, 0x00, 0x00, 0x01, 0x00, 0x00, 0x00, 0xe0, 0x33, 0x00, 0x00, 0x01, 0x00, 0x00, 0x00
        /* <DEDUP_REMOVED lines=3804> */
        /*eecc*/ 	.byte	0x30, 0xda, 0x04, 0x00, 0x01, 0x00, 0x00, 0x00, 0xb0, 0xda, 0x04, 0x00


	//----- nvinfo : EIATTR_MERCURY_ISA_VERSION
	.align		4
.L_37:
        /*eed8*/ 	.byte	0x03, 0x5f
        /*eeda*/ 	.short	0x0101


	//----- nvinfo : EIATTR_EXIT_INSTR_OFFSETS
	.align		4
        /*eedc*/ 	.byte	0x04, 0x1c
        /*eede*/ 	.short	(.L_39 - .L_38)


	//   ....[0]....
.L_38:
        /*eee0*/ 	.word	0x0004def0


	//   ....[1]....
        /*eee4*/ 	.word	0x0004df10


	//----- nvinfo : EIATTR_REQNTID
	.align		4
.L_39:
        /*eee8*/ 	.byte	0x04, 0x10
        /*eeea*/ 	.short	(.L_41 - .L_40)
.L_40:
        /*eeec*/ 	.word	0x00000080
        /*eef0*/ 	.word	0x00000001
        /*eef4*/ 	.word	0x00000001


	//----- nvinfo : EIATTR_CBANK_PARAM_SIZE
	.align		4
.L_41:
        /*eef8*/ 	.byte	0x03, 0x19
        /*eefa*/ 	.short	0x0050


	//----- nvinfo : EIATTR_PARAM_CBANK
	.align		4
        /*eefc*/ 	.byte	0x04, 0x0a
        /*eefe*/ 	.short	(.L_43 - .L_42)
	.align		4
.L_42:
        /*ef00*/ 	.word	index@(.nv.constant0.matmul_kernel)
        /*ef04*/ 	.short	0x0210
        /*ef06*/ 	.short	0x0050


	//----- nvinfo : EIATTR_SW_WAR
	.align		4
.L_43:
        /*ef08*/ 	.byte	0x04, 0x36
        /*ef0a*/ 	.short	(.L_45 - .L_44)
.L_44:
        /*ef0c*/ 	.word	0x00000008
.L_45:


//--------------------- .nv.callgraph             --------------------------
	.section	.nv.callgraph,"",@"SHT_CUDA_CALLGRAPH"
	.align	4
	.sectionentsize	8
	.align		4
        /*0000*/ 	.word	0x00000000
	.align		4
        /*0004*/ 	.word	0xffffffff
	.align		4
        /*0008*/ 	.word	0x00000000
	.align		4
        /*000c*/ 	.word	0xfffffffe
	.align		4
        /*0010*/ 	.word	0x00000000
	.align		4
        /*0014*/ 	.word	0xfffffffd
	.align		4
        /*0018*/ 	.word	0x00000000
	.align		4
        /*001c*/ 	.word	0xfffffffc


//--------------------- .text.matmul_kernel       --------------------------
	.section	.text.matmul_kernel,"ax",@progbits
	.align	128
        .global         matmul_kernel
        .type           matmul_kernel,@function
        .size           matmul_kernel,(.L_x_3 - matmul_kernel)
        .other          matmul_kernel,@"STO_CUDA_ENTRY STV_DEFAULT"
matmul_kernel:
.text.matmul_kernel:
[----:B------:R-:W1:Y:S08]  /*0000*/  LDC R1, c[0x0][0x28] ;  /* 0x00000a00ff017b82 */ /* 0x000e700000000800 */
[----:B------:R-:W2:Y:S01]  /*0010*/  LDC.64 R2, c[0x0][0x228] ;  /* 0x00008a00ff027b82 */ /* 0x000ea20000000a00 */
[----:B-1----:R-:W-:Y:S01]  /*0020*/  VIADD R1, R1, 0xffffe170 ;  /* 0xffffe17001017836 */ /* 0x002fe20000000000 */
[----:B------:R-:W1:Y:S01]  /*0030*/  S2R R7, SR_CTAID.X ;  /* 0x0000000000077919 */ /* 0x000e620000002500 */
[----:B------:R-:W-:Y:S01]  /*0040*/  ULDC.64 UR4, c[0x0][0x218] ;  /* 0x0000860000047ab9 */ /* 0x000fe20000000a00 */
[----:B------:R-:W-:Y:S01]  /*0050*/  ULDC.64 UR6, c[0x0][0x210] ;  /* 0x0000840000067ab9 */ /* 0x000fe20000000a00 */
[----:B------:R-:W-:Y:S01]  /*0060*/  UMOV UR8, 0x400 ;  /* 0x0000040000087882 */ /* 0x000fe20000000000 */
[----:B------:R-:W3:Y:S01]  /*0070*/  S2R R142, SR_TID.X ;  /* 0x00000000008e7919 */ /* 0x000ee20000002100 */
[----:B------:R-:W-:Y:S01]  /*0080*/  ULDC.64 UR34, c[0x0][0x208] ;  /* 0x0000820000227ab9 */ /* 0x000fe20000000a00 */
[----:B------:R-:W4:Y:S08]  /*0090*/  LDC.64 R136, c[0x0][0x230] ;  /* 0x00008c00ff887b82 */ /* 0x000f300000000a00 */
[----:B------:R-:W3:Y:S01]  /*00a0*/  LDC R153, c[0x0][0x230] ;  /* 0x00008c00ff997b82 */ /* 0x000ee20000000800 */
[----:B--2---:R-:W-:Y:S01]  /*00b0*/  IMAD.MOV.U32 R87, RZ, RZ, R3 ;  /* 0x000000ffff577224 */ /* 0x004fe200078e0003 */
[----:B------:R2:W-:Y:S01]  /*00c0*/  STL.64 [R1+0x1418], R2 ;  /* 0x0014180201007387 */ /* 0x0005e20000100a00 */
[----:B------:R-:W-:-:S05]  /*00d0*/  IMAD.MOV.U32 R98, RZ, RZ, R2 ;  /* 0x000000ffff627224 */ /* 0x000fca00078e0002 */
[----:B------:R-:W3:Y:S01]  /*00e0*/  LDC R157, c[0x0][0x230] ;  /* 0x00008c00ff9d7b82 */ /* 0x000ee20000000800 */
[----:B------:R-:W-:Y:S02]  /*00f0*/  VIADD R0, R87, 0xff ;  /* 0x000000ff57007836 */ /* 0x000fe40000000000 */
[----:B----4-:R-:W-:Y:S01]  /*0100*/  VIADD R140, R136, 0xffffffff ;  /* 0xffffffff888c7836 */ /* 0x010fe20000000000 */
[----:B-1----:R-:W-:-:S04]  /*0110*/  IABS R8, R7 ;  /* 0x0000000700087213 */ /* 0x002fc80000000000 */
[----:B------:R-:W1:Y:S01]  /*0120*/  LDC R210, c[0x0][0x230] ;  /* 0x00008c00ffd27b82 */ /* 0x000e620000000800 */
[----:B--2---:R-:W-:Y:S02]  /*0130*/  SHF.R.S32.HI R3, RZ, 0x1f, R0 ;  /* 0x0000001fff037819 */ /* 0x004fe40000011400 */
[C---:B---3--:R-:W-:Y:S02]  /*0140*/  LOP3.LUT R141, R142.reuse, 0x7f, RZ, 0xc0, !PT ;  /* 0x0000007f8e8d7812 */ /* 0x048fe400078ec0ff */
[----:B------:R-:W-:Y:S02]  /*0150*/  LEA.HI R3, R3, R0, RZ, 0x8 ;  /* 0x0000000003037211 */ /* 0x000fe400078f40ff */
[C---:B------:R-:W-:Y:S01]  /*0160*/  LOP3.LUT R88, R142.reuse, 0x60, RZ, 0xc0, !PT ;  /* 0x000000608e587812 */ /* 0x040fe200078ec0ff */
[----:B------:R-:W2:Y:S01]  /*0170*/  LDC R211, c[0x0][0x230] ;  /* 0x00008c00ffd37b82 */ /* 0x000ea20000000800 */
[----:B------:R-:W-:Y:S02]  /*0180*/  SHF.R.S32.HI R3, RZ, 0x8, R3 ;  /* 0x00000008ff037819 */ /* 0x000fe40000011403 */
[----:B------:R-:W-:-:S03]  /*0190*/  LOP3.LUT R251, R142, 0x1f, RZ, 0xc0, !PT ;  /* 0x0000001f8efb7812 */ /* 0x000fc600078ec0ff */
[----:B------:R-:W-:Y:S02]  /*01a0*/  IMAD.SHL.U32 R4, R3, 0x8, RZ ;  /* 0x0000000803047824 */ /* 0x000fe400078e00ff */
[----:B------:R-:W3:Y:S03]  /*01b0*/  LDC R252, c[0x0][0x230] ;  /* 0x00008c00fffc7b82 */ /* 0x000ee60000000800 */
[-C--:B------:R-:W-:Y:S02]  /*01c0*/  IABS R5, R4.reuse ;  /* 0x0000000400057213 */ /* 0x080fe40000000000 */
[----:B------:R-:W-:Y:S02]  /*01d0*/  IABS R10, R4 ;  /* 0x00000004000a7213 */ /* 0x000fe40000000000 */
[----:B------:R-:W4:Y:S08]  /*01e0*/  I2F.RP R0, R5 ;  /* 0x0000000500007306 */ /* 0x000f300000209400 */
[----:B----4-:R-:W4:Y:S01]  /*01f0*/  MUFU.RCP R0, R0 ;  /* 0x0000000000007308 */ /* 0x010f220000001000 */
[----:B---3--:R-:W-:-:S02]  /*0200*/  VIADD R252, R252, 0xffffffa0 ;  /* 0xffffffa0fcfc7836 */ /* 0x008fc40000000000 */
[----:B----4-:R-:W-:Y:S02]  /*0210*/  VIADD R2, R0, 0xffffffe ;  /* 0x0ffffffe00027836 */ /* 0x010fe40000000000 */
[----:B------:R-:W-:-:S03]  /*0220*/  IMAD.MOV R0, RZ, RZ, -R10 ;  /* 0x000000ffff007224 */ /* 0x000fc600078e0a0a */
[----:B------:R3:W4:Y:S02]  /*0230*/  F2I.FTZ.U32.TRUNC.NTZ R3, R2 ;  /* 0x0000000200037305 */ /* 0x000724000021f000 */
[----:B---3--:R-:W-:Y:S02]  /*0240*/  IMAD.MOV.U32 R2, RZ, RZ, RZ ;  /* 0x000000ffff027224 */ /* 0x008fe400078e00ff */
[----:B----4-:R-:W-:-:S04]  /*0250*/  IMAD.MOV R6, RZ, RZ, -R3 ;  /* 0x000000ffff067224 */ /* 0x010fc800078e0a03 */
[----:B------:R-:W-:Y:S02]  /*0260*/  IMAD R9, R6, R5, RZ ;  /* 0x0000000506097224 */ /* 0x000fe400078e02ff */
[----:B------:R-:W-:Y:S02]  /*0270*/  IMAD.MOV.U32 R6, RZ, RZ, R8 ;  /* 0x000000ffff067224 */ /* 0x000fe400078e0008 */
[----:B------:R-:W-:-:S06]  /*0280*/  IMAD.HI.U32 R3, R3, R9, R2 ;  /* 0x0000000903037227 */ /* 0x000fcc00078e0002 */
[----:B------:R-:W-:-:S04]  /*0290*/  IMAD.HI.U32 R3, R3, R6, RZ ;  /* 0x0000000603037227 */ /* 0x000fc800078e00ff */
[----:B------:R-:W-:-:S05]  /*02a0*/  IMAD R0, R3, R0, R6 ;  /* 0x0000000003007224 */ /* 0x000fca00078e0206 */
[----:B------:R-:W-:-:S13]  /*02b0*/  ISETP.GT.U32.AND P1, PT, R5, R0, PT ;  /* 0x000000000500720c */ /* 0x000fda0003f24070 */
[----:B------:R-:W-:Y:S02]  /*02c0*/  @!P1 IMAD.IADD R0, R0, 0x1, -R5 ;  /* 0x0000000100009824 */ /* 0x000fe400078e0a05 */
[----:B------:R-:W-:Y:S01]  /*02d0*/  @!P1 VIADD R3, R3, 0x1 ;  /* 0x0000000103039836 */ /* 0x000fe20000000000 */
[----:B------:R-:W-:Y:S02]  /*02e0*/  ISETP.NE.AND P1, PT, R4, RZ, PT ;  /* 0x000000ff0400720c */ /* 0x000fe40003f25270 */
[----:B------:R-:W-:Y:S02]  /*02f0*/  ISETP.GE.U32.AND P0, PT, R0, R5, PT ;  /* 0x000000050000720c */ /* 0x000fe40003f06070 */
[----:B------:R-:W-:-:S04]  /*0300*/  LOP3.LUT R0, R7, R4, RZ, 0x3c, !PT ;  /* 0x0000000407007212 */ /* 0x000fc800078e3cff */
[----:B------:R-:W-:Y:S01]  /*0310*/  ISETP.GE.AND P2, PT, R0, RZ, PT ;  /* 0x000000ff0000720c */ /* 0x000fe20003f46270 */
[----:B------:R-:W-:-:S06]  /*0320*/  VIADD R0, R98, 0x1ff ;  /* 0x000001ff62007836 */ /* 0x000fcc0000000000 */
[----:B------:R-:W-:-:S04]  /*0330*/  @P0 VIADD R3, R3, 0x1 ;  /* 0x0000000103030836 */ /* 0x000fc80000000000 */
[----:B------:R-:W-:Y:S01]  /*0340*/  IMAD.MOV.U32 R2, RZ, RZ, R3 ;  /* 0x000000ffff027224 */ /* 0x000fe200078e0003 */
[----:B------:R-:W-:-:S03]  /*0350*/  SHF.R.S32.HI R3, RZ, 0x1f, R0 ;  /* 0x0000001fff037819 */ /* 0x000fc60000011400 */
[----:B------:R-:W-:Y:S01]  /*0360*/  @!P2 IMAD.MOV R2, RZ, RZ, -R2 ;  /* 0x000000ffff02a224 */ /* 0x000fe200078e0a02 */
[----:B------:R-:W-:Y:S02]  /*0370*/  @!P1 LOP3.LUT R2, RZ, R4, RZ, 0x33, !PT ;  /* 0x00000004ff029212 */ /* 0x000fe400078e33ff */
[----:B------:R-:W-:Y:S02]  /*0380*/  LEA.HI R3, R3, R0, RZ, 0x9 ;  /* 0x0000000003037211 */ /* 0x000fe400078f48ff */
[----:B------:R-:W-:Y:S01]  /*0390*/  IABS R0, R87 ;  /* 0x0000005700007213 */ /* 0x000fe20000000000 */
[----:B------:R-:W-:Y:S02]  /*03a0*/  IMAD.SHL.U32 R10, R2, 0x8, RZ ;  /* 0x00000008020a7824 */ /* 0x000fe400078e00ff */
[----:B------:R-:W-:-:S03]  /*03b0*/  IMAD.MOV R2, RZ, RZ, -R2 ;  /* 0x000000ffff027224 */ /* 0x000fc600078e0a02 */
[----:B------:R-:W-:Y:S01]  /*03c0*/  LEA.HI.SX32 R3, R3, -R10, 0x17 ;  /* 0x8000000a03037211 */ /* 0x000fe200078fbaff */
[----:B------:R-:W-:Y:S01]  /*03d0*/  IMAD R12, R4, R2, R7 ;  /* 0x00000002040c7224 */ /* 0x000fe200078e0207 */
[----:B------:R-:W-:Y:S01]  /*03e0*/  IABS R4, R98 ;  /* 0x0000006200047213 */ /* 0x000fe20000000000 */
[----:B------:R-:W-:Y:S01]  /*03f0*/  IMAD.MOV.U32 R2, RZ, RZ, RZ ;  /* 0x000000ffff027224 */ /* 0x000fe200078e00ff */
[----:B------:R-:W-:Y:S01]  /*0400*/  VIMNMX R11, R3, 0x8, PT ;  /* 0x00000008030b7848 */ /* 0x000fe20003fe0100 */
[----:B------:R-:W3:Y:S01]  /*0410*/  I2F.RP R7, R0 ;  /* 0x0000000000077306 */ /* 0x000ee20000209400 */
[----:B------:R-:W-:Y:S02]  /*0420*/  IABS R8, R12 ;  /* 0x0000000c00087213 */ /* 0x000fe40000000000 */
[----:B------:R-:W-:-:S05]  /*0430*/  IABS R6, R11 ;  /* 0x0000000b00067213 */ /* 0x000fca0000000000 */
[----:B------:R-:W4:Y:S08]  /*0440*/  I2F.RP R5, R6 ;  /* 0x0000000600057306 */ /* 0x000f300000209400 */
[----:B---3--:R-:W-:Y:S08]  /*0450*/  MUFU.RCP R7, R7 ;  /* 0x0000000700077308 */ /* 0x008ff00000001000 */
[----:B----4-:R-:W3:Y:S02]  /*0460*/  MUFU.RCP R5, R5 ;  /* 0x0000000500057308 */ /* 0x010ee40000001000 */
[----:B---3--:R-:W-:-:S06]  /*0470*/  VIADD R3, R5, 0xffffffe ;  /* 0x0ffffffe05037836 */ /* 0x008fcc0000000000 */
[----:B------:R-:W3:Y:S02]  /*0480*/  F2I.FTZ.U32.TRUNC.NTZ R3, R3 ;  /* 0x0000000300037305 */ /* 0x000ee4000021f000 */
[----:B---3--:R-:W-:-:S04]  /*0490*/  IMAD.MOV R9, RZ, RZ, -R3 ;  /* 0x000000ffff097224 */ /* 0x008fc800078e0a03 */
[----:B------:R-:W-:Y:S01]  /*04a0*/  IMAD R5, R9, R6, RZ ;  /* 0x0000000609057224 */ /* 0x000fe200078e02ff */
[----:B------:R-:W-:-:S03]  /*04b0*/  IABS R9, R11 ;  /* 0x0000000b00097213 */ /* 0x000fc60000000000 */
[----:B------:R-:W-:-:S04]  /*04c0*/  IMAD.HI.U32 R2, R3, R5, R2 ;  /* 0x0000000503027227 */ /* 0x000fc800078e0002 */
[----:B------:R-:W-:Y:S02]  /*04d0*/  IMAD.MOV.U32 R3, RZ, RZ, R8 ;  /* 0x000000ffff037224 */ /* 0x000fe400078e0008 */
[----:B------:R-:W-:Y:S01]  /*04e0*/  IMAD.MOV R5, RZ, RZ, -R9 ;  /* 0x000000ffff057224 */ /* 0x000fe200078e0a09 */
[----:B------:R-:W3:Y:S01]  /*04f0*/  I2F.RP R8, R4 ;  /* 0x0000000400087306 */ /* 0x000ee20000209400 */
[----:B------:R-:W-:-:S04]  /*0500*/  IMAD.HI.U32 R2, R2, R3, RZ ;  /* 0x0000000302027227 */ /* 0x000fc800078e00ff */
[----:B------:R-:W-:Y:S01]  /*0510*/  IMAD R3, R2, R5, R3 ;  /* 0x0000000502037224 */ /* 0x000fe200078e0203 */
[----:B------:R-:W-:Y:S01]  /*0520*/  LOP3.LUT R5, R12, R11, RZ, 0x3c, !PT ;  /* 0x0000000b0c057212 */ /* 0x000fe200078e3cff */
[----:B------:R-:W-:-:S03]  /*0530*/  VIADD R9, R7, 0xffffffe ;  /* 0x0ffffffe07097836 */ /* 0x000fc60000000000 */
[----:B------:R-:W-:Y:S02]  /*0540*/  ISETP.GT.U32.AND P1, PT, R6, R3, PT ;  /* 0x000000030600720c */ /* 0x000fe40003f24070 */
[----:B------:R-:W-:Y:S01]  /*0550*/  ISETP.GE.AND P2, PT, R5, RZ, PT ;  /* 0x000000ff0500720c */ /* 0x000fe20003f46270 */
[----:B---3--:R-:W3:Y:S10]  /*0560*/  MUFU.RCP R8, R8 ;  /* 0x0000000800087308 */ /* 0x008ef40000001000 */
[----:B------:R-:W-:-:S02]  /*0570*/  @!P1 IMAD.IADD R3, R3, 0x1, -R6 ;  /* 0x0000000103039824 */ /* 0x000fc400078e0a06 */
[----:B------:R-:W-:Y:S01]  /*0580*/  @!P1 VIADD R2, R2, 0x1 ;  /* 0x0000000102029836 */ /* 0x000fe20000000000 */
[----:B------:R-:W-:Y:S02]  /*0590*/  ISETP.NE.AND P1, PT, R11, RZ, PT ;  /* 0x000000ff0b00720c */ /* 0x000fe40003f25270 */
[----:B------:R-:W-:Y:S02]  /*05a0*/  ISETP.GE.U32.AND P0, PT, R3, R6, PT ;  /* 0x000000060300720c */ /* 0x000fe40003f06070 */
[----:B------:R-:W4:Y:S01]  /*05b0*/  F2I.FTZ.U32.TRUNC.NTZ R3, R9 ;  /* 0x0000000900037305 */ /* 0x000f22000021f000 */
[----:B---3--:R-:W-:Y:S01]  /*05c0*/  VIADD R6, R8, 0xffffffe ;  /* 0x0ffffffe08067836 */ /* 0x008fe20000000000 */
[----:B------:R-:W-:Y:S01]  /*05d0*/  SHF.R.U32.HI R8, RZ, 0x5, R142 ;  /* 0x00000005ff087819 */ /* 0x000fe2000001168e */
[----:B------:R-:W-:-:S03]  /*05e0*/  IMAD.SHL.U32 R142, R142, 0x10, RZ ;  /* 0x000000108e8e7824 */ /* 0x000fc600078e00ff */
[----:B------:R-:W-:Y:S02]  /*05f0*/  SGXT.U32 R8, R8, 0x2 ;  /* 0x000000020808781a */ /* 0x000fe40000000000 */
[----:B------:R3:W1:Y:S03]  /*0600*/  F2I.FTZ.U32.TRUNC.NTZ R7, R6 ;  /* 0x0000000600077305 */ /* 0x000666000021f000 */
[----:B------:R-:W-:-:S04]  /*0610*/  @P0 VIADD R2, R2, 0x1 ;  /* 0x0000000102020836 */ /* 0x000fc80000000000 */
[----:B------:R-:W-:Y:S01]  /*0620*/  @!P2 IMAD.MOV R2, RZ, RZ, -R2 ;  /* 0x000000ffff02a224 */ /* 0x000fe200078e0a02 */
[----:B------:R-:W-:Y:S01]  /*0630*/  @!P1 LOP3.LUT R2, RZ, R11, RZ, 0x33, !PT ;  /* 0x0000000bff029212 */ /* 0x000fe200078e33ff */
[----:B----4-:R-:W-:Y:S02]  /*0640*/  IMAD.MOV R5, RZ, RZ, -R3 ;  /* 0x000000ffff057224 */ /* 0x010fe400078e0a03 */
[----:B---3--:R-:W-:Y:S02]  /*0650*/  IMAD.MOV.U32 R6, RZ, RZ, RZ ;  /* 0x000000ffff067224 */ /* 0x008fe400078e00ff */
[----:B------:R-:W-:Y:S02]  /*0660*/  IMAD.SHL.U32 R23, R2, 0x100, RZ ;  /* 0x0000010002177824 */ /* 0x000fe400078e00ff */
[----:B------:R-:W-:Y:S02]  /*0670*/  IMAD.MOV R152, RZ, RZ, -R2 ;  /* 0x000000ffff987224 */ /* 0x000fe400078e0a02 */
[----:B------:R-:W-:Y:S01]  /*0680*/  IMAD R5, R5, R0, RZ ;  /* 0x0000000005057224 */ /* 0x000fe200078e02ff */
[----:B------:R-:W-:Y:S01]  /*0690*/  LOP3.LUT R13, R23, R8, RZ, 0xfc, !PT ;  /* 0x00000008170d7212 */ /* 0x000fe200078efcff */
[----:B------:R-:W-:-:S02]  /*06a0*/  IMAD.MOV.U32 R2, RZ, RZ, RZ ;  /* 0x000000ffff027224 */ /* 0x000fc400078e00ff */
[----:B-1----:R-:W-:Y:S01]  /*06b0*/  IMAD.MOV R9, RZ, RZ, -R7 ;  /* 0x000000ffff097224 */ /* 0x002fe200078e0a07 */
[----:B------:R-:W-:Y:S01]  /*06c0*/  LOP3.LUT R17, R13, 0xfc, RZ, 0xfc, !PT ;  /* 0x000000fc0d117812 */ /* 0x000fe200078efcff */
[----:B------:R-:W-:Y:S01]  /*06d0*/  IMAD.HI.U32 R3, R3, R5, R2 ;  /* 0x0000000503037227 */ /* 0x000fe200078e0002 */
[----:B------:R-:W-:Y:S02]  /*06e0*/  IABS R8, R13 ;  /* 0x0000000d00087213 */ /* 0x000fe40000000000 */
[----:B------:R-:W-:Y:S01]  /*06f0*/  IABS R15, R17 ;  /* 0x00000011000f7213 */ /* 0x000fe20000000000 */
[----:B------:R-:W-:Y:S01]  /*0700*/  IMAD.MOV.U32 R5, RZ, RZ, R9 ;  /* 0x000000ffff057224 */ /* 0x000fe200078e0009 */
[----:B------:R-:W-:Y:S01]  /*0710*/  LOP3.LUT R18, R13, 0xc, RZ, 0xfc, !PT ;  /* 0x0000000c0d127812 */ /* 0x000fe200078efcff */
[----:B------:R-:W-:Y:S01]  /*0720*/  IMAD R152, R11, R152, R12 ;  /* 0x000000980b987224 */ /* 0x000fe200078e020c */
[----:B------:R-:W-:Y:S01]  /*0730*/  LOP3.LUT R11, R13, 0x4, RZ, 0xfc, !PT ;  /* 0x000000040d0b7812 */ /* 0x000fe200078efcff */
[----:B------:R-:W-:Y:S01]  /*0740*/  IMAD R5, R5, R4, RZ ;  /* 0x0000000405057224 */ /* 0x000fe200078e02ff */
[----:B------:R-:W-:Y:S01]  /*0750*/  LOP3.LUT R12, R13, 0x8, RZ, 0xfc, !PT ;  /* 0x000000080d0c7812 */ /* 0x000fe200078efcff */
[----:B------:R-:W-:Y:S01]  /*0760*/  IMAD.IADD R152, R10, 0x1, R152 ;  /* 0x000000010a987824 */ /* 0x000fe200078e0298 */
[----:B------:R-:W-:Y:S01]  /*0770*/  IABS R9, R11 ;  /* 0x0000000b00097213 */ /* 0x000fe20000000000 */
[----:B------:R-:W-:Y:S01]  /*0780*/  IMAD.HI.U32 R2, R7, R5, R6 ;  /* 0x0000000507027227 */ /* 0x000fe200078e0006 */
[----:B------:R-:W-:-:S02]  /*0790*/  ISETP.GE.AND P5, PT, R11, RZ, PT ;  /* 0x000000ff0b00720c */ /* 0x000fc40003fa6270 */
[----:B------:R-:W-:Y:S01]  /*07a0*/  IABS R11, R12 ;  /* 0x0000000c000b7213 */ /* 0x000fe20000000000 */
[----:B------:R-:W-:Y:S01]  /*07b0*/  IMAD.HI.U32 R5, R3, R8, RZ ;  /* 0x0000000803057227 */ /* 0x000fe200078e00ff */
[----:B------:R-:W-:Y:S02]  /*07c0*/  LOP3.LUT R19, R13, 0x10, RZ, 0xfc, !PT ;  /* 0x000000100d137812 */ /* 0x000fe400078efcff */
[----:B------:R-:W-:Y:S01]  /*07d0*/  ISETP.GE.AND P1, PT, R12, RZ, PT ;  /* 0x000000ff0c00720c */ /* 0x000fe20003f26270 */
[----:B------:R-:W-:Y:S01]  /*07e0*/  IMAD.HI.U32 R6, R3, R15, RZ ;  /* 0x0000000f03067227 */ /* 0x000fe200078e00ff */
[C---:B------:R-:W-:Y:S02]  /*07f0*/  LOP3.LUT R20, R13.reuse, 0x14, RZ, 0xfc, !PT ;  /* 0x000000140d147812 */ /* 0x040fe400078efcff */
[----:B------:R-:W-:Y:S01]  /*0800*/  LOP3.LUT R21, R13, 0x18, RZ, 0xfc, !PT ;  /* 0x000000180d157812 */ /* 0x000fe200078efcff */
[----:B------:R-:W-:Y:S01]  /*0810*/  IMAD.MOV R7, RZ, RZ, -R5 ;  /* 0x000000ffff077224 */ /* 0x000fe200078e0a05 */
[----:B------:R-:W-:Y:S01]  /*0820*/  IABS R14, R20 ;  /* 0x00000014000e7213 */ /* 0x000fe20000000000 */
[----:B------:R-:W-:Y:S01]  /*0830*/  IMAD.MOV R10, RZ, RZ, -R6 ;  /* 0x000000ffff0a7224 */ /* 0x000fe200078e0a06 */
[----:B------:R-:W-:Y:S01]  /*0840*/  IABS R16, R21 ;  /* 0x0000001500107213 */ /* 0x000fe20000000000 */
[----:B------:R-:W-:Y:S01]  /*0850*/  IMAD.HI.U32 R5, R3, R9, RZ ;  /* 0x0000000903057227 */ /* 0x000fe200078e00ff */
[----:B------:R-:W-:-:S02]  /*0860*/  LOP3.LUT R22, R13, 0x20, RZ, 0xfc, !PT ;  /* 0x000000200d167812 */ /* 0x000fc400078efcff */
[C---:B------:R-:W-:Y:S01]  /*0870*/  LOP3.LUT R29, R13.reuse, 0x38, RZ, 0xfc, !PT ;  /* 0x000000380d1d7812 */ /* 0x040fe200078efcff */
[C---:B------:R-:W-:Y:S01]  /*0880*/  IMAD R6, R0.reuse, R7, R8 ;  /* 0x0000000700067224 */ /* 0x040fe200078e0208 */
[----:B------:R-:W-:Y:S01]  /*0890*/  LOP3.LUT R28, R13, 0x34, RZ, 0xfc, !PT ;  /* 0x000000340d1c7812 */ /* 0x000fe200078efcff */
[C---:B------:R-:W-:Y:S01]  /*08a0*/  IMAD R15, R0.reuse, R10, R15 ;  /* 0x0000000a000f7224 */ /* 0x040fe200078e020f */
[----:B------:R-:W-:Y:S01]  /*08b0*/  IABS R10, R18 ;  /* 0x00000012000a7213 */ /* 0x000fe20000000000 */
[----:B------:R-:W-:Y:S01]  /*08c0*/  IMAD.MOV.U32 R8, RZ, RZ, R11 ;  /* 0x000000ffff087224 */ /* 0x000fe200078e000b */
[----:B------:R-:W-:Y:S01]  /*08d0*/  IABS R11, R19 ;  /* 0x00000013000b7213 */ /* 0x000fe20000000000 */
[----:B------:R-:W-:Y:S01]  /*08e0*/  IMAD.MOV R7, RZ, RZ, -R5 ;  /* 0x000000ffff077224 */ /* 0x000fe200078e0a05 */
[C---:B------:R-:W-:Y:S01]  /*08f0*/  ISETP.GT.U32.AND P2, PT, R0.reuse, R15, PT ;  /* 0x0000000f0000720c */ /* 0x040fe20003f44070 */
[----:B------:R-:W-:Y:S01]  /*0900*/  IMAD.HI.U32 R5, R3, R8, RZ ;  /* 0x0000000803057227 */ /* 0x000fe200078e00ff */
[----:B------:R-:W-:-:S02]  /*0910*/  ISETP.GT.U32.AND P0, PT, R0, R6, PT ;  /* 0x000000060000720c */ /* 0x000fc40003f04070 */
[----:B------:R-:W-:Y:S01]  /*0920*/  LOP3.LUT R30, R13, 0x3c, RZ, 0xfc, !PT ;  /* 0x0000003c0d1e7812 */ /* 0x000fe200078efcff */
[----:B------:R-:W-:Y:S01]  /*0930*/  IMAD.MOV R5, RZ, RZ, -R5 ;  /* 0x000000ffff057224 */ /* 0x000fe200078e0a05 */
[----:B------:R-:W-:Y:S01]  /*0940*/  IABS R26, R29 ;  /* 0x0000001d001a7213 */ /* 0x000fe20000000000 */
[C---:B------:R-:W-:Y:S01]  /*0950*/  IMAD R7, R0.reuse, R7, R9 ;  /* 0x0000000700077224 */ /* 0x040fe200078e0209 */
[----:B------:R-:W-:Y:S01]  /*0960*/  IABS R24, R28 ;  /* 0x0000001c00187213 */ /* 0x000fe20000000000 */
[----:B------:R-:W-:Y:S01]  /*0970*/  IMAD R8, R0, R5, R8 ;  /* 0x0000000500087224 */ /* 0x000fe200078e0208 */
[----:B------:R-:W-:Y:S01]  /*0980*/  IABS R27, R30 ;  /* 0x0000001e001b7213 */ /* 0x000fe20000000000 */
[----:B------:R-:W-:Y:S01]  /*0990*/  IMAD.HI.U32 R5, R3, R10, RZ ;  /* 0x0000000a03057227 */ /* 0x000fe200078e00ff */
[C---:B------:R-:W-:Y:S02]  /*09a0*/  LOP3.LUT R32, R13.reuse, 0x4c, RZ, 0xfc, !PT ;  /* 0x0000004c0d207812 */ /* 0x040fe400078efcff */
[----:B------:R-:W-:Y:S01]  /*09b0*/  LOP3.LUT R33, R13, 0x50, RZ, 0xfc, !PT ;  /* 0x000000500d217812 */ /* 0x000fe200078efcff */
[----:B------:R-:W-:Y:S01]  /*09c0*/  IMAD.HI.U32 R9, R3, R11, RZ ;  /* 0x0000000b03097227 */ /* 0x000fe200078e00ff */
[----:B------:R-:W-:-:S02]  /*09d0*/  LOP3.LUT R35, R13, 0x54, RZ, 0xfc, !PT ;  /* 0x000000540d237812 */ /* 0x000fc400078efcff */
[----:B------:R-:W-:Y:S01]  /*09e0*/  IABS R31, R33 ;  /* 0x00000021001f7213 */ /* 0x000fe20000000000 */
[----:B------:R-:W-:Y:S01]  /*09f0*/  @!P2 IMAD.IADD R15, R15, 0x1, -R0 ;  /* 0x000000010f0fa824 */ /* 0x000fe200078e0a00 */
[C---:B------:R-:W-:Y:S01]  /*0a00*/  ISETP.GT.U32.AND P2, PT, R0.reuse, R7, PT ;  /* 0x000000070000720c */ /* 0x040fe20003f44070 */
[----:B------:R-:W-:Y:S01]  /*0a10*/  IMAD.MOV R5, RZ, RZ, -R5 ;  /* 0x000000ffff057224 */ /* 0x000fe200078e0a05 */
[C---:B------:R-:W-:Y:S01]  /*0a20*/  LOP3.LUT R37, R13.reuse, 0x58, RZ, 0xfc, !PT ;  /* 0x000000580d257812 */ /* 0x040fe200078efcff */
[----:B------:R-:W-:Y:S01]  /*0a30*/  IMAD.MOV R12, RZ, RZ, -R9 ;  /* 0x000000ffff0c7224 */ /* 0x000fe200078e0a09 */
[C---:B------:R-:W-:Y:S01]  /*0a40*/  ISETP.GT.U32.AND P6, PT, R0.reuse, R15, PT ;  /* 0x0000000f0000720c */ /* 0x040fe20003fc4070 */
[----:B------:R-:W-:Y:S01]  /*0a50*/  IMAD R9, R0, R5, R10 ;  /* 0x0000000500097224 */ /* 0x000fe200078e020a */
[----:B------:R-:W-:Y:S01]  /*0a60*/  LOP3.LUT R38, R13, 0x5c, RZ, 0xfc, !PT ;  /* 0x0000005c0d267812 */ /* 0x000fe200078efcff */
[----:B------:R-:W-:Y:S01]  /*0a70*/  @!P0 IMAD.IADD R6, R6, 0x1, -R0 ;  /* 0x0000000106068824 */ /* 0x000fe200078e0a00 */
[C---:B------:R-:W-:Y:S01]  /*0a80*/  ISETP.GT.U32.AND P0, PT, R0.reuse, R8, PT ;  /* 0x000000080000720c */ /* 0x040fe20003f04070 */
[C---:B------:R-:W-:Y:S01]  /*0a90*/  IMAD R10, R0.reuse, R12, R11 ;  /* 0x0000000c000a7224 */ /* 0x040fe200078e020b */
[C---:B------:R-:W-:Y:S01]  /*0aa0*/  ISETP.GT.U32.AND P3, PT, R0.reuse, R9, PT ;  /* 0x000000090000720c */ /* 0x040fe20003f64070 */
[----:B------:R-:W-:Y:S01]  /*0ab0*/  IMAD.HI.U32 R5, R3, R14, RZ ;  /* 0x0000000e03057227 */ /* 0x000fe200078e00ff */
[----:B------:R-:W-:-:S02]  /*0ac0*/  ISETP.GT.U32.AND P4, PT, R0, R6, PT ;  /* 0x000000060000720c */ /* 0x000fc40003f84070 */
[----:B------:R-:W-:Y:S01]  /*0ad0*/  LOP3.LUT R39, R13, 0x60, RZ, 0xfc, !PT ;  /* 0x000000600d277812 */ /* 0x000fe200078efcff */
[--C-:B------:R-:W-:Y:S01]  /*0ae0*/  @!P2 IMAD.IADD R7, R7, 0x1, -R0.reuse ;  /* 0x000000010707a824 */ /* 0x100fe200078e0a00 */
[----:B------:R-:W-:Y:S01]  /*0af0*/  ISETP.GT.U32.AND P2, PT, R0, R10, PT ;  /* 0x0000000a0000720c */ /* 0x000fe20003f44070 */
[----:B------:R-:W-:Y:S01]  /*0b00*/  IMAD.HI.U32 R11, R3, R16, RZ ;  /* 0x00000010030b7227 */ /* 0x000fe200078e00ff */
[----:B------:R-:W-:Y:S02]  /*0b10*/  LOP3.LUT R40, R13, 0x64, RZ, 0xfc, !PT ;  /* 0x000000640d287812 */ /* 0x000fe400078efcff */
[----:B------:R-:W-:Y:S01]  /*0b20*/  IABS R34, R39 ;  /* 0x0000002700227213 */ /* 0x000fe20000000000 */
[--C-:B------:R-:W-:Y:S01]  /*0b30*/  @!P0 IMAD.IADD R8, R8, 0x1, -R0.reuse ;  /* 0x0000000108088824 */ /* 0x100fe200078e0a00 */
[----:B------:R-:W-:Y:S01]  /*0b40*/  ISETP.GE.AND P0, PT, R18, RZ, PT ;  /* 0x000000ff1200720c */ /* 0x000fe20003f06270 */
[--C-:B------:R-:W-:Y:S01]  /*0b50*/  @!P3 IMAD.IADD R9, R9, 0x1, -R0.reuse ;  /* 0x000000010909b824 */ /* 0x100fe200078e0a00 */
[----:B------:R-:W-:Y:S01]  /*0b60*/  ISETP.GE.AND P3, PT, R13, RZ, PT ;  /* 0x000000ff0d00720c */ /* 0x000fe20003f66270 */
[----:B------:R-:W-:Y:S01]  /*0b70*/  IMAD.MOV R5, RZ, RZ, -R5 ;  /* 0x000000ffff057224 */ /* 0x000fe200078e0a05 */
[----:B------:R-:W-:Y:S01]  /*0b80*/  IABS R18, R22 ;  /* 0x0000001600127213 */ /* 0x000fe20000000000 */
[--C-:B------:R-:W-:Y:S01]  /*0b90*/  @!P6 IMAD.IADD R15, R15, 0x1, -R0.reuse ;  /* 0x000000010f0fe824 */ /* 0x100fe200078e0a00 */
[----:B------:R-:W-:Y:S01]  /*0ba0*/  ISETP.GT.U32.AND P6, PT, R0, R7, PT ;  /* 0x000000070000720c */ /* 0x000fe20003fc4070 */
[--C-:B------:R-:W-:Y:S01]  /*0bb0*/  @!P2 IMAD.IADD R10, R10, 0x1, -R0.reuse ;  /* 0x000000010a0aa824 */ /* 0x100fe200078e0a00 */
[----:B------:R-:W-:Y:S01]  /*0bc0*/  ISETP.GT.U32.AND P2, PT, R0, R8, PT ;  /* 0x000000080000720c */ /* 0x000fe20003f44070 */
[----:B------:R-:W-:Y:S01]  /*0bd0*/  @!P4 IMAD.IADD R6, R6, 0x1, -R0 ;  /* 0x000000010606c824 */ /* 0x000fe200078e0a00 */
[----:B------:R-:W-:Y:S01]  /*0be0*/  ISETP.GE.AND P4, PT, R17, RZ, PT ;  /* 0x000000ff1100720c */ /* 0x000fe20003f86270 */
[----:B------:R-:W-:Y:S01]  /*0bf0*/  IMAD.MOV R17, RZ, RZ, -R11 ;  /* 0x000000ffff117224 */ /* 0x000fe200078e0a0b */
[----:B------:R-:W-:Y:S01]  /*0c00*/  IABS R36, R40 ;  /* 0x0000002800247213 */ /* 0x000fe20000000000 */
[C---:B------:R-:W-:Y:S01]  /*0c10*/  IMAD R11, R0.reuse, R5, R14 ;  /* 0x00000005000b7224 */ /* 0x040fe200078e020e */
[C---:B------:R-:W-:Y:S01]  /*0c20*/  LOP3.LUT R41, R13.reuse, 0x74, RZ, 0xfc, !PT ;  /* 0x000000740d297812 */ /* 0x040fe200078efcff */
[----:B------:R-:W-:Y:S01]  /*0c30*/  @!P3 IMAD.MOV R6, RZ, RZ, -R6 ;  /* 0x000000ffff06b224 */ /* 0x000fe200078e0a06 */
[----:B------:R-:W-:Y:S01]  /*0c40*/  LOP3.LUT R44, R13, 0x78, RZ, 0xfc, !PT ;  /* 0x000000780d2c7812 */ /* 0x000fe200078efcff */
[C---:B------:R-:W-:Y:S01]  /*0c50*/  IMAD R12, R0.reuse, R17, R16 ;  /* 0x00000011000c7224 */ /* 0x040fe200078e0210 */
[----:B------:R-:W-:Y:S01]  /*0c60*/  ISETP.GT.U32.AND P3, PT, R0, R11, PT ;  /* 0x0000000b0000720c */ /* 0x000fe20003f64070 */
[--C-:B------:R-:W-:Y:S01]  /*0c70*/  @!P6 IMAD.IADD R7, R7, 0x1, -R0.reuse ;  /* 0x000000010707e824 */ /* 0x100fe200078e0a00 */
[----:B------:R-:W-:Y:S01]  /*0c80*/  LOP3.LUT R17, R13, 0x1c, RZ, 0xfc, !PT ;  /* 0x0000001c0d117812 */ /* 0x000fe200078efcff */
[----:B------:R-:W-:Y:S01]  /*0c90*/  @!P2 IMAD.IADD R8, R8, 0x1, -R0 ;  /* 0x000000010808a824 */ /* 0x000fe200078e0a00 */
[C---:B------:R-:W-:Y:S01]  /*0ca0*/  ISETP.GT.U32.AND P6, PT, R0.reuse, R10, PT ;  /* 0x0000000a0000720c */ /* 0x040fe20003fc4070 */
[----:B------:R-:W-:Y:S01]  /*0cb0*/  IMAD.MOV.U32 R5, RZ, RZ, R15 ;  /* 0x000000ffff057224 */ /* 0x000fe200078e000f */
[----:B------:R-:W-:Y:S01]  /*0cc0*/  IABS R16, R17 ;  /* 0x0000001100107213 */ /* 0x000fe20000000000 */
[----:B------:R-:W-:Y:S01]  /*0cd0*/  @!P5 IMAD.MOV R7, RZ, RZ, -R7 ;  /* 0x000000ffff07d224 */ /* 0x000fe200078e0a07 */
[C---:B------:R-:W-:Y:S01]  /*0ce0*/  ISETP.GT.U32.AND P2, PT, R0.reuse, R12, PT ;  /* 0x0000000c0000720c */ /* 0x040fe20003f44070 */
[----:B------:R-:W-:Y:S01]  /*0cf0*/  @!P4 IMAD.MOV R5, RZ, RZ, -R5 ;  /* 0x000000ffff05c224 */ /* 0x000fe200078e0a05 */
[----:B------:R-:W-:Y:S01]  /*0d00*/  ISETP.GE.AND P5, PT, R19, RZ, PT ;  /* 0x000000ff1300720c */ /* 0x000fe20003fa6270 */
[----:B------:R-:W-:Y:S01]  /*0d10*/  IMAD.HI.U32 R14, R3, R16, RZ ;  /* 0x00000010030e7227 */ /* 0x000fe200078e00ff */
[----:B------:R-:W-:-:S02]  /*0d20*/  ISETP.GT.U32.AND P4, PT, R0, R9, PT ;  /* 0x000000090000720c */ /* 0x000fc40003f84070 */
[----:B------:R-:W-:Y:S01]  /*0d30*/  LOP3.LUT R45, R13, 0x7c, RZ, 0xfc, !PT ;  /* 0x0000007c0d2d7812 */ /* 0x000fe200078efcff */
[----:B------:R-:W-:Y:S01]  /*0d40*/  @!P3 IMAD.IADD R11, R11, 0x1, -R0 ;  /* 0x000000010b0bb824 */ /* 0x000fe200078e0a00 */
[----:B------:R-:W-:Y:S01]  /*0d50*/  ISETP.GE.AND P3, PT, R17, RZ, PT ;  /* 0x000000ff1100720c */ /* 0x000fe20003f66270 */
[----:B------:R-:W-:Y:S01]  /*0d60*/  IMAD.MOV R17, RZ, RZ, -R14 ;  /* 0x000000ffff117224 */ /* 0x000fe200078e0a0e */
[----:B------:R-:W-:Y:S01]  /*0d70*/  IABS R42, R45 ;  /* 0x0000002d002a7213 */ /* 0x000fe20000000000 */
[--C-:B------:R-:W-:Y:S01]  /*0d80*/  @!P6 IMAD.IADD R10, R10, 0x1, -R0.reuse ;  /* 0x000000010a0ae824 */ /* 0x100fe200078e0a00 */
[----:B------:R-:W-:Y:S01]  /*0d90*/  ISETP.GE.AND P6, PT, R21, RZ, PT ;  /* 0x000000ff1500720c */ /* 0x000fe20003fc6270 */
[----:B------:R-:W-:Y:S01]  /*0da0*/  @!P2 IMAD.IADD R12, R12, 0x1, -R0 ;  /* 0x000000010c0ca824 */ /* 0x000fe200078e0a00 */
[C---:B------:R-:W-:Y:S01]  /*0db0*/  ISETP.GT.U32.AND P2, PT, R0.reuse, R11, PT ;  /* 0x0000000b0000720c */ /* 0x040fe20003f44070 */
[C---:B------:R-:W-:Y:S01]  /*0dc0*/  IMAD R14, R0.reuse, R17, R16 ;  /* 0x00000011000e7224 */ /* 0x040fe200078e0210 */
[----:B------:R-:W-:Y:S01]  /*0dd0*/  LOP3.LUT R16, R13, 0x24, RZ, 0xfc, !PT ;  /* 0x000000240d107812 */ /* 0x000fe200078efcff */
[----:B------:R-:W-:Y:S01]  /*0de0*/  @!P1 IMAD.MOV R8, RZ, RZ, -R8 ;  /* 0x000000ffff089224 */ /* 0x000fe200078e0a08 */
[C---:B------:R-:W-:Y:S01]  /*0df0*/  ISETP.GT.U32.AND P1, PT, R0.reuse, R12, PT ;  /* 0x0000000c0000720c */ /* 0x040fe20003f24070 */
[----:B------:R-:W-:Y:S01]  /*0e00*/  @!P5 IMAD.MOV R10, RZ, RZ, -R10 ;  /* 0x000000ffff0ad224 */ /* 0x000fe200078e0a0a */
[----:B------:R-:W-:Y:S01]  /*0e10*/  ISETP.GT.U32.AND P5, PT, R0, R14, PT ;  /* 0x0000000e0000720c */ /* 0x000fe20003fa4070 */
[----:B------:R-:W-:Y:S01]  /*0e20*/  IMAD.HI.U32 R15, R3, R18, RZ ;  /* 0x00000012030f7227 */ /* 0x000fe200078e00ff */
[----:B------:R-:W-:-:S02]  /*0e30*/  IABS R19, R16 ;  /* 0x0000001000137213 */ /* 0x000fc40000000000 */
[----:B------:R-:W-:Y:S01]  /*0e40*/  LOP3.LUT R17, R13, 0x28, RZ, 0xfc, !PT ;  /* 0x000000280d117812 */ /* 0x000fe200078efcff */
[--C-:B------:R-:W-:Y:S01]  /*0e50*/  @!P4 IMAD.IADD R9, R9, 0x1, -R0.reuse ;  /* 0x000000010909c824 */ /* 0x100fe200078e0a00 */
[----:B------:R-:W-:Y:S01]  /*0e60*/  ISETP.GE.AND P4, PT, R20, RZ, PT ;  /* 0x000000ff1400720c */ /* 0x000fe20003f86270 */
[----:B------:R-:W-:Y:S01]  /*0e70*/  IMAD.MOV R15, RZ, RZ, -R15 ;  /* 0x000000ffff0f7224 */ /* 0x000fe200078e0a0f */
[----:B------:R-:W-:Y:S01]  /*0e80*/  IABS R20, R17 ;  /* 0x0000001100147213 */ /* 0x000fe20000000000 */
[----:B------:R-:W-:Y:S01]  /*0e90*/  @!P2 IMAD.IADD R11, R11, 0x1, -R0 ;  /* 0x000000010b0ba824 */ /* 0x000fe200078e0a00 */
[----:B------:R-:W-:Y:S01]  /*0ea0*/  ISETP.GE.AND P2, PT, R16, RZ, PT ;  /* 0x000000ff1000720c */ /* 0x000fe20003f46270 */
[----:B------:R-:W-:Y:S01]  /*0eb0*/  IMAD R15, R0, R15, R18 ;  /* 0x0000000f000f7224 */ /* 0x000fe200078e0212 */
[C---:B------:R-:W-:Y:S01]  /*0ec0*/  LOP3.LUT R46, R13.reuse, 0x80, RZ, 0xfc, !PT ;  /* 0x000000800d2e7812 */ /* 0x040fe200078efcff */
[--C-:B------:R-:W-:Y:S01]  /*0ed0*/  @!P1 IMAD.IADD R12, R12, 0x1, -R0.reuse ;  /* 0x000000010c0c9824 */ /* 0x100fe200078e0a00 */
[----:B------:R-:W-:Y:S01]  /*0ee0*/  LOP3.LUT R47, R13, 0x88, RZ, 0xfc, !PT ;  /* 0x000000880d2f7812 */ /* 0x000fe200078efcff */
[----:B------:R-:W-:Y:S01]  /*0ef0*/  @!P5 IMAD.IADD R14, R14, 0x1, -R0 ;  /* 0x000000010e0ed824 */ /* 0x000fe200078e0a00 */
[----:B------:R-:W-:Y:S01]  /*0f00*/  ISETP.GT.U32.AND P1, PT, R0, R15, PT ;  /* 0x0000000f0000720c */ /* 0x000fe20003f24070 */
[----:B------:R-:W-:Y:S01]  /*0f10*/  IMAD.HI.U32 R16, R3, R19, RZ ;  /* 0x0000001303107227 */ /* 0x000fe200078e00ff */
[----:B------:R-:W-:-:S02]  /*0f20*/  ISETP.GE.AND P5, PT, R17, RZ, PT ;  /* 0x000000ff1100720c */ /* 0x000fc40003fa6270 */
[----:B------:R-:W-:Y:S01]  /*0f30*/  IABS R43, R46 ;  /* 0x0000002e002b7213 */ /* 0x000fe20000000000 */
[----:B------:R-:W-:Y:S01]  /*0f40*/  @!P4 IMAD.MOV R11, RZ, RZ, -R11 ;  /* 0x000000ffff0bc224 */ /* 0x000fe200078e0a0b */
[----:B------:R-:W-:Y:S01]  /*0f50*/  ISETP.GT.U32.AND P4, PT, R0, R14, PT ;  /* 0x0000000e0000720c */ /* 0x000fe20003f84070 */
[----:B------:R-:W-:Y:S01]  /*0f60*/  @!P0 IMAD.MOV R9, RZ, RZ, -R9 ;  /* 0x000000ffff098224 */ /* 0x000fe200078e0a09 */
[----:B------:R-:W-:Y:S01]  /*0f70*/  ISETP.GE.AND P0, PT, R22, RZ, PT ;  /* 0x000000ff1600720c */ /* 0x000fe20003f06270 */
[----:B------:R-:W-:Y:S01]  /*0f80*/  IMAD.MOV R16, RZ, RZ, -R16 ;  /* 0x000000ffff107224 */ /* 0x000fe200078e0a10 */
[----:B------:R-:W-:Y:S01]  /*0f90*/  LOP3.LUT R22, R13, 0x2c, RZ, 0xfc, !PT ;  /* 0x0000002c0d167812 */ /* 0x000fe200078efcff */
[----:B------:R-:W-:Y:S01]  /*0fa0*/  IMAD.HI.U32 R17, R3, R20, RZ ;  /* 0x0000001403117227 */ /* 0x000fe200078e00ff */
[----:B------:R-:W-:Y:S02]  /*0fb0*/  LOP3.LUT R50, R13, 0x90, RZ, 0xfc, !PT ;  /* 0x000000900d327812 */ /* 0x000fe400078efcff */
[----:B------:R-:W-:Y:S01]  /*0fc0*/  IABS R21, R22 ;  /* 0x0000001600157213 */ /* 0x000fe20000000000 */
[--C-:B------:R-:W-:Y:S01]  /*0fd0*/  @!P1 IMAD.IADD R15, R15, 0x1, -R0.reuse ;  /* 0x000000010f0f9824 */ /* 0x100fe200078e0a00 */
[C---:B------:R-:W-:Y:S01]  /*0fe0*/  LOP3.LUT R49, R13.reuse, 0x8c, RZ, 0xfc, !PT ;  /* 0x0000008c0d317812 */ /* 0x040fe200078efcff */
[----:B------:R-:W-:Y:S01]  /*0ff0*/  IMAD R16, R0, R16, R19 ;  /* 0x0000001000107224 */ /* 0x000fe200078e0213 */
[----:B------:R-:W-:Y:S01]  /*1000*/  LOP3.LUT R51, R13, 0x94, RZ, 0xfc, !PT ;  /* 0x000000940d337812 */ /* 0x000fe200078efcff */
[----:B------:R-:W-:Y:S01]  /*1010*/  @!P4 IMAD.IADD R14, R14, 0x1, -R0 ;  /* 0x000000010e0ec824 */ /* 0x000fe200078e0a00 */
[C---:B------:R-:W-:Y:S01]  /*1020*/  ISETP.GT.U32.AND P1, PT, R0.reuse, R15, PT ;  /* 0x0000000f0000720c */ /* 0x040fe20003f24070 */
[----:B------:R-:W-:Y:S01]  /*1030*/  IMAD.HI.U32 R18, R3, R21, RZ ;  /* 0x0000001503127227 */ /* 0x000fe200078e00ff */
[----:B------:R-:W-:-:S02]  /*1040*/  ISETP.GT.U32.AND P4, PT, R0, R16, PT ;  /* 0x000000100000720c */ /* 0x000fc40003f84070 */
[----:B------:R-:W-:Y:S01]  /*1050*/  IABS R48, R51 ;  /* 0x0000003300307213 */ /* 0x000fe20000000000 */
[----:B------:R-:W-:Y:S01]  /*1060*/  IMAD.MOV R17, RZ, RZ, -R17 ;  /* 0x000000ffff117224 */ /* 0x000fe200078e0a11 */
[C---:B------:R-:W-:Y:S01]  /*1070*/  LOP3.LUT R56, R13.reuse, 0xa0, RZ, 0xfc, !PT ;  /* 0x000000a00d387812 */ /* 0x040fe200078efcff */
[----:B------:R-:W-:Y:S01]  /*1080*/  IMAD.MOV R18, RZ, RZ, -R18 ;  /* 0x000000ffff127224 */ /* 0x000fe200078e0a12 */
[----:B------:R-:W-:Y:S01]  /*1090*/  LOP3.LUT R57, R13, 0xa4, RZ, 0xfc, !PT ;  /* 0x000000a40d397812 */ /* 0x000fe200078efcff */
[C---:B------:R-:W-:Y:S01]  /*10a0*/  IMAD R17, R0.reuse, R17, R20 ;  /* 0x0000001100117224 */ /* 0x040fe200078e0214 */
[----:B------:R-:W-:Y:S01]  /*10b0*/  IABS R52, R56 ;  /* 0x0000003800347213 */ /* 0x000fe20000000000 */
[----:B------:R-:W-:Y:S01]  /*10c0*/  IMAD R18, R0, R18, R21 ;  /* 0x0000001200127224 */ /* 0x000fe200078e0215 */
[----:B------:R-:W-:Y:S01]  /*10d0*/  IABS R54, R57 ;  /* 0x0000003900367213 */ /* 0x000fe20000000000 */
[----:B------:R-:W-:Y:S01]  /*10e0*/  @!P6 IMAD.MOV R12, RZ, RZ, -R12 ;  /* 0x000000ffff0ce224 */ /* 0x000fe200078e0a0c */
[----:B------:R-:W-:Y:S01]  /*10f0*/  ISETP.GE.AND P6, PT, R22, RZ, PT ;  /* 0x000000ff1600720c */ /* 0x000fe20003fc6270 */
[--C-:B------:R-:W-:Y:S01]  /*1100*/  @!P1 IMAD.IADD R15, R15, 0x1, -R0.reuse ;  /* 0x000000010f0f9824 */ /* 0x100fe200078e0a00 */
[----:B------:R-:W-:Y:S01]  /*1110*/  LOP3.LUT R22, R13, 0x30, RZ, 0xfc, !PT ;  /* 0x000000300d167812 */ /* 0x000fe200078efcff */
[----:B------:R-:W-:Y:S01]  /*1120*/  @!P4 IMAD.IADD R16, R16, 0x1, -R0 ;  /* 0x000000011010c824 */ /* 0x000fe200078e0a00 */
[C---:B------:R-:W-:Y:S01]  /*1130*/  ISETP.GT.U32.AND P1, PT, R0.reuse, R17, PT ;  /* 0x000000110000720c */ /* 0x040fe20003f24070 */
[----:B------:R-:W-:Y:S01]  /*1140*/  @!P3 IMAD.MOV R14, RZ, RZ, -R14 ;  /* 0x000000ffff0eb224 */ /* 0x000fe200078e0a0e */
[----:B------:R-:W-:Y:S01]  /*1150*/  ISETP.GT.U32.AND P4, PT, R0, R18, PT ;  /* 0x000000120000720c */ /* 0x000fe20003f84070 */
[----:B------:R-:W-:Y:S01]  /*1160*/  IMAD.HI.U32 R21, R3, R26, RZ ;  /* 0x0000001a03157227 */ /* 0x000fe200078e00ff */
[----:B------:R-:W-:-:S02]  /*1170*/  IABS R20, R22 ;  /* 0x0000001600147213 */ /* 0x000fc40000000000 */
[----:B------:R-:W-:Y:S01]  /*1180*/  ISETP.GT.U32.AND P3, PT, R0, R16, PT ;  /* 0x000000100000720c */ /* 0x000fe20003f64070 */
[----:B------:R-:W-:Y:S01]  /*1190*/  @!P0 IMAD.MOV R15, RZ, RZ, -R15 ;  /* 0x000000ffff0f8224 */ /* 0x000fe200078e0a0f */
[----:B------:R-:W-:Y:S01]  /*11a0*/  ISETP.GE.AND P0, PT, R22, RZ, PT ;  /* 0x000000ff1600720c */ /* 0x000fe20003f06270 */
[----:B------:R-:W-:Y:S01]  /*11b0*/  IMAD.HI.U32 R19, R3, R20, RZ ;  /* 0x0000001403137227 */ /* 0x000fe200078e00ff */
[C---:B------:R-:W-:Y:S02]  /*11c0*/  LOP3.LUT R58, R13.reuse, 0xa8, RZ, 0xfc, !PT ;  /* 0x000000a80d3a7812 */ /* 0x040fe400078efcff */
[----:B------:R-:W-:Y:S01]  /*11d0*/  LOP3.LUT R60, R13, 0xb8, RZ, 0xfc, !PT ;  /* 0x000000b80d3c7812 */ /* 0x000fe200078efcff */
[--C-:B------:R-:W-:Y:S01]  /*11e0*/  @!P1 IMAD.IADD R17, R17, 0x1, -R0.reuse ;  /* 0x0000000111119824 */ /* 0x100fe200078e0a00 */
[----:B------:R-:W-:Y:S01]  /*11f0*/  IABS R55, R58 ;  /* 0x0000003a00377213 */ /* 0x000fe20000000000 */
[----:B------:R-:W-:Y:S01]  /*1200*/  IMAD.MOV R19, RZ, RZ, -R19 ;  /* 0x000000ffff137224 */ /* 0x000fe200078e0a13 */
[----:B------:R-:W-:Y:S01]  /*1210*/  IABS R59, R60 ;  /* 0x0000003c003b7213 */ /* 0x000fe20000000000 */
[----:B------:R-:W-:Y:S01]  /*1220*/  @!P4 IMAD.IADD R18, R18, 0x1, -R0 ;  /* 0x000000011212c824 */ /* 0x000fe200078e0a00 */
[C---:B------:R-:W-:Y:S01]  /*1230*/  ISETP.GT.U32.AND P1, PT, R0.reuse, R17, PT ;  /* 0x000000110000720c */ /* 0x040fe20003f24070 */
[----:B------:R-:W-:Y:S01]  /*1240*/  IMAD R19, R0, R19, R20 ;  /* 0x0000001300137224 */ /* 0x000fe200078e0214 */
[----:B------:R-:W-:Y:S01]  /*1250*/  LOP3.LUT R62, R13, 0xc8, RZ, 0xfc, !PT ;  /* 0x000000c80d3e7812 */ /* 0x000fe200078efcff */
[----:B------:R-:W-:Y:S01]  /*1260*/  @!P3 IMAD.IADD R16, R16, 0x1, -R0 ;  /* 0x000000011010b824 */ /* 0x000fe200078e0a00 */
[C---:B------:R-:W-:Y:S01]  /*1270*/  ISETP.GT.U32.AND P4, PT, R0.reuse, R18, PT ;  /* 0x000000120000720c */ /* 0x040fe20003f84070 */
[----:B------:R-:W-:Y:S01]  /*1280*/  IMAD.HI.U32 R20, R3, R24, RZ ;  /* 0x0000001803147227 */ /* 0x000fe200078e00ff */
[----:B------:R-:W-:-:S02]  /*1290*/  ISETP.GT.U32.AND P3, PT, R0, R19, PT ;  /* 0x000000130000720c */ /* 0x000fc40003f64070 */
[----:B------:R-:W-:Y:S01]  /*12a0*/  IABS R61, R62 ;  /* 0x0000003e003d7213 */ /* 0x000fe20000000000 */
[----:B------:R-:W-:Y:S01]  /*12b0*/  IMAD.HI.U32 R22, R3, R27, RZ ;  /* 0x0000001b03167227 */ /* 0x000fe200078e00ff */
[C---:B------:R-:W-:Y:S02]  /*12c0*/  LOP3.LUT R68, R13.reuse, 0xcc, RZ, 0xfc, !PT ;  /* 0x000000cc0d447812 */ /* 0x040fe400078efcff */
[C---:B------:R-:W-:Y:S01]  /*12d0*/  LOP3.LUT R70, R13.reuse, 0xd0, RZ, 0xfc, !PT ;  /* 0x000000d00d467812 */ /* 0x040fe200078efcff */
[----:B------:R-:W-:Y:S01]  /*12e0*/  IMAD.MOV R21, RZ, RZ, -R21 ;  /* 0x000000ffff157224 */ /* 0x000fe200078e0a15 */
[C---:B------:R-:W-:Y:S01]  /*12f0*/  LOP3.LUT R72, R13.reuse, 0xd4, RZ, 0xfc, !PT ;  /* 0x000000d40d487812 */ /* 0x040fe200078efcff */
[----:B------:R-:W-:Y:S01]  /*1300*/  IMAD.MOV R25, RZ, RZ, -R20 ;  /* 0x000000ffff197224 */ /* 0x000fe200078e0a14 */
[----:B------:R-:W-:Y:S01]  /*1310*/  IABS R63, R70 ;  /* 0x00000046003f7213 */ /* 0x000fe20000000000 */
[----:B------:R-:W-:Y:S01]  /*1320*/  IMAD.MOV R22, RZ, RZ, -R22 ;  /* 0x000000ffff167224 */ /* 0x000fe200078e0a16 */
[----:B------:R-:W-:Y:S01]  /*1330*/  IABS R64, R72 ;  /* 0x0000004800407213 */ /* 0x000fe20000000000 */
[----:B------:R-:W-:Y:S01]  /*1340*/  IMAD R21, R0, R21, R26 ;  /* 0x0000001500157224 */ /* 0x000fe200078e021a */
[----:B------:R-:W-:Y:S01]  /*1350*/  LOP3.LUT R74, R13, 0xd8, RZ, 0xfc, !PT ;  /* 0x000000d80d4a7812 */ /* 0x000fe200078efcff */
[----:B------:R-:W-:Y:S01]  /*1360*/  @!P1 IMAD.IADD R17, R17, 0x1, -R0 ;  /* 0x0000000111119824 */ /* 0x000fe200078e0a00 */
[----:B------:R-:W-:Y:S01]  /*1370*/  ISETP.GE.AND P1, PT, R28, RZ, PT ;  /* 0x000000ff1c00720c */ /* 0x000fe20003f26270 */
[C---:B------:R-:W-:Y:S01]  /*1380*/  IMAD R20, R0.reuse, R25, R24 ;  /* 0x0000001900147224 */ /* 0x040fe200078e0218 */
[C---:B------:R-:W-:Y:S01]  /*1390*/  LOP3.LUT R28, R13.reuse, 0x40, RZ, 0xfc, !PT ;  /* 0x000000400d1c7812 */ /* 0x040fe200078efcff */
[----:B------:R-:W-:Y:S01]  /*13a0*/  IMAD R22, R0, R22, R27 ;  /* 0x0000001600167224 */ /* 0x000fe200078e021b */
[----:B------:R-:W-:Y:S01]  /*13b0*/  LOP3.LUT R27, R13, 0x44, RZ, 0xfc, !PT ;  /* 0x000000440d1b7812 */ /* 0x000fe200078efcff */
[--C-:B------:R-:W-:Y:S01]  /*13c0*/  @!P4 IMAD.IADD R18, R18, 0x1, -R0.reuse ;  /* 0x000000011212c824 */ /* 0x100fe200078e0a00 */
[C---:B------:R-:W-:Y:S01]  /*13d0*/  ISETP.GT.U32.AND P4, PT, R0.reuse, R21, PT ;  /* 0x000000150000720c */ /* 0x040fe20003f84070 */
[----:B------:R-:W-:Y:S01]  /*13e0*/  @!P3 IMAD.IADD R19, R19, 0x1, -R0 ;  /* 0x000000011313b824 */ /* 0x000fe200078e0a00 */
[C---:B------:R-:W-:Y:S01]  /*13f0*/  ISETP.GT.U32.AND P3, PT, R0.reuse, R20, PT ;  /* 0x000000140000720c */ /* 0x040fe20003f64070 */
[----:B------:R-:W-:Y:S01]  /*1400*/  @!P6 IMAD.MOV R18, RZ, RZ, -R18 ;  /* 0x000000ffff12e224 */ /* 0x000fe200078e0a12 */
[C---:B------:R-:W-:Y:S01]  /*1410*/  ISETP.GT.U32.AND P6, PT, R0.reuse, R22, PT ;  /* 0x000000160000720c */ /* 0x040fe20003fc4070 */
[----:B------:R-:W-:Y:S01]  /*1420*/  @!P2 IMAD.MOV R16, RZ, RZ, -R16 ;  /* 0x000000ffff10a224 */ /* 0x000fe200078e0a10 */
[----:B------:R-:W-:Y:S01]  /*1430*/  IABS R25, R28 ;  /* 0x0000001c00197213 */ /* 0x000fe20000000000 */
[----:B------:R-:W-:Y:S01]  /*1440*/  @!P5 IMAD.MOV R17, RZ, RZ, -R17 ;  /* 0x000000ffff11d224 */ /* 0x000fe200078e0a11 */
[----:B------:R-:W-:Y:S01]  /*1450*/  ISETP.GT.U32.AND P2, PT, R0, R19, PT ;  /* 0x000000130000720c */ /* 0x000fe20003f44070 */
[----:B------:R-:W-:Y:S01]  /*1460*/  IMAD R152, R152, 0x200, R141 ;  /* 0x0000020098987824 */ /* 0x000fe200078e028d */
[----:B------:R-:W-:Y:S01]  /*1470*/  IABS R26, R27 ;  /* 0x0000001b001a7213 */ /* 0x000fe20000000000 */
[----:B------:R-:W-:Y:S01]  /*1480*/  IMAD.HI.U32 R24, R3, R25, RZ ;  /* 0x0000001903187227 */ /* 0x000fe200078e00ff */
[----:B------:R-:W-:-:S02]  /*1490*/  ISETP.GE.AND P5, PT, R29, RZ, PT ;  /* 0x000000ff1d00720c */ /* 0x000fc40003fa6270 */
[----:B------:R-:W-:Y:S01]  /*14a0*/  IABS R66, R74 ;  /* 0x0000004a00427213 */ /* 0x000fe20000000000 */
[----:B------:R-:W-:Y:S01]  /*14b0*/  @!P4 IMAD.IADD R21, R21, 0x1, -R0 ;  /* 0x000000011515c824 */ /* 0x000fe200078e0a00 */
[C---:B------:R-:W-:Y:S01]  /*14c0*/  LOP3.LUT R76, R13.reuse, 0xdc, RZ, 0xfc, !PT ;  /* 0x000000dc0d4c7812 */ /* 0x040fe200078efcff */
[----:B------:R-:W-:Y:S01]  /*14d0*/  IMAD.MOV R24, RZ, RZ, -R24 ;  /* 0x000000ffff187224 */ /* 0x000fe200078e0a18 */
[----:B------:R-:W-:Y:S01]  /*14e0*/  LOP3.LUT R78, R13, 0xe0, RZ, 0xfc, !PT ;  /* 0x000000e00d4e7812 */ /* 0x000fe200078efcff */
[--C-:B------:R-:W-:Y:S01]  /*14f0*/  @!P3 IMAD.IADD R20, R20, 0x1, -R0.reuse ;  /* 0x000000011414b824 */ /* 0x100fe200078e0a00 */
[----:B------:R-:W-:Y:S01]  /*1500*/  ISETP.GE.AND P3, PT, R28, RZ, PT ;  /* 0x000000ff1c00720c */ /* 0x000fe20003f66270 */
[----:B------:R-:W-:Y:S01]  /*1510*/  @!P6 IMAD.IADD R22, R22, 0x1, -R0 ;  /* 0x000000011616e824 */ /* 0x000fe200078e0a00 */
[C---:B------:R-:W-:Y:S01]  /*1520*/  ISETP.GT.U32.AND P6, PT, R0.reuse, R21, PT ;  /* 0x000000150000720c */ /* 0x040fe20003fc4070 */
[C---:B------:R-:W-:Y:S01]  /*1530*/  IMAD R24, R0.reuse, R24, R25 ;  /* 0x0000001800187224 */ /* 0x040fe200078e0219 */
[----:B------:R-:W-:Y:S01]  /*1540*/  ISETP.GT.U32.AND P4, PT, R0, R20, PT ;  /* 0x000000140000720c */ /* 0x000fe20003f84070 */
[----:B------:R-:W-:Y:S01]  /*1550*/  IMAD.HI.U32 R25, R3, R26, RZ ;  /* 0x0000001a03197227 */ /* 0x000fe200078e00ff */
[----:B------:R-:W-:-:S02]  /*1560*/  LOP3.LUT R28, R13, 0x48, RZ, 0xfc, !PT ;  /* 0x000000480d1c7812 */ /* 0x000fc400078efcff */
[----:B------:R-:W-:Y:S01]  /*1570*/  IABS R67, R76 ;  /* 0x0000004c00437213 */ /* 0x000fe20000000000 */
[----:B------:R-:W-:Y:S01]  /*1580*/  IMAD.MOV R25, RZ, RZ, -R25 ;  /* 0x000000ffff197224 */ /* 0x000fe200078e0a19 */
[----:B------:R-:W-:Y:S01]  /*1590*/  IABS R29, R28 ;  /* 0x0000001c001d7213 */ /* 0x000fe20000000000 */
[----:B------:R-:W-:Y:S01]  /*15a0*/  @!P2 IMAD.IADD R19, R19, 0x1, -R0 ;  /* 0x000000011313a824 */ /* 0x000fe200078e0a00 */
[----:B------:R-:W-:Y:S01]  /*15b0*/  ISETP.GE.AND P2, PT, R30, RZ, PT ;  /* 0x000000ff1e00720c */ /* 0x000fe20003f46270 */
[C---:B------:R-:W-:Y:S01]  /*15c0*/  IMAD R25, R0.reuse, R25, R26 ;  /* 0x0000001900197224 */ /* 0x040fe200078e021a */
[----:B------:R-:W-:Y:S01]  /*15d0*/  IABS R30, R32 ;  /* 0x00000020001e7213 */ /* 0x000fe20000000000 */
[----:B------:R-:W-:Y:S01]  /*15e0*/  @!P0 IMAD.MOV R19, RZ, RZ, -R19 ;  /* 0x000000ffff138224 */ /* 0x000fe200078e0a13 */
[C---:B------:R-:W-:Y:S01]  /*15f0*/  ISETP.GT.U32.AND P0, PT, R0.reuse, R22, PT ;  /* 0x000000160000720c */ /* 0x040fe20003f04070 */
[--C-:B------:R-:W-:Y:S01]  /*1600*/  @!P6 IMAD.IADD R21, R21, 0x1, -R0.reuse ;  /* 0x000000011515e824 */ /* 0x100fe200078e0a00 */
[----:B------:R-:W-:Y:S01]  /*1610*/  ISETP.GT.U32.AND P6, PT, R0, R25, PT ;  /* 0x000000190000720c */ /* 0x000fe20003fc4070 */
[----:B------:R-:W-:Y:S01]  /*1620*/  @!P4 IMAD.IADD R20, R20, 0x1, -R0 ;  /* 0x000000011414c824 */ /* 0x000fe200078e0a00 */
[----:B------:R-:W-:Y:S01]  /*1630*/  ISETP.GT.U32.AND P4, PT, R0, R24, PT ;  /* 0x000000180000720c */ /* 0x000fe20003f84070 */
[----:B------:R-:W-:Y:S01]  /*1640*/  IMAD.HI.U32 R26, R3, R29, RZ ;  /* 0x0000001d031a7227 */ /* 0x000fe200078e00ff */
[----:B------:R-:W-:-:S02]  /*1650*/  IABS R69, R78 ;  /* 0x0000004e00457213 */ /* 0x000fc40000000000 */
[C---:B------:R-:W-:Y:S01]  /*1660*/  LOP3.LUT R80, R13.reuse, 0xe4, RZ, 0xfc, !PT ;  /* 0x000000e40d507812 */ /* 0x040fe200078efcff */
[----:B------:R-:W-:Y:S01]  /*1670*/  @!P1 IMAD.MOV R20, RZ, RZ, -R20 ;  /* 0x000000ffff149224 */ /* 0x000fe200078e0a14 */
[----:B------:R-:W-:Y:S01]  /*1680*/  LOP3.LUT R82, R13, 0xec, RZ, 0xfc, !PT ;  /* 0x000000ec0d527812 */ /* 0x000fe200078efcff */
[----:B------:R-:W-:Y:S01]  /*1690*/  IMAD.MOV R26, RZ, RZ, -R26 ;  /* 0x000000ffff1a7224 */ /* 0x000fe200078e0a1a */
[----:B------:R-:W-:Y:S01]  /*16a0*/  IABS R71, R80 ;  /* 0x0000005000477213 */ /* 0x000fe20000000000 */
[--C-:B------:R-:W-:Y:S01]  /*16b0*/  @!P0 IMAD.IADD R22, R22, 0x1, -R0.reuse ;  /* 0x0000000116168824 */ /* 0x100fe200078e0a00 */
[----:B------:R-:W-:Y:S01]  /*16c0*/  ISETP.GE.AND P0, PT, R27, RZ, PT ;  /* 0x000000ff1b00720c */ /* 0x000fe20003f06270 */
[----:B------:R-:W-:Y:S01]  /*16d0*/  @!P6 IMAD.IADD R25, R25, 0x1, -R0 ;  /* 0x000000011919e824 */ /* 0x000fe200078e0a00 */
[----:B------:R-:W-:Y:S01]  /*16e0*/  IABS R75, R82 ;  /* 0x00000052004b7213 */ /* 0x000fe20000000000 */
[----:B------:R-:W-:Y:S01]  /*16f0*/  IMAD.HI.U32 R27, R3, R30, RZ ;  /* 0x0000001e031b7227 */ /* 0x000fe200078e00ff */
[----:B------:R-:W-:-:S02]  /*1700*/  LOP3.LUT R84, R13, 0xf0, RZ, 0xfc, !PT ;  /* 0x000000f00d547812 */ /* 0x000fc400078efcff */
[----:B------:R-:W-:Y:S01]  /*1710*/  ISETP.GT.U32.AND P6, PT, R0, R25, PT ;  /* 0x000000190000720c */ /* 0x000fe20003fc4070 */
[----:B------:R-:W-:Y:S01]  /*1720*/  @!P4 IMAD.IADD R24, R24, 0x1, -R0 ;  /* 0x000000011818c824 */ /* 0x000fe200078e0a00 */
[----:B------:R-:W-:Y:S01]  /*1730*/  ISETP.GE.AND P4, PT, R28, RZ, PT ;  /* 0x000000ff1c00720c */ /* 0x000fe20003f86270 */
[----:B------:R-:W-:Y:S01]  /*1740*/  IMAD.HI.U32 R28, R3, R31, RZ ;  /* 0x0000001f031c7227 */ /* 0x000fe200078e00ff */
[----:B------:R-:W-:Y:S02]  /*1750*/  IABS R77, R84 ;  /* 0x00000054004d7213 */ /* 0x000fe40000000000 */
[C---:B------:R-:W-:Y:S01]  /*1760*/  ISETP.GT.U32.AND P1, PT, R0.reuse, R24, PT ;  /* 0x000000180000720c */ /* 0x040fe20003f24070 */
[----:B------:R-:W-:Y:S01]  /*1770*/  IMAD.MOV R27, RZ, RZ, -R27 ;  /* 0x000000ffff1b7224 */ /* 0x000fe200078e0a1b */
[----:B------:R-:W-:Y:S01]  /*1780*/  LOP3.LUT R86, R13, 0xf4, RZ, 0xfc, !PT ;  /* 0x000000f40d567812 */ /* 0x000fe200078efcff */
[----:B------:R-:W-:Y:S02]  /*1790*/  IMAD.MOV R28, RZ, RZ, -R28 ;  /* 0x000000ffff1c7224 */ /* 0x000fe400078e0a1c */
[C---:B------:R-:W-:Y:S01]  /*17a0*/  IMAD R27, R0.reuse, R27, R30 ;  /* 0x0000001b001b7224 */ /* 0x040fe200078e021e */
[----:B------:R-:W-:Y:S01]  /*17b0*/  IABS R79, R86 ;  /* 0x00000056004f7213 */ /* 0x000fe20000000000 */
[C---:B------:R-:W-:Y:S01]  /*17c0*/  IMAD R28, R0.reuse, R28, R31 ;  /* 0x0000001c001c7224 */ /* 0x040fe200078e021f */
[----:B------:R-:W-:Y:S01]  /*17d0*/  IABS R31, R35 ;  /* 0x00000023001f7213 */ /* 0x000fe20000000000 */
[----:B------:R-:W-:Y:S01]  /*17e0*/  @!P2 IMAD.MOV R22, RZ, RZ, -R22 ;  /* 0x000000ffff16a224 */ /* 0x000fe200078e0a16 */
[C---:B------:R-:W-:Y:S01]  /*17f0*/  ISETP.GT.U32.AND P2, PT, R0.reuse, R27, PT ;  /* 0x0000001b0000720c */ /* 0x040fe20003f44070 */
[----:B------:R-:W-:-:S02]  /*1800*/  IMAD R26, R0, R26, R29 ;  /* 0x0000001a001a7224 */ /* 0x000fc400078e021d */
[--C-:B------:R-:W-:Y:S01]  /*1810*/  @!P6 IMAD.IADD R25, R25, 0x1, -R0.reuse ;  /* 0x000000011919e824 */ /* 0x100fe200078e0a00 */
[C---:B------:R-:W-:Y:S01]  /*1820*/  ISETP.GT.U32.AND P6, PT, R0.reuse, R28, PT ;  /* 0x0000001c0000720c */ /* 0x040fe20003fc4070 */
[----:B------:R-:W-:Y:S01]  /*1830*/  @!P5 IMAD.MOV R21, RZ, RZ, -R21 ;  /* 0x000000ffff15d224 */ /* 0x000fe200078e0a15 */
[----:B------:R-:W-:Y:S01]  /*1840*/  ISETP.GT.U32.AND P5, PT, R0, R26, PT ;  /* 0x0000001a0000720c */ /* 0x000fe20003fa4070 */
[----:B------:R-:W-:Y:S01]  /*1850*/  @!P1 IMAD.IADD R24, R24, 0x1, -R0 ;  /* 0x0000000118189824 */ /* 0x000fe200078e0a00 */
[----:B------:R-:W-:Y:S01]  /*1860*/  ISETP.GE.AND P1, PT, R32, RZ, PT ;  /* 0x000000ff2000720c */ /* 0x000fe20003f26270 */
[----:B------:R-:W-:Y:S01]  /*1870*/  IMAD.HI.U32 R29, R3, R31, RZ ;  /* 0x0000001f031d7227 */ /* 0x000fe200078e00ff */
[----:B------:R-:W-:-:S03]  /*1880*/  IABS R32, R37 ;  /* 0x0000002500207213 */ /* 0x000fc60000000000 */
[--C-:B------:R-:W-:Y:S02]  /*1890*/  @!P2 IMAD.IADD R27, R27, 0x1, -R0.reuse ;  /* 0x000000011b1ba824 */ /* 0x100fe400078e0a00 */
[----:B------:R-:W-:Y:S02]  /*18a0*/  IMAD.MOV R29, RZ, RZ, -R29 ;  /* 0x000000ffff1d7224 */ /* 0x000fe400078e0a1d */
[----:B------:R-:W-:Y:S01]  /*18b0*/  @!P6 IMAD.IADD R28, R28, 0x1, -R0 ;  /* 0x000000011c1ce824 */ /* 0x000fe200078e0a00 */
[----:B------:R-:W-:Y:S01]  /*18c0*/  ISETP.GT.U32.AND P6, PT, R0, R27, PT ;  /* 0x0000001b0000720c */ /* 0x000fe20003fc4070 */
[----:B------:R-:W-:-:S04]  /*18d0*/  IMAD.HI.U32 R30, R3, R32, RZ ;  /* 0x00000020031e7227 */ /* 0x000fc800078e00ff */
[----:B------:R-:W-:Y:S01]  /*18e0*/  @!P5 IMAD.IADD R26, R26, 0x1, -R0 ;  /* 0x000000011a1ad824 */ /* 0x000fe200078e0a00 */
[----:B------:R-:W-:Y:S01]  /*18f0*/  ISETP.GE.AND P5, PT, R33, RZ, PT ;  /* 0x000000ff2100720c */ /* 0x000fe20003fa6270 */
[C---:B------:R-:W-:Y:S01]  /*1900*/  IMAD R29, R0.reuse, R29, R31 ;  /* 0x0000001d001d7224 */ /* 0x040fe200078e021f */
[----:B------:R-:W-:Y:S01]  /*1910*/  IABS R33, R38 ;  /* 0x0000002600217213 */ /* 0x000fe20000000000 */
[----:B------:R-:W-:Y:S01]  /*1920*/  IMAD.MOV R31, RZ, RZ, -R30 ;  /* 0x000000ffff1f7224 */ /* 0x000fe200078e0a1e */
[C---:B------:R-:W-:Y:S01]  /*1930*/  ISETP.GT.U32.AND P2, PT, R0.reuse, R26, PT ;  /* 0x0000001a0000720c */ /* 0x040fe20003f44070 */
[----:B------:R-:W-:Y:S01]  /*1940*/  @!P3 IMAD.MOV R24, RZ, RZ, -R24 ;  /* 0x000000ffff18b224 */ /* 0x000fe200078e0a18 */
[C---:B------:R-:W-:Y:S01]  /*1950*/  ISETP.GT.U32.AND P3, PT, R0.reuse, R28, PT ;  /* 0x0000001c0000720c */ /* 0x040fe20003f64070 */
[----:B------:R-:W-:Y:S02]  /*1960*/  IMAD R30, R0, R31, R32 ;  /* 0x0000001f001e7224 */ /* 0x000fe400078e0220 */
[----:B------:R-:W-:-:S02]  /*1970*/  @!P6 IMAD.IADD R27, R27, 0x1, -R0 ;  /* 0x000000011b1be824 */ /* 0x000fc400078e0a00 */
[----:B------:R-:W-:Y:S01]  /*1980*/  IMAD.HI.U32 R31, R3, R33, RZ ;  /* 0x00000021031f7227 */ /* 0x000fe200078e00ff */
[----:B------:R-:W-:-:S03]  /*1990*/  ISETP.GT.U32.AND P6, PT, R0, R30, PT ;  /* 0x0000001e0000720c */ /* 0x000fc60003fc4070 */
[----:B------:R-:W-:Y:S02]  /*19a0*/  IMAD.MOV R31, RZ, RZ, -R31 ;  /* 0x000000ffff1f7224 */ /* 0x000fe400078e0a1f */
[----:B------:R-:W-:Y:S01]  /*19b0*/  @!P2 IMAD.IADD R26, R26, 0x1, -R0 ;  /* 0x000000011a1aa824 */ /* 0x000fe200078e0a00 */
[----:B------:R-:W-:Y:S01]  /*19c0*/  ISETP.GT.U32.AND P2, PT, R0, R29, PT ;  /* 0x0000001d0000720c */ /* 0x000fe20003f44070 */
[----:B------:R-:W-:-:S04]  /*19d0*/  IMAD.HI.U32 R32, R3, R34, RZ ;  /* 0x0000002203207227 */ /* 0x000fc800078e00ff */
[----:B------:R-:W-:Y:S02]  /*19e0*/  IMAD R31, R0, R31, R33 ;  /* 0x0000001f001f7224 */ /* 0x000fe400078e0221 */
[--C-:B------:R-:W-:Y:S02]  /*19f0*/  @!P6 IMAD.IADD R30, R30, 0x1, -R0.reuse ;  /* 0x000000011e1ee824 */ /* 0x100fe400078e0a00 */
[----:B------:R-:W-:Y:S01]  /*1a00*/  @!P3 IMAD.IADD R28, R28, 0x1, -R0 ;  /* 0x000000011c1cb824 */ /* 0x000fe200078e0a00 */
[----:B------:R-:W-:Y:S01]  /*1a10*/  ISETP.GE.AND P3, PT, R35, RZ, PT ;  /* 0x000000ff2300720c */ /* 0x000fe20003f66270 */
[----:B------:R-:W-:Y:S01]  /*1a20*/  IMAD.HI.U32 R33, R3, R36, RZ ;  /* 0x0000002403217227 */ /* 0x000fe200078e00ff */
[----:B------:R-:W-:-:S03]  /*1a30*/  ISETP.GT.U32.AND P6, PT, R0, R30, PT ;  /* 0x0000001e0000720c */ /* 0x000fc60003fc4070 */
[----:B------:R-:W-:Y:S01]  /*1a40*/  @!P2 IMAD.IADD R29, R29, 0x1, -R0 ;  /* 0x000000011d1da824 */ /* 0x000fe200078e0a00 */
[----:B------:R-:W-:Y:S01]  /*1a50*/  ISETP.GE.AND P2, PT, R37, RZ, PT ;  /* 0x000000ff2500720c */ /* 0x000fe20003f46270 */
[----:B------:R-:W-:Y:S02]  /*1a60*/  IMAD.MOV R35, RZ, RZ, -R32 ;  /* 0x000000ffff237224 */ /* 0x000fe400078e0a20 */
[----:B------:R-:W-:Y:S01]  /*1a70*/  @!P4 IMAD.MOV R26, RZ, RZ, -R26 ;  /* 0x000000ffff1ac224 */ /* 0x000fe200078e0a1a */
[C---:B------:R-:W-:Y:S01]  /*1a80*/  ISETP.GT.U32.AND P4, PT, R0.reuse, R31, PT ;  /* 0x0000001f0000720c */ /* 0x040fe20003f84070 */
[----:B------:R-:W-:Y:S02]  /*1a90*/  IMAD.MOV R33, RZ, RZ, -R33 ;  /* 0x000000ffff217224 */ /* 0x000fe400078e0a21 */
[C---:B------:R-:W-:Y:S01]  /*1aa0*/  IMAD R32, R0.reuse, R35, R34 ;  /* 0x0000002300207224 */ /* 0x040fe200078e0222 */
[C---:B------:R-:W-:Y:S01]  /*1ab0*/  LOP3.LUT R34, R13.reuse, 0x68, RZ, 0xfc, !PT ;  /* 0x000000680d227812 */ /* 0x040fe200078efcff */
[----:B------:R-:W-:Y:S01]  /*1ac0*/  @!P0 IMAD.MOV R25, RZ, RZ, -R25 ;  /* 0x000000ffff198224 */ /* 0x000fe200078e0a19 */
[----:B------:R-:W-:Y:S01]  /*1ad0*/  ISETP.GT.U32.AND P0, PT, R0, R29, PT ;  /* 0x0000001d0000720c */ /* 0x000fe20003f04070 */
[----:B------:R-:W-:Y:S01]  /*1ae0*/  @!P6 IMAD.IADD R30, R30, 0x1, -R0 ;  /* 0x000000011e1ee824 */ /* 0x000fe200078e0a00 */
[C---:B------:R-:W-:Y:S01]  /*1af0*/  ISETP.GT.U32.AND P6, PT, R0.reuse, R32, PT ;  /* 0x000000200000720c */ /* 0x040fe20003fc4070 */
[C---:B------:R-:W-:Y:S01]  /*1b00*/  IMAD R33, R0.reuse, R33, R36 ;  /* 0x0000002100217224 */ /* 0x040fe200078e0224 */
[----:B------:R-:W-:Y:S01]  /*1b10*/  IABS R35, R34 ;  /* 0x0000002200237213 */ /* 0x000fe20000000000 */
[----:B------:R-:W-:Y:S01]  /*1b20*/  @!P2 IMAD.MOV R30, RZ, RZ, -R30 ;  /* 0x000000ffff1ea224 */ /* 0x000fe200078e0a1e */
[----:B------:R-:W-:Y:S01]  /*1b30*/  LOP3.LUT R36, R13, 0x6c, RZ, 0xfc, !PT ;  /* 0x0000006c0d247812 */ /* 0x000fe200078efcff */
[----:B------:R-:W-:Y:S01]  /*1b40*/  @!P4 IMAD.IADD R31, R31, 0x1, -R0 ;  /* 0x000000011f1fc824 */ /* 0x000fe200078e0a00 */
[----:B------:R-:W-:Y:S01]  /*1b50*/  ISETP.GT.U32.AND P2, PT, R0, R33, PT ;  /* 0x000000210000720c */ /* 0x000fe20003f44070 */
[----:B------:R-:W-:Y:S01]  /*1b60*/  @!P1 IMAD.MOV R27, RZ, RZ, -R27 ;  /* 0x000000ffff1b9224 */ /* 0x000fe200078e0a1b */
[----:B------:R-:W-:Y:S01]  /*1b70*/  ISETP.GE.AND P1, PT, R38, RZ, PT ;  /* 0x000000ff2600720c */ /* 0x000fe20003f26270 */
[----:B------:R-:W-:Y:S01]  /*1b80*/  @!P5 IMAD.MOV R28, RZ, RZ, -R28 ;  /* 0x000000ffff1cd224 */ /* 0x000fe200078e0a1c */
[----:B------:R-:W-:Y:S01]  /*1b90*/  ISETP.GT.U32.AND P4, PT, R0, R31, PT ;  /* 0x0000001f0000720c */ /* 0x000fe20003f84070 */
[--C-:B------:R-:W-:Y:S01]  /*1ba0*/  @!P0 IMAD.IADD R29, R29, 0x1, -R0.reuse ;  /* 0x000000011d1d8824 */ /* 0x100fe200078e0a00 */
[----:B------:R-:W-:Y:S01]  /*1bb0*/  ISETP.GE.AND P5, PT, R39, RZ, PT ;  /* 0x000000ff2700720c */ /* 0x000fe20003fa6270 */
[----:B------:R-:W-:Y:S01]  /*1bc0*/  @!P6 IMAD.IADD R32, R32, 0x1, -R0 ;  /* 0x000000012020e824 */ /* 0x000fe200078e0a00 */
[----:B------:R-:W-:Y:S01]  /*1bd0*/  LOP3.LUT R39, R13, 0x70, RZ, 0xfc, !PT ;  /* 0x000000700d277812 */ /* 0x000fe200078efcff */
[----:B------:R-:W-:Y:S01]  /*1be0*/  @!P3 IMAD.MOV R29, RZ, RZ, -R29 ;  /* 0x000000ffff1db224 */ /* 0x000fe200078e0a1d */
[----:B------:R-:W-:Y:S01]  /*1bf0*/  ISETP.GE.AND P3, PT, R34, RZ, PT ;  /* 0x000000ff2200720c */ /* 0x000fe20003f66270 */
[----:B------:R-:W-:Y:S01]  /*1c00*/  IMAD.HI.U32 R34, R3, R35, RZ ;  /* 0x0000002303227227 */ /* 0x000fe200078e00ff */
[----:B------:R-:W-:-:S02]  /*1c10*/  ISETP.GT.U32.AND P6, PT, R0, R32, PT ;  /* 0x000000200000720c */ /* 0x000fc40003fc4070 */
[----:B------:R-:W-:Y:S01]  /*1c20*/  IABS R37, R36 ;  /* 0x0000002400257213 */ /* 0x000fe20000000000 */
[----:B------:R-:W-:Y:S01]  /*1c30*/  @!P2 IMAD.IADD R33, R33, 0x1, -R0 ;  /* 0x000000012121a824 */ /* 0x000fe200078e0a00 */
[----:B------:R-:W-:Y:S01]  /*1c40*/  IABS R38, R39 ;  /* 0x0000002700267213 */ /* 0x000fe20000000000 */
[----:B------:R-:W-:Y:S01]  /*1c50*/  IMAD.MOV R34, RZ, RZ, -R34 ;  /* 0x000000ffff227224 */ /* 0x000fe200078e0a22 */
[----:B------:R-:W-:Y:S01]  /*1c60*/  ISETP.GE.AND P0, PT, R40, RZ, PT ;  /* 0x000000ff2800720c */ /* 0x000fe20003f06270 */
[----:B------:R-:W-:Y:S01]  /*1c70*/  @!P4 IMAD.IADD R31, R31, 0x1, -R0 ;  /* 0x000000011f1fc824 */ /* 0x000fe200078e0a00 */
[C---:B------:R-:W-:Y:S01]  /*1c80*/  ISETP.GT.U32.AND P2, PT, R0.reuse, R33, PT ;  /* 0x000000210000720c */ /* 0x040fe20003f44070 */
[----:B------:R-:W-:Y:S01]  /*1c90*/  IMAD R34, R0, R34, R35 ;  /* 0x0000002200227224 */ /* 0x000fe200078e0223 */
[----:B------:R-:W-:Y:S01]  /*1ca0*/  ISETP.GE.AND P4, PT, R36, RZ, PT ;  /* 0x000000ff2400720c */ /* 0x000fe20003f86270 */
[----:B------:R-:W-:Y:S01]  /*1cb0*/  IMAD.HI.U32 R35, R3, R37, RZ ;  /* 0x0000002503237227 */ /* 0x000fe200078e00ff */
[----:B------:R-:W-:-:S03]  /*1cc0*/  IABS R40, R41 ;  /* 0x0000002900287213 */ /* 0x000fc60000000000 */
[----:B------:R-:W-:-:S04]  /*1cd0*/  IMAD.HI.U32 R36, R3, R38, RZ ;  /* 0x0000002603247227 */ /* 0x000fc800078e00ff */
[----:B------:R-:W-:Y:S01]  /*1ce0*/  @!P1 IMAD.MOV R31, RZ, RZ, -R31 ;  /* 0x000000ffff1f9224 */ /* 0x000fe200078e0a1f */
[----:B------:R-:W-:Y:S01]  /*1cf0*/  ISETP.GE.AND P1, PT, R39, RZ, PT ;  /* 0x000000ff2700720c */ /* 0x000fe20003f26270 */
[----:B------:R-:W-:Y:S02]  /*1d00*/  IMAD.MOV R35, RZ, RZ, -R35 ;  /* 0x000000ffff237224 */ /* 0x000fe400078e0a23 */
[----:B------:R-:W-:Y:S02]  /*1d10*/  IMAD.MOV R39, RZ, RZ, -R36 ;  /* 0x000000ffff277224 */ /* 0x000fe400078e0a24 */
[----:B------:R-:W-:Y:S01]  /*1d20*/  @!P6 IMAD.IADD R32, R32, 0x1, -R0 ;  /* 0x000000012020e824 */ /* 0x000fe200078e0a00 */
[C---:B------:R-:W-:Y:S01]  /*1d30*/  ISETP.GT.U32.AND P6, PT, R0.reuse, R34, PT ;  /* 0x000000220000720c */ /* 0x040fe20003fc4070 */
[C---:B------:R-:W-:Y:S02]  /*1d40*/  IMAD R35, R0.reuse, R35, R37 ;  /* 0x0000002300237224 */ /* 0x040fe400078e0225 */
[----:B------:R-:W-:-:S02]  /*1d50*/  IMAD R36, R0, R39, R38 ;  /* 0x0000002700247224 */ /* 0x000fc400078e0226 */
[----:B------:R-:W-:Y:S01]  /*1d60*/  @!P2 IMAD.IADD R33, R33, 0x1, -R0 ;  /* 0x000000012121a824 */ /* 0x000fe200078e0a00 */
[C---:B------:R-:W-:Y:S01]  /*1d70*/  ISETP.GT.U32.AND P2, PT, R0.reuse, R35, PT ;  /* 0x000000230000720c */ /* 0x040fe20003f44070 */
[----:B------:R-:W-:Y:S01]  /*1d80*/  @!P5 IMAD.MOV R32, RZ, RZ, -R32 ;  /* 0x000000ffff20d224 */ /* 0x000fe200078e0a20 */
[----:B------:R-:W-:Y:S01]  /*1d90*/  ISETP.GE.AND P5, PT, R41, RZ, PT ;  /* 0x000000ff2900720c */ /* 0x000fe20003fa6270 */
[----:B------:R-:W-:Y:S01]  /*1da0*/  @!P0 IMAD.MOV R33, RZ, RZ, -R33 ;  /* 0x000000ffff218224 */ /* 0x000fe200078e0a21 */
[----:B------:R-:W-:Y:S01]  /*1db0*/  ISETP.GT.U32.AND P0, PT, R0, R36, PT ;  /* 0x000000240000720c */ /* 0x000fe20003f04070 */
[----:B------:R-:W-:Y:S01]  /*1dc0*/  IMAD.HI.U32 R37, R3, R40, RZ ;  /* 0x0000002803257227 */ /* 0x000fe200078e00ff */
[----:B------:R-:W-:-:S03]  /*1dd0*/  IABS R41, R44 ;  /* 0x0000002c00297213 */ /* 0x000fc60000000000 */
[--C-:B------:R-:W-:Y:S02]  /*1de0*/  @!P6 IMAD.IADD R34, R34, 0x1, -R0.reuse ;  /* 0x000000012222e824 */ /* 0x100fe400078e0a00 */
[----:B------:R-:W-:Y:S02]  /*1df0*/  IMAD.MOV R37, RZ, RZ, -R37 ;  /* 0x000000ffff257224 */ /* 0x000fe400078e0a25 */
[----:B------:R-:W-:Y:S01]  /*1e00*/  @!P2 IMAD.IADD R35, R35, 0x1, -R0 ;  /* 0x000000012323a824 */ /* 0x000fe200078e0a00 */
[----:B------:R-:W-:Y:S01]  /*1e10*/  ISETP.GT.U32.AND P6, PT, R0, R34, PT ;  /* 0x000000220000720c */ /* 0x000fe20003fc4070 */
[----:B------:R-:W-:-:S03]  /*1e20*/  IMAD.HI.U32 R38, R3, R41, RZ ;  /* 0x0000002903267227 */ /* 0x000fc600078e00ff */
[----:B------:R-:W-:Y:S01]  /*1e30*/  ISETP.GT.U32.AND P2, PT, R0, R35, PT ;  /* 0x000000230000720c */ /* 0x000fe20003f44070 */
[----:B------:R-:W-:Y:S02]  /*1e40*/  @!P0 IMAD.IADD R36, R36, 0x1, -R0 ;  /* 0x0000000124248824 */ /* 0x000fe400078e0a00 */
[C---:B------:R-:W-:Y:S02]  /*1e50*/  IMAD R37, R0.reuse, R37, R40 ;  /* 0x0000002500257224 */ /* 0x040fe400078e0228 */
[----:B------:R-:W-:Y:S01]  /*1e60*/  IMAD.HI.U32 R39, R3, R42, RZ ;  /* 0x0000002a03277227 */ /* 0x000fe200078e00ff */
[----:B------:R-:W-:-:S03]  /*1e70*/  ISETP.GT.U32.AND P0, PT, R0, R36, PT ;  /* 0x000000240000720c */ /* 0x000fc60003f04070 */
[----:B------:R-:W-:Y:S02]  /*1e80*/  IMAD.MOV R38, RZ, RZ, -R38 ;  /* 0x000000ffff267224 */ /* 0x000fe400078e0a26 */
[--C-:B------:R-:W-:Y:S01]  /*1e90*/  @!P6 IMAD.IADD R34, R34, 0x1, -R0.reuse ;  /* 0x000000012222e824 */ /* 0x100fe200078e0a00 */
[C---:B------:R-:W-:Y:S01]  /*1ea0*/  ISETP.GT.U32.AND P6, PT, R0.reuse, R37, PT ;  /* 0x000000250000720c */ /* 0x040fe20003fc4070 */
[----:B------:R-:W-:Y:S02]  /*1eb0*/  IMAD.MOV R39, RZ, RZ, -R39 ;  /* 0x000000ffff277224 */ /* 0x000fe400078e0a27 */
[C---:B------:R-:W-:Y:S01]  /*1ec0*/  IMAD R38, R0.reuse, R38, R41 ;  /* 0x0000002600267224 */ /* 0x040fe200078e0229 */
[----:B------:R-:W-:Y:S01]  /*1ed0*/  LOP3.LUT R41, R13, 0x84, RZ, 0xfc, !PT ;  /* 0x000000840d297812 */ /* 0x000fe200078efcff */
[----:B------:R-:W-:Y:S01]  /*1ee0*/  @!P2 IMAD.IADD R35, R35, 0x1, -R0 ;  /* 0x000000012323a824 */ /* 0x000fe200078e0a00 */
[----:B------:R-:W-:Y:S01]  /*1ef0*/  ISETP.GE.AND P2, PT, R45, RZ, PT ;  /* 0x000000ff2d00720c */ /* 0x000fe20003f46270 */
[----:B------:R-:W-:Y:S01]  /*1f00*/  IMAD R39, R0, R39, R42 ;  /* 0x0000002700277224 */ /* 0x000fe200078e022a */
[----:B------:R-:W-:Y:S01]  /*1f10*/  IABS R45, R49 ;  /* 0x00000031002d7213 */ /* 0x000fe20000000000 */
[----:B------:R-:W-:Y:S01]  /*1f20*/  @!P0 IMAD.IADD R36, R36, 0x1, -R0 ;  /* 0x0000000124248824 */ /* 0x000fe200078e0a00 */
[C---:B------:R-:W-:Y:S01]  /*1f30*/  ISETP.GT.U32.AND P0, PT, R0.reuse, R38, PT ;  /* 0x000000260000720c */ /* 0x040fe20003f04070 */
[----:B------:R-:W-:Y:S01]  /*1f40*/  @!P4 IMAD.MOV R35, RZ, RZ, -R35 ;  /* 0x000000ffff23c224 */ /* 0x000fe200078e0a23 */
[----:B------:R-:W-:Y:S01]  /*1f50*/  ISETP.GT.U32.AND P4, PT, R0, R39, PT ;  /* 0x000000270000720c */ /* 0x000fe20003f84070 */
[----:B------:R-:W-:-:S04]  /*1f60*/  IMAD.HI.U32 R40, R3, R43, RZ ;  /* 0x0000002b03287227 */ /* 0x000fc800078e00ff */
[----:B------:R-:W-:Y:S02]  /*1f70*/  @!P6 IMAD.IADD R37, R37, 0x1, -R0 ;  /* 0x000000012525e824 */ /* 0x000fe400078e0a00 */
[----:B------:R-:W-:Y:S02]  /*1f80*/  IMAD.MOV R40, RZ, RZ, -R40 ;  /* 0x000000ffff287224 */ /* 0x000fe400078e0a28 */
[----:B------:R-:W-:Y:S01]  /*1f90*/  @!P3 IMAD.MOV R34, RZ, RZ, -R34 ;  /* 0x000000ffff22b224 */ /* 0x000fe200078e0a22 */
[C---:B------:R-:W-:Y:S01]  /*1fa0*/  ISETP.GT.U32.AND P6, PT, R0.reuse, R37, PT ;  /* 0x000000250000720c */ /* 0x040fe20003fc4070 */
[----:B------:R-:W-:Y:S01]  /*1fb0*/  IMAD R40, R0, R40, R43 ;  /* 0x0000002800287224 */ /* 0x000fe200078e022b */
[----:B------:R-:W-:Y:S01]  /*1fc0*/  IABS R43, R41 ;  /* 0x00000029002b7213 */ /* 0x000fe20000000000 */
[--C-:B------:R-:W-:Y:S01]  /*1fd0*/  @!P0 IMAD.IADD R38, R38, 0x1, -R0.reuse ;  /* 0x0000000126268824 */ /* 0x100fe200078e0a00 */
[----:B------:R-:W-:Y:S01]  /*1fe0*/  ISETP.GE.AND P0, PT, R41, RZ, PT ;  /* 0x000000ff2900720c */ /* 0x000fe20003f06270 */
[----:B------:R-:W-:Y:S01]  /*1ff0*/  @!P4 IMAD.IADD R39, R39, 0x1, -R0 ;  /* 0x000000012727c824 */ /* 0x000fe200078e0a00 */
[----:B------:R-:W-:Y:S01]  /*2000*/  ISETP.GE.AND P3, PT, R44, RZ, PT ;  /* 0x000000ff2c00720c */ /* 0x000fe20003f66270 */
[----:B------:R-:W-:Y:S01]  /*2010*/  IMAD.HI.U32 R41, R3, R43, RZ ;  /* 0x0000002b03297227 */ /* 0x000fe200078e00ff */
[----:B------:R-:W-:-:S02]  /*2020*/  ISETP.GT.U32.AND P4, PT, R0, R38, PT ;  /* 0x000000260000720c */ /* 0x000fc40003f84070 */
[----:B------:R-:W-:Y:S01]  /*2030*/  IABS R44, R47 ;  /* 0x0000002f002c7213 */ /* 0x000fe20000000000 */
[----:B------:R-:W-:Y:S02]  /*2040*/  IMAD.MOV R41, RZ, RZ, -R41 ;  /* 0x000000ffff297224 */ /* 0x000fe400078e0a29 */
[----:B------:R-:W-:Y:S01]  /*2050*/  @!P6 IMAD.IADD R37, R37, 0x1, -R0 ;  /* 0x000000012525e824 */ /* 0x000fe200078e0a00 */
[C---:B------:R-:W-:Y:S01]  /*2060*/  ISETP.GT.U32.AND P6, PT, R0.reuse, R40, PT ;  /* 0x000000280000720c */ /* 0x040fe20003fc4070 */
[C---:B------:R-:W-:Y:S02]  /*2070*/  IMAD R41, R0.reuse, R41, R43 ;  /* 0x0000002900297224 */ /* 0x040fe400078e022b */
[----:B------:R-:W-:Y:S01]  /*2080*/  @!P5 IMAD.MOV R37, RZ, RZ, -R37 ;  /* 0x000000ffff25d224 */ /* 0x000fe200078e0a25 */
[----:B------:R-:W-:Y:S01]  /*2090*/  ISETP.GT.U32.AND P5, PT, R0, R39, PT ;  /* 0x000000270000720c */ /* 0x000fe20003fa4070 */
[----:B------:R-:W-:-:S04]  /*20a0*/  IMAD.HI.U32 R42, R3, R44, RZ ;  /* 0x0000002c032a7227 */ /* 0x000fc800078e00ff */
[----:B------:R-:W-:Y:S01]  /*20b0*/  @!P4 IMAD.IADD R38, R38, 0x1, -R0 ;  /* 0x000000012626c824 */ /* 0x000fe200078e0a00 */
[----:B------:R-:W-:Y:S01]  /*20c0*/  ISETP.GT.U32.AND P4, PT, R0, R41, PT ;  /* 0x000000290000720c */ /* 0x000fe20003f84070 */
[----:B------:R-:W-:Y:S02]  /*20d0*/  IMAD.MOV R43, RZ, RZ, -R42 ;  /* 0x000000ffff2b7224 */ /* 0x000fe400078e0a2a */
[----:B------:R-:W-:Y:S02]  /*20e0*/  @!P6 IMAD.IADD R40, R40, 0x1, -R0 ;  /* 0x000000012828e824 */ /* 0x000fe400078e0a00 */
[----:B------:R-:W-:Y:S01]  /*20f0*/  @!P1 IMAD.MOV R36, RZ, RZ, -R36 ;  /* 0x000000ffff249224 */ /* 0x000fe200078e0a24 */
[----:B------:R-:W-:Y:S01]  /*2100*/  ISETP.GE.AND P1, PT, R46, RZ, PT ;  /* 0x000000ff2e00720c */ /* 0x000fe20003f26270 */
[C---:B------:R-:W-:Y:S01]  /*2110*/  IMAD R42, R0.reuse, R43, R44 ;  /* 0x0000002b002a7224 */ /* 0x040fe200078e022c */
[C---:B------:R-:W-:Y:S01]  /*2120*/  ISETP.GT.U32.AND P6, PT, R0.reuse, R40, PT ;  /* 0x000000280000720c */ /* 0x040fe20003fc4070 */
[----:B------:R-:W-:Y:S01]  /*2130*/  @!P5 IMAD.IADD R39, R39, 0x1, -R0 ;  /* 0x000000012727d824 */ /* 0x000fe200078e0a00 */
[----:B------:R-:W-:Y:S01]  /*2140*/  IABS R46, R50 ;  /* 0x00000032002e7213 */ /* 0x000fe20000000000 */
[----:B------:R-:W-:Y:S01]  /*2150*/  IMAD.HI.U32 R43, R3, R45, RZ ;  /* 0x0000002d032b7227 */ /* 0x000fe200078e00ff */
[----:B------:R-:W-:-:S03]  /*2160*/  ISETP.GT.U32.AND P5, PT, R0, R42, PT ;  /* 0x0000002a0000720c */ /* 0x000fc60003fa4070 */
[----:B------:R-:W-:Y:S02]  /*2170*/  @!P4 IMAD.IADD R41, R41, 0x1, -R0 ;  /* 0x000000012929c824 */ /* 0x000fe400078e0a00 */
[----:B------:R-:W-:-:S03]  /*2180*/  IMAD.HI.U32 R44, R3, R46, RZ ;  /* 0x0000002e032c7227 */ /* 0x000fc600078e00ff */
[----:B------:R-:W-:Y:S01]  /*2190*/  ISETP.GT.U32.AND P4, PT, R0, R41, PT ;  /* 0x000000290000720c */ /* 0x000fe20003f84070 */
[----:B------:R-:W-:Y:S01]  /*21a0*/  @!P6 IMAD.IADD R40, R40, 0x1, -R0 ;  /* 0x000000012828e824 */ /* 0x000fe200078e0a00 */
[----:B------:R-:W-:Y:S01]  /*21b0*/  ISETP.GE.AND P6, PT, R47, RZ, PT ;  /* 0x000000ff2f00720c */ /* 0x000fe20003fc6270 */
[----:B------:R-:W-:Y:S02]  /*21c0*/  IMAD.MOV R47, RZ, RZ, -R44 ;  /* 0x000000ffff2f7224 */ /* 0x000fe400078e0a2c */
[----:B------:R-:W-:Y:S02]  /*21d0*/  @!P5 IMAD.IADD R42, R42, 0x1, -R0 ;  /* 0x000000012a2ad824 */ /* 0x000fe400078e0a00 */
[C---:B------:R-:W-:Y:S01]  /*21e0*/  IMAD R44, R0.reuse, R47, R46 ;  /* 0x0000002f002c7224 */ /* 0x040fe200078e022e */
[----:B------:R-:W-:Y:S01]  /*21f0*/  LOP3.LUT R46, R13, 0x98, RZ, 0xfc, !PT ;  /* 0x000000980d2e7812 */ /* 0x000fe200078efcff */
[----:B------:R-:W-:Y:S01]  /*2200*/  IMAD.MOV R43, RZ, RZ, -R43 ;  /* 0x000000ffff2b7224 */ /* 0x000fe200078e0a2b */
[C---:B------:R-:W-:Y:S01]  /*2210*/  ISETP.GT.U32.AND P5, PT, R0.reuse, R42, PT ;  /* 0x0000002a0000720c */ /* 0x040fe20003fa4070 */
[----:B------:R-:W-:Y:S01]  /*2220*/  @!P3 IMAD.MOV R38, RZ, RZ, -R38 ;  /* 0x000000ffff26b224 */ /* 0x000fe200078e0a26 */
[----:B------:R-:W-:Y:S01]  /*2230*/  ISETP.GE.AND P3, PT, R49, RZ, PT ;  /* 0x000000ff3100720c */ /* 0x000fe20003f66270 */
[----:B------:R-:W-:Y:S01]  /*2240*/  @!P4 IMAD.IADD R41, R41, 0x1, -R0 ;  /* 0x000000012929c824 */ /* 0x000fe200078e0a00 */
[----:B------:R-:W-:Y:S01]  /*2250*/  IABS R49, R46 ;  /* 0x0000002e00317213 */ /* 0x000fe20000000000 */
[C---:B------:R-:W-:Y:S01]  /*2260*/  IMAD R43, R0.reuse, R43, R45 ;  /* 0x0000002b002b7224 */ /* 0x040fe200078e022d */
[----:B------:R-:W-:Y:S01]  /*2270*/  LOP3.LUT R47, R13, 0x9c, RZ, 0xfc, !PT ;  /* 0x0000009c0d2f7812 */ /* 0x000fe200078efcff */
[----:B------:R-:W-:Y:S01]  /*2280*/  @!P0 IMAD.MOV R41, RZ, RZ, -R41 ;  /* 0x000000ffff298224 */ /* 0x000fe200078e0a29 */
[----:B------:R-:W-:Y:S01]  /*2290*/  ISETP.GT.U32.AND P0, PT, R0, R44, PT ;  /* 0x0000002c0000720c */ /* 0x000fe20003f04070 */
[----:B------:R-:W-:Y:S01]  /*22a0*/  IMAD.HI.U32 R45, R3, R48, RZ ;  /* 0x00000030032d7227 */ /* 0x000fe200078e00ff */
[----:B------:R-:W-:-:S03]  /*22b0*/  ISETP.GE.AND P4, PT, R51, RZ, PT ;  /* 0x000000ff3300720c */ /* 0x000fc60003f86270 */
[----:B------:R-:W-:Y:S01]  /*22c0*/  @!P5 IMAD.IADD R42, R42, 0x1, -R0 ;  /* 0x000000012a2ad824 */ /* 0x000fe200078e0a00 */
[----:B------:R-:W-:Y:S01]  /*22d0*/  ISETP.GE.AND P5, PT, R46, RZ, PT ;  /* 0x000000ff2e00720c */ /* 0x000fe20003fa6270 */
[----:B------:R-:W-:Y:S01]  /*22e0*/  @!P2 IMAD.MOV R39, RZ, RZ, -R39 ;  /* 0x000000ffff27a224 */ /* 0x000fe200078e0a27 */
[----:B------:R-:W-:Y:S01]  /*22f0*/  ISETP.GT.U32.AND P2, PT, R0, R43, PT ;  /* 0x0000002b0000720c */ /* 0x000fe20003f44070 */
[----:B------:R-:W-:Y:S02]  /*2300*/  IMAD.MOV R45, RZ, RZ, -R45 ;  /* 0x000000ffff2d7224 */ /* 0x000fe400078e0a2d */
[----:B------:R-:W-:-:S04]  /*2310*/  IMAD.HI.U32 R46, R3, R49, RZ ;  /* 0x00000031032e7227 */ /* 0x000fc800078e00ff */
[----:B------:R-:W-:Y:S02]  /*2320*/  @!P0 IMAD.IADD R44, R44, 0x1, -R0 ;  /* 0x000000012c2c8824 */ /* 0x000fe400078e0a00 */
[C---:B------:R-:W-:Y:S02]  /*2330*/  IMAD R45, R0.reuse, R45, R48 ;  /* 0x0000002d002d7224 */ /* 0x040fe400078e0230 */
[----:B------:R-:W-:Y:S01]  /*2340*/  IMAD.MOV R48, RZ, RZ, -R46 ;  /* 0x000000ffff307224 */ /* 0x000fe200078e0a2e */
[----:B------:R-:W-:Y:S01]  /*2350*/  ISETP.GT.U32.AND P0, PT, R0, R44, PT ;  /* 0x0000002c0000720c */ /* 0x000fe20003f04070 */
[----:B------:R-:W-:Y:S01]  /*2360*/  @!P1 IMAD.MOV R40, RZ, RZ, -R40 ;  /* 0x000000ffff289224 */ /* 0x000fe200078e0a28 */
[----:B------:R-:W-:Y:S01]  /*2370*/  ISETP.GE.AND P1, PT, R50, RZ, PT ;  /* 0x000000ff3200720c */ /* 0x000fe20003f26270 */
[----:B------:R-:W-:Y:S01]  /*2380*/  @!P6 IMAD.MOV R42, RZ, RZ, -R42 ;  /* 0x000000ffff2ae224 */ /* 0x000fe200078e0a2a */
[----:B------:R-:W-:Y:S01]  /*2390*/  ISETP.GE.AND P6, PT, R47, RZ, PT ;  /* 0x000000ff2f00720c */ /* 0x000fe20003fc6270 */
[----:B------:R-:W-:Y:S01]  /*23a0*/  IMAD R49, R0, R48, R49 ;  /* 0x0000003000317224 */ /* 0x000fe200078e0231 */
[----:B------:R-:W-:Y:S01]  /*23b0*/  IABS R50, R47 ;  /* 0x0000002f00327213 */ /* 0x000fe20000000000 */
[----:B------:R-:W-:-:S04]  /*23c0*/  IMAD.HI.U32 R47, R3, R52, RZ ;  /* 0x00000034032f7227 */ /* 0x000fc800078e00ff */
[--C-:B------:R-:W-:Y:S02]  /*23d0*/  @!P2 IMAD.IADD R43, R43, 0x1, -R0.reuse ;  /* 0x000000012b2ba824 */ /* 0x100fe400078e0a00 */
[----:B------:R-:W-:Y:S01]  /*23e0*/  @!P0 IMAD.IADD R44, R44, 0x1, -R0 ;  /* 0x000000012c2c8824 */ /* 0x000fe200078e0a00 */
[C---:B------:R-:W-:Y:S01]  /*23f0*/  ISETP.GT.U32.AND P0, PT, R0.reuse, R49, PT ;  /* 0x000000310000720c */ /* 0x040fe20003f04070 */
[----:B------:R-:W-:Y:S01]  /*2400*/  IMAD.MOV R53, RZ, RZ, -R47 ;  /* 0x000000ffff357224 */ /* 0x000fe200078e0a2f */
[----:B------:R-:W-:Y:S01]  /*2410*/  ISETP.GT.U32.AND P2, PT, R0, R43, PT ;  /* 0x0000002b0000720c */ /* 0x000fe20003f44070 */
[----:B------:R-:W-:-:S04]  /*2420*/  IMAD.HI.U32 R47, R3, R54, RZ ;  /* 0x00000036032f7227 */ /* 0x000fc800078e00ff */
[----:B------:R-:W-:Y:S01]  /*2430*/  IMAD R48, R0, R53, R52 ;  /* 0x0000003500307224 */ /* 0x000fe200078e0234 */
[----:B------:R-:W-:Y:S01]  /*2440*/  LOP3.LUT R52, R13, 0xac, RZ, 0xfc, !PT ;  /* 0x000000ac0d347812 */ /* 0x000fe200078efcff */
[----:B------:R-:W-:Y:S02]  /*2450*/  IMAD.MOV R47, RZ, RZ, -R47 ;  /* 0x000000ffff2f7224 */ /* 0x000fe400078e0a2f */
[----:B------:R-:W-:Y:S01]  /*2460*/  IMAD.HI.U32 R46, R3, R50, RZ ;  /* 0x00000032032e7227 */ /* 0x000fe200078e00ff */
[----:B------:R-:W-:-:S03]  /*2470*/  IABS R53, R52 ;  /* 0x0000003400357213 */ /* 0x000fc60000000000 */
[C---:B------:R-:W-:Y:S01]  /*2480*/  IMAD R47, R0.reuse, R47, R54 ;  /* 0x0000002f002f7224 */ /* 0x040fe200078e0236 */
[----:B------:R-:W-:Y:S01]  /*2490*/  LOP3.LUT R54, R13, 0xb0, RZ, 0xfc, !PT ;  /* 0x000000b00d367812 */ /* 0x000fe200078efcff */
[----:B------:R-:W-:Y:S01]  /*24a0*/  @!P1 IMAD.MOV R44, RZ, RZ, -R44 ;  /* 0x000000ffff2c9224 */ /* 0x000fe200078e0a2c */
[C---:B------:R-:W-:Y:S01]  /*24b0*/  ISETP.GT.U32.AND P1, PT, R0.reuse, R48, PT ;  /* 0x000000300000720c */ /* 0x040fe20003f24070 */
[----:B------:R-:W-:Y:S02]  /*24c0*/  IMAD.MOV R51, RZ, RZ, -R46 ;  /* 0x000000ffff337224 */ /* 0x000fe400078e0a2e */
[----:B------:R-:W-:Y:S01]  /*24d0*/  @!P0 IMAD.IADD R49, R49, 0x1, -R0 ;  /* 0x0000000131318824 */ /* 0x000fe200078e0a00 */
[C---:B------:R-:W-:Y:S01]  /*24e0*/  ISETP.GT.U32.AND P0, PT, R0.reuse, R47, PT ;  /* 0x0000002f0000720c */ /* 0x040fe20003f04070 */
[C---:B------:R-:W-:Y:S02]  /*24f0*/  IMAD R46, R0.reuse, R51, R50 ;  /* 0x00000033002e7224 */ /* 0x040fe400078e0232 */
[----:B------:R-:W-:Y:S01]  /*2500*/  IMAD.MOV.U32 R51, RZ, RZ, R55 ;  /* 0x000000ffff337224 */ /* 0x000fe200078e0037 */
[----:B------:R-:W-:Y:S01]  /*2510*/  IABS R55, R54 ;  /* 0x0000003600377213 */ /* 0x000fe20000000000 */
[----:B------:R-:W-:Y:S01]  /*2520*/  @!P2 IMAD.IADD R43, R43, 0x1, -R0 ;  /* 0x000000012b2ba824 */ /* 0x000fe200078e0a00 */
[----:B------:R-:W-:Y:S01]  /*2530*/  ISETP.GT.U32.AND P2, PT, R0, R45, PT ;  /* 0x0000002d0000720c */ /* 0x000fe20003f44070 */
[----:B------:R-:W-:-:S04]  /*2540*/  IMAD.HI.U32 R50, R3, R51, RZ ;  /* 0x0000003303327227 */ /* 0x000fc800078e00ff */
[----:B------:R-:W-:Y:S01]  /*2550*/  @!P3 IMAD.MOV R43, RZ, RZ, -R43 ;  /* 0x000000ffff2bb224 */ /* 0x000fe200078e0a2b */
[----:B------:R-:W-:Y:S01]  /*2560*/  ISETP.GT.U32.AND P3, PT, R0, R46, PT ;  /* 0x0000002e0000720c */ /* 0x000fe20003f64070 */
[----:B------:R-:W-:Y:S02]  /*2570*/  @!P1 IMAD.IADD R48, R48, 0x1, -R0 ;  /* 0x0000000130309824 */ /* 0x000fe400078e0a00 */
[----:B------:R-:W-:Y:S02]  /*2580*/  IMAD.MOV R50, RZ, RZ, -R50 ;  /* 0x000000ffff327224 */ /* 0x000fe400078e0a32 */
[----:B------:R-:W-:Y:S01]  /*2590*/  @!P0 IMAD.IADD R47, R47, 0x1, -R0 ;  /* 0x000000012f2f8824 */ /* 0x000fe200078e0a00 */
[C---:B------:R-:W-:Y:S01]  /*25a0*/  ISETP.GT.U32.AND P0, PT, R0.reuse, R48, PT ;  /* 0x000000300000720c */ /* 0x040fe20003f04070 */
[----:B------:R-:W-:Y:S02]  /*25b0*/  IMAD R51, R0, R50, R51 ;  /* 0x0000003200337224 */ /* 0x000fe400078e0233 */
[----:B------:R-:W-:-:S04]  /*25c0*/  IMAD.HI.U32 R50, R3, R53, RZ ;  /* 0x0000003503327227 */ /* 0x000fc800078e00ff */
[----:B------:R-:W-:Y:S02]  /*25d0*/  @!P2 IMAD.IADD R45, R45, 0x1, -R0 ;  /* 0x000000012d2da824 */ /* 0x000fe400078e0a00 */
[----:B------:R-:W-:Y:S02]  /*25e0*/  IMAD.MOV R50, RZ, RZ, -R50 ;  /* 0x000000ffff327224 */ /* 0x000fe400078e0a32 */
[--C-:B------:R-:W-:Y:S01]  /*25f0*/  @!P3 IMAD.IADD R46, R46, 0x1, -R0.reuse ;  /* 0x000000012e2eb824 */ /* 0x100fe200078e0a00 */
[C---:B------:R-:W-:Y:S01]  /*2600*/  ISETP.GT.U32.AND P2, PT, R0.reuse, R45, PT ;  /* 0x0000002d0000720c */ /* 0x040fe20003f44070 */
[C---:B------:R-:W-:Y:S01]  /*2610*/  IMAD R53, R0.reuse, R50, R53 ;  /* 0x0000003200357224 */ /* 0x040fe200078e0235 */
[----:B------:R-:W-:Y:S01]  /*2620*/  ISETP.GT.U32.AND P3, PT, R0, R49, PT ;  /* 0x000000310000720c */ /* 0x000fe20003f64070 */
[----:B------:R-:W-:Y:S01]  /*2630*/  @!P0 IMAD.IADD R48, R48, 0x1, -R0 ;  /* 0x0000000130308824 */ /* 0x000fe200078e0a00 */
[C---:B------:R-:W-:Y:S01]  /*2640*/  ISETP.GT.U32.AND P1, PT, R0.reuse, R46, PT ;  /* 0x0000002e0000720c */ /* 0x040fe20003f24070 */
[----:B------:R-:W-:Y:S01]  /*2650*/  IMAD.HI.U32 R50, R3, R55, RZ ;  /* 0x0000003703327227 */ /* 0x000fe200078e00ff */
[----:B------:R-:W-:-:S03]  /*2660*/  ISETP.GT.U32.AND P0, PT, R0, R53, PT ;  /* 0x000000350000720c */ /* 0x000fc60003f04070 */
[----:B------:R-:W-:Y:S02]  /*2670*/  IMAD.MOV R50, RZ, RZ, -R50 ;  /* 0x000000ffff327224 */ /* 0x000fe400078e0a32 */
[----:B------:R-:W-:Y:S02]  /*2680*/  VIADD R154, R152, 0x80 ;  /* 0x00000080989a7836 */ /* 0x000fe40000000000 */
[--C-:B------:R-:W-:Y:S01]  /*2690*/  @!P2 IMAD.IADD R45, R45, 0x1, -R0.reuse ;  /* 0x000000012d2da824 */ /* 0x100fe200078e0a00 */
[----:B------:R-:W-:Y:S01]  /*26a0*/  ISETP.GE.AND P2, PT, R56, RZ, PT ;  /* 0x000000ff3800720c */ /* 0x000fe20003f46270 */
[--C-:B------:R-:W-:Y:S01]  /*26b0*/  @!P3 IMAD.IADD R49, R49, 0x1, -R0.reuse ;  /* 0x000000013131b824 */ /* 0x100fe200078e0a00 */
[----:B------:R-:W-:Y:S01]  /*26c0*/  LOP3.LUT R56, R13, 0xb4, RZ, 0xfc, !PT ;  /* 0x000000b40d387812 */ /* 0x000fe200078efcff */
[--C-:B------:R-:W-:Y:S01]  /*26d0*/  @!P1 IMAD.IADD R46, R46, 0x1, -R0.reuse ;  /* 0x000000012e2e9824 */ /* 0x100fe200078e0a00 */
[----:B------:R-:W-:Y:S01]  /*26e0*/  ISETP.GE.AND P1, PT, R57, RZ, PT ;  /* 0x000000ff3900720c */ /* 0x000fe20003f26270 */
[----:B------:R-:W-:Y:S01]  /*26f0*/  @!P0 IMAD.IADD R53, R53, 0x1, -R0 ;  /* 0x0000000135358824 */ /* 0x000fe200078e0a00 */
[----:B------:R-:W-:Y:S01]  /*2700*/  IABS R57, R56 ;  /* 0x0000003800397213 */ /* 0x000fe20000000000 */
[----:B------:R-:W-:Y:S01]  /*2710*/  @!P6 IMAD.MOV R46, RZ, RZ, -R46 ;  /* 0x000000ffff2ee224 */ /* 0x000fe200078e0a2e */
[C---:B------:R-:W-:Y:S01]  /*2720*/  ISETP.GT.U32.AND P3, PT, R0.reuse, R51, PT ;  /* 0x000000330000720c */ /* 0x040fe20003f64070 */
[C---:B------:R-:W-:Y:S01]  /*2730*/  IMAD R55, R0.reuse, R50, R55 ;  /* 0x0000003200377224 */ /* 0x040fe200078e0237 */
[----:B------:R-:W-:Y:S01]  /*2740*/  ISETP.GT.U32.AND P6, PT, R0, R53, PT ;  /* 0x000000350000720c */ /* 0x000fe20003fc4070 */
[----:B------:R-:W-:-:S04]  /*2750*/  IMAD.HI.U32 R50, R3, R57, RZ ;  /* 0x0000003903327227 */ /* 0x000fc800078e00ff */
[----:B------:R-:W-:Y:S02]  /*2760*/  IMAD.MOV R50, RZ, RZ, -R50 ;  /* 0x000000ffff327224 */ /* 0x000fe400078e0a32 */
[----:B------:R-:W-:Y:S01]  /*2770*/  @!P5 IMAD.MOV R49, RZ, RZ, -R49 ;  /* 0x000000ffff31d224 */ /* 0x000fe200078e0a31 */
[C---:B------:R-:W-:Y:S01]  /*2780*/  ISETP.GT.U32.AND P5, PT, R0.reuse, R55, PT ;  /* 0x000000370000720c */ /* 0x040fe20003fa4070 */
[----:B------:R-:W-:Y:S01]  /*2790*/  @!P4 IMAD.MOV R45, RZ, RZ, -R45 ;  /* 0x000000ffff2dc224 */ /* 0x000fe200078e0a2d */
[C---:B------:R-:W-:Y:S01]  /*27a0*/  ISETP.GT.U32.AND P4, PT, R0.reuse, R47, PT ;  /* 0x0000002f0000720c */ /* 0x040fe20003f84070 */
[----:B------:R-:W-:Y:S01]  /*27b0*/  IMAD R57, R0, R50, R57 ;  /* 0x0000003200397224 */ /* 0x000fe200078e0239 */
[----:B------:R-:W-:Y:S01]  /*27c0*/  LOP3.LUT R50, R13, 0xbc, RZ, 0xfc, !PT ;  /* 0x000000bc0d327812 */ /* 0x000fe200078efcff */
[--C-:B------:R-:W-:Y:S01]  /*27d0*/  @!P3 IMAD.IADD R51, R51, 0x1, -R0.reuse ;  /* 0x000000013333b824 */ /* 0x100fe200078e0a00 */
[----:B------:R-:W-:Y:S01]  /*27e0*/  ISETP.GE.AND P3, PT, R52, RZ, PT ;  /* 0x000000ff3400720c */ /* 0x000fe20003f66270 */
[----:B------:R-:W-:Y:S01]  /*27f0*/  @!P6 IMAD.IADD R53, R53, 0x1, -R0 ;  /* 0x000000013535e824 */ /* 0x000fe200078e0a00 */
[C---:B------:R-:W-:Y:S01]  /*2800*/  ISETP.GT.U32.AND P6, PT, R0.reuse, R57, PT ;  /* 0x000000390000720c */ /* 0x040fe20003fc4070 */
[----:B------:R-:W-:Y:S01]  /*2810*/  IMAD.HI.U32 R52, R3, R59, RZ ;  /* 0x0000003b03347227 */ /* 0x000fe200078e00ff */
[----:B------:R-:W-:-:S03]  /*2820*/  ISETP.GT.U32.AND P0, PT, R0, R51, PT ;  /* 0x000000330000720c */ /* 0x000fc60003f04070 */
[--C-:B------:R-:W-:Y:S02]  /*2830*/  @!P5 IMAD.IADD R55, R55, 0x1, -R0.reuse ;  /* 0x000000013737d824 */ /* 0x100fe400078e0a00 */
[----:B------:R-:W-:Y:S01]  /*2840*/  @!P4 IMAD.IADD R47, R47, 0x1, -R0 ;  /* 0x000000012f2fc824 */ /* 0x000fe200078e0a00 */
[----:B------:R-:W-:Y:S01]  /*2850*/  ISETP.GE.AND P4, PT, R58, RZ, PT ;  /* 0x000000ff3a00720c */ /* 0x000fe20003f86270 */
[----:B------:R-:W-:Y:S01]  /*2860*/  @!P2 IMAD.MOV R48, RZ, RZ, -R48 ;  /* 0x000000ffff30a224 */ /* 0x000fe200078e0a30 */
[----:B------:R-:W-:Y:S01]  /*2870*/  ISETP.GT.U32.AND P5, PT, R0, R55, PT ;  /* 0x000000370000720c */ /* 0x000fe20003fa4070 */
[----:B------:R-:W-:Y:S01]  /*2880*/  IMAD.MOV R52, RZ, RZ, -R52 ;  /* 0x000000ffff347224 */ /* 0x000fe200078e0a34 */
[----:B------:R-:W-:Y:S01]  /*2890*/  ISETP.GE.AND P2, PT, R54, RZ, PT ;  /* 0x000000ff3600720c */ /* 0x000fe20003f46270 */
[----:B------:R-:W-:Y:S01]  /*28a0*/  IMAD.MOV.U32 R54, RZ, RZ, R53 ;  /* 0x000000ffff367224 */ /* 0x000fe200078e0035 */
[----:B------:R-:W-:Y:S01]  /*28b0*/  IABS R53, R50 ;  /* 0x0000003200357213 */ /* 0x000fe20000000000 */
[----:B------:R-:W-:-:S02]  /*28c0*/  @!P6 IMAD.IADD R57, R57, 0x1, -R0 ;  /* 0x000000013939e824 */ /* 0x000fc400078e0a00 */
[----:B------:R-:W-:Y:S01]  /*28d0*/  @!P1 IMAD.MOV R47, RZ, RZ, -R47 ;  /* 0x000000ffff2f9224 */ /* 0x000fe200078e0a2f */
[----:B------:R-:W-:Y:S01]  /*28e0*/  ISETP.GE.AND P1, PT, R56, RZ, PT ;  /* 0x000000ff3800720c */ /* 0x000fe20003f26270 */
[----:B------:R-:W-:Y:S01]  /*28f0*/  @!P0 IMAD.IADD R51, R51, 0x1, -R0 ;  /* 0x0000000133338824 */ /* 0x000fe200078e0a00 */
[C---:B------:R-:W-:Y:S01]  /*2900*/  LOP3.LUT R56, R13.reuse, 0xc0, RZ, 0xfc, !PT ;  /* 0x000000c00d387812 */ /* 0x040fe200078efcff */
[----:B------:R-:W-:Y:S01]  /*2910*/  @!P3 IMAD.MOV R54, RZ, RZ, -R54 ;  /* 0x000000ffff36b224 */ /* 0x000fe200078e0a36 */
[C---:B------:R-:W-:Y:S01]  /*2920*/  ISETP.GT.U32.AND P3, PT, R0.reuse, R57, PT ;  /* 0x000000390000720c */ /* 0x040fe20003f64070 */
[----:B------:R-:W-:Y:S01]  /*2930*/  IMAD R59, R0, R52, R59 ;  /* 0x00000034003b7224 */ /* 0x000fe200078e023b */
[----:B------:R-:W-:Y:S01]  /*2940*/  IABS R58, R56 ;  /* 0x00000038003a7213 */ /* 0x000fe20000000000 */
[----:B------:R-:W-:Y:S01]  /*2950*/  IMAD.MOV.U32 R52, RZ, RZ, R51 ;  /* 0x000000ffff347224 */ /* 0x000fe200078e0033 */
[----:B------:R-:W-:Y:S01]  /*2960*/  LOP3.LUT R51, R13, 0xc4, RZ, 0xfc, !PT ;  /* 0x000000c40d337812 */ /* 0x000fe200078efcff */
[----:B------:R-:W-:Y:S01]  /*2970*/  @!P5 IMAD.IADD R55, R55, 0x1, -R0 ;  /* 0x000000013737d824 */ /* 0x000fe200078e0a00 */
[----:B------:R-:W-:Y:S01]  /*2980*/  ISETP.GE.AND P0, PT, R60, RZ, PT ;  /* 0x000000ff3c00720c */ /* 0x000fe20003f06270 */
[----:B------:R-:W-:Y:S01]  /*2990*/  @!P4 IMAD.MOV R52, RZ, RZ, -R52 ;  /* 0x000000ffff34c224 */ /* 0x000fe200078e0a34 */
[----:B------:R-:W-:Y:S01]  /*29a0*/  ISETP.GE.AND P4, PT, R50, RZ, PT ;  /* 0x000000ff3200720c */ /* 0x000fe20003f86270 */
[----:B------:R-:W-:Y:S01]  /*29b0*/  IMAD.HI.U32 R50, R3, R53, RZ ;  /* 0x0000003503327227 */ /* 0x000fe200078e00ff */
[----:B------:R-:W-:-:S02]  /*29c0*/  ISETP.GE.AND P5, PT, R51, RZ, PT ;  /* 0x000000ff3300720c */ /* 0x000fc40003fa6270 */
[----:B------:R-:W-:Y:S01]  /*29d0*/  IABS R60, R51 ;  /* 0x00000033003c7213 */ /* 0x000fe20000000000 */
[----:B------:R-:W-:Y:S01]  /*29e0*/  IMAD.HI.U32 R51, R3, R58, RZ ;  /* 0x0000003a03337227 */ /* 0x000fe200078e00ff */
[----:B------:R-:W-:-:S03]  /*29f0*/  ISETP.GE.AND P6, PT, R56, RZ, PT ;  /* 0x000000ff3800720c */ /* 0x000fc60003fc6270 */
[----:B------:R-:W-:Y:S02]  /*2a00*/  IMAD.MOV.U32 R56, RZ, RZ, R55 ;  /* 0x000000ffff387224 */ /* 0x000fe400078e0037 */
[----:B------:R-:W-:Y:S02]  /*2a10*/  IMAD.MOV R50, RZ, RZ, -R50 ;  /* 0x000000ffff327224 */ /* 0x000fe400078e0a32 */
[----:B------:R-:W-:Y:S02]  /*2a20*/  IMAD.MOV R55, RZ, RZ, -R51 ;  /* 0x000000ffff377224 */ /* 0x000fe400078e0a33 */
[----:B------:R-:W-:Y:S01]  /*2a30*/  @!P3 IMAD.IADD R57, R57, 0x1, -R0 ;  /* 0x000000013939b824 */ /* 0x000fe200078e0a00 */
[----:B------:R-:W-:Y:S01]  /*2a40*/  ISETP.GE.AND P3, PT, R62, RZ, PT ;  /* 0x000000ff3e00720c */ /* 0x000fe20003f66270 */
[C---:B------:R-:W-:Y:S01]  /*2a50*/  IMAD R51, R0.reuse, R50, R53 ;  /* 0x0000003200337224 */ /* 0x040fe200078e0235 */
[----:B------:R-:W-:Y:S01]  /*2a60*/  IABS R62, R68 ;  /* 0x00000044003e7213 */ /* 0x000fe20000000000 */
[----:B------:R-:W-:-:S02]  /*2a70*/  IMAD R53, R0, R55, R58 ;  /* 0x0000003700357224 */ /* 0x000fc400078e023a */
[----:B------:R-:W-:Y:S02]  /*2a80*/  IMAD.MOV.U32 R58, RZ, RZ, R57 ;  /* 0x000000ffff3a7224 */ /* 0x000fe400078e0039 */
[----:B------:R-:W-:Y:S01]  /*2a90*/  @!P2 IMAD.MOV R56, RZ, RZ, -R56 ;  /* 0x000000ffff38a224 */ /* 0x000fe200078e0a38 */
[C---:B------:R-:W-:Y:S01]  /*2aa0*/  ISETP.GT.U32.AND P2, PT, R0.reuse, R59, PT ;  /* 0x0000003b0000720c */ /* 0x040fe20003f44070 */
[----:B------:R-:W-:Y:S01]  /*2ab0*/  @!P1 IMAD.MOV R58, RZ, RZ, -R58 ;  /* 0x000000ffff3a9224 */ /* 0x000fe200078e0a3a */
[----:B------:R-:W-:Y:S01]  /*2ac0*/  ISETP.GT.U32.AND P1, PT, R0, R51, PT ;  /* 0x000000330000720c */ /* 0x000fe20003f24070 */
[----:B------:R-:W-:-:S04]  /*2ad0*/  IMAD.HI.U32 R50, R3, R60, RZ ;  /* 0x0000003c03327227 */ /* 0x000fc800078e00ff */
[----:B------:R-:W-:-:S04]  /*2ae0*/  IMAD.HI.U32 R55, R3, R61, RZ ;  /* 0x0000003d03377227 */ /* 0x000fc800078e00ff */
[----:B------:R-:W-:Y:S02]  /*2af0*/  IMAD.MOV R57, RZ, RZ, -R50 ;  /* 0x000000ffff397224 */ /* 0x000fe400078e0a32 */
[--C-:B------:R-:W-:Y:S02]  /*2b00*/  @!P2 IMAD.IADD R59, R59, 0x1, -R0.reuse ;  /* 0x000000013b3ba824 */ /* 0x100fe400078e0a00 */
[----:B------:R-:W-:Y:S02]  /*2b10*/  @!P1 IMAD.IADD R51, R51, 0x1, -R0 ;  /* 0x0000000133339824 */ /* 0x000fe400078e0a00 */
[----:B------:R-:W-:Y:S01]  /*2b20*/  IMAD.MOV R50, RZ, RZ, -R55 ;  /* 0x000000ffff327224 */ /* 0x000fe200078e0a37 */
[C---:B------:R-:W-:Y:S01]  /*2b30*/  ISETP.GT.U32.AND P2, PT, R0.reuse, R59, PT ;  /* 0x0000003b0000720c */ /* 0x040fe20003f44070 */
[C---:B------:R-:W-:Y:S01]  /*2b40*/  IMAD R55, R0.reuse, R57, R60 ;  /* 0x0000003900377224 */ /* 0x040fe200078e023c */
[C---:B------:R-:W-:Y:S01]  /*2b50*/  ISETP.GT.U32.AND P1, PT, R0.reuse, R51, PT ;  /* 0x000000330000720c */ /* 0x040fe20003f24070 */
[----:B------:R-:W-:-:S02]  /*2b60*/  IMAD R57, R0, R50, R61 ;  /* 0x0000003200397224 */ /* 0x000fc400078e023d */
[----:B------:R-:W-:Y:S02]  /*2b70*/  IMAD.MOV.U32 R61, RZ, RZ, R62 ;  /* 0x000000ffff3d7224 */ /* 0x000fe400078e003e */
[----:B------:R-:W-:-:S04]  /*2b80*/  IMAD.HI.U32 R60, R3, R63, RZ ;  /* 0x0000003f033c7227 */ /* 0x000fc800078e00ff */
[----:B------:R-:W-:-:S04]  /*2b90*/  IMAD.HI.U32 R50, R3, R61, RZ ;  /* 0x0000003d03327227 */ /* 0x000fc800078e00ff */
[--C-:B------:R-:W-:Y:S01]  /*2ba0*/  @!P2 IMAD.IADD R59, R59, 0x1, -R0.reuse ;  /* 0x000000013b3ba824 */ /* 0x100fe200078e0a00 */
[C---:B------:R-:W-:Y:S01]  /*2bb0*/  ISETP.GT.U32.AND P2, PT, R0.reuse, R53, PT ;  /* 0x000000350000720c */ /* 0x040fe20003f44070 */
[----:B------:R-:W-:Y:S01]  /*2bc0*/  @!P1 IMAD.IADD R51, R51, 0x1, -R0 ;  /* 0x0000000133339824 */ /* 0x000fe200078e0a00 */
[C---:B------:R-:W-:Y:S01]  /*2bd0*/  ISETP.GT.U32.AND P1, PT, R0.reuse, R55, PT ;  /* 0x000000370000720c */ /* 0x040fe20003f24070 */
[----:B------:R-:W-:Y:S01]  /*2be0*/  @!P0 IMAD.MOV R59, RZ, RZ, -R59 ;  /* 0x000000ffff3b8224 */ /* 0x000fe200078e0a3b */
[C---:B------:R-:W-:Y:S01]  /*2bf0*/  ISETP.GT.U32.AND P0, PT, R0.reuse, R57, PT ;  /* 0x000000390000720c */ /* 0x040fe20003f04070 */
[----:B------:R-:W-:Y:S02]  /*2c00*/  IMAD.MOV R50, RZ, RZ, -R50 ;  /* 0x000000ffff327224 */ /* 0x000fe400078e0a32 */
[----:B------:R-:W-:Y:S02]  /*2c10*/  IMAD.MOV R60, RZ, RZ, -R60 ;  /* 0x000000ffff3c7224 */ /* 0x000fe400078e0a3c */
[----:B------:R-:W-:-:S02]  /*2c20*/  IMAD R61, R0, R50, R61 ;  /* 0x00000032003d7224 */ /* 0x000fc400078e023d */
[----:B------:R-:W-:-:S04]  /*2c30*/  IMAD.HI.U32 R50, R3, R64, RZ ;  /* 0x0000004003327227 */ /* 0x000fc800078e00ff */
[----:B------:R-:W-:Y:S02]  /*2c40*/  @!P1 IMAD.IADD R55, R55, 0x1, -R0 ;  /* 0x0000000137379824 */ /* 0x000fe400078e0a00 */
[----:B------:R-:W-:Y:S02]  /*2c50*/  IMAD.MOV R65, RZ, RZ, -R50 ;  /* 0x000000ffff417224 */ /* 0x000fe400078e0a32 */
[C---:B------:R-:W-:Y:S02]  /*2c60*/  IMAD R63, R0.reuse, R60, R63 ;  /* 0x0000003c003f7224 */ /* 0x040fe400078e023f */
[----:B------:R-:W-:Y:S02]  /*2c70*/  IMAD.MOV.U32 R60, RZ, RZ, R51 ;  /* 0x000000ffff3c7224 */ /* 0x000fe400078e0033 */
[----:B------:R-:W-:Y:S01]  /*2c80*/  @!P0 IMAD.IADD R57, R57, 0x1, -R0 ;  /* 0x0000000139398824 */ /* 0x000fe200078e0a00 */
[C---:B------:R-:W-:Y:S01]  /*2c90*/  ISETP.GT.U32.AND P0, PT, R0.reuse, R55, PT ;  /* 0x000000370000720c */ /* 0x040fe20003f04070 */
[----:B------:R-:W-:-:S02]  /*2ca0*/  IMAD R51, R0, R65, R64 ;  /* 0x0000004100337224 */ /* 0x000fc400078e0240 */
[----:B------:R-:W-:-:S03]  /*2cb0*/  IMAD.HI.U32 R62, R3, R66, RZ ;  /* 0x00000042033e7227 */ /* 0x000fc600078e00ff */
[----:B------:R-:W-:Y:S01]  /*2cc0*/  ISETP.GT.U32.AND P1, PT, R0, R51, PT ;  /* 0x000000330000720c */ /* 0x000fe20003f24070 */
[----:B------:R-:W-:Y:S02]  /*2cd0*/  IMAD.MOV R65, RZ, RZ, -R62 ;  /* 0x000000ffff417224 */ /* 0x000fe400078e0a3e */
[----:B------:R-:W-:-:S04]  /*2ce0*/  IMAD.HI.U32 R50, R3, R67, RZ ;  /* 0x0000004303327227 */ /* 0x000fc800078e00ff */
[C---:B------:R-:W-:Y:S02]  /*2cf0*/  IMAD R65, R0.reuse, R65, R66 ;  /* 0x0000004100417224 */ /* 0x040fe400078e0242 */
        /* <DEDUP_REMOVED lines=9> */
[C---:B------:R-:W-:Y:S02]  /*2d90*/  IMAD R69, R0.reuse, R50, R69 ;  /* 0x0000003200457224 */ /* 0x040fe400078e0245 */
[----:B------:R-:W-:Y:S01]  /*2da0*/  @!P0 IMAD.IADD R65, R65, 0x1, -R0 ;  /* 0x0000000141418824 */ /* 0x000fe200078e0a00 */
[C---:B------:R-:W-:Y:S01]  /*2db0*/  ISETP.GT.U32.AND P2, PT, R0.reuse, R53, PT ;  /* 0x000000350000720c */ /* 0x040fe20003f44070 */
[----:B------:R-:W-:Y:S01]  /*2dc0*/  IMAD.HI.U32 R50, R3, R71, RZ ;  /* 0x0000004703327227 */ /* 0x000fe200078e00ff */
[----:B------:R-:W-:-:S03]  /*2dd0*/  ISETP.GT.U32.AND P0, PT, R0, R69, PT ;  /* 0x000000450000720c */ /* 0x000fc60003f04070 */
[----:B------:R-:W-:Y:S02]  /*2de0*/  IMAD.MOV R50, RZ, RZ, -R50 ;  /* 0x000000ffff327224 */ /* 0x000fe400078e0a32 */
[----:B------:R-:W-:Y:S01]  /*2df0*/  @!P4 IMAD.MOV R60, RZ, RZ, -R60 ;  /* 0x000000ffff3cc224 */ /* 0x000fe200078e0a3c */
[----:B------:R-:W-:Y:S01]  /*2e00*/  ISETP.GT.U32.AND P4, PT, R0, R61, PT ;  /* 0x0000003d0000720c */ /* 0x000fe20003f84070 */
[--C-:B------:R-:W-:Y:S01]  /*2e10*/  @!P1 IMAD.IADD R51, R51, 0x1, -R0.reuse ;  /* 0x0000000133339824 */ /* 0x100fe200078e0a00 */
[----:B------:R-:W-:Y:S01]  /*2e20*/  ISETP.GE.AND P1, PT, R72, RZ, PT ;  /* 0x000000ff4800720c */ /* 0x000fe20003f26270 */
[C---:B------:R-:W-:Y:S01]  /*2e30*/  IMAD R71, R0.reuse, R50, R71 ;  /* 0x0000003200477224 */ /* 0x040fe200078e0247 */
[----:B------:R-:W-:Y:S01]  /*2e40*/  LOP3.LUT R72, R13, 0xe8, RZ, 0xfc, !PT ;  /* 0x000000e80d487812 */ /* 0x000fe200078efcff */
[--C-:B------:R-:W-:Y:S01]  /*2e50*/  @!P2 IMAD.IADD R53, R53, 0x1, -R0.reuse ;  /* 0x000000013535a824 */ /* 0x100fe200078e0a00 */
[----:B------:R-:W-:Y:S01]  /*2e60*/  ISETP.GT.U32.AND P2, PT, R0, R63, PT ;  /* 0x0000003f0000720c */ /* 0x000fe20003f44070 */
[----:B------:R-:W-:Y:S01]  /*2e70*/  @!P0 IMAD.IADD R69, R69, 0x1, -R0 ;  /* 0x0000000145458824 */ /* 0x000fe200078e0a00 */
[----:B------:R-:W-:Y:S01]  /*2e80*/  IABS R73, R72 ;  /* 0x0000004800497213 */ /* 0x000fe20000000000 */
[----:B------:R-:W-:-:S02]  /*2e90*/  IMAD.MOV.U32 R64, RZ, RZ, R55 ;  /* 0x000000ffff407224 */ /* 0x000fc400078e0037 */
[----:B------:R-:W-:Y:S01]  /*2ea0*/  IMAD.MOV.U32 R62, RZ, RZ, R53 ;  /* 0x000000ffff3e7224 */ /* 0x000fe200078e0035 */
[----:B------:R-:W-:Y:S01]  /*2eb0*/  ISETP.GT.U32.AND P0, PT, R0, R69, PT ;  /* 0x000000450000720c */ /* 0x000fe20003f04070 */
[----:B------:R-:W-:-:S04]  /*2ec0*/  IMAD.HI.U32 R50, R3, R73, RZ ;  /* 0x0000004903327227 */ /* 0x000fc800078e00ff */
[----:B------:R-:W-:Y:S02]  /*2ed0*/  IMAD.MOV R50, RZ, RZ, -R50 ;  /* 0x000000ffff327224 */ /* 0x000fe400078e0a32 */
[----:B------:R-:W-:Y:S02]  /*2ee0*/  @!P2 IMAD.IADD R63, R63, 0x1, -R0 ;  /* 0x000000013f3fa824 */ /* 0x000fe400078e0a00 */
[----:B------:R-:W-:Y:S02]  /*2ef0*/  IMAD R73, R0, R50, R73 ;  /* 0x0000003200497224 */ /* 0x000fe400078e0249 */
[----:B------:R-:W-:-:S04]  /*2f00*/  IMAD.HI.U32 R50, R3, R75, RZ ;  /* 0x0000004b03327227 */ /* 0x000fc800078e00ff */
[----:B------:R-:W-:Y:S01]  /*2f10*/  @!P0 IMAD.IADD R69, R69, 0x1, -R0 ;  /* 0x0000000145458824 */ /* 0x000fe200078e0a00 */
[C---:B------:R-:W-:Y:S01]  /*2f20*/  ISETP.GT.U32.AND P0, PT, R0.reuse, R73, PT ;  /* 0x000000490000720c */ /* 0x040fe20003f04070 */
[----:B------:R-:W-:Y:S02]  /*2f30*/  IMAD.MOV R55, RZ, RZ, -R50 ;  /* 0x000000ffff377224 */ /* 0x000fe400078e0a32 */
[----:B------:R-:W-:Y:S01]  /*2f40*/  @!P6 IMAD.MOV R62, RZ, RZ, -R62 ;  /* 0x000000ffff3ee224 */ /* 0x000fe200078e0a3e */
[C---:B------:R-:W-:Y:S01]  /*2f50*/  ISETP.GT.U32.AND P6, PT, R0.reuse, R63, PT ;  /* 0x0000003f0000720c */ /* 0x040fe20003fc4070 */
[----:B------:R-:W-:Y:S01]  /*2f60*/  @!P5 IMAD.MOV R64, RZ, RZ, -R64 ;  /* 0x000000ffff40d224 */ /* 0x000fe200078e0a40 */
[C---:B------:R-:W-:Y:S01]  /*2f70*/  ISETP.GT.U32.AND P5, PT, R0.reuse, R65, PT ;  /* 0x000000410000720c */ /* 0x040fe20003fa4070 */
[C---:B------:R-:W-:Y:S01]  /*2f80*/  IMAD R75, R0.reuse, R55, R75 ;  /* 0x00000037004b7224 */ /* 0x040fe200078e024b */
[----:B------:R-:W-:Y:S01]  /*2f90*/  IABS R55, R154 ;  /* 0x0000009a00377213 */ /* 0x000fe20000000000 */
[----:B------:R-:W-:Y:S01]  /*2fa0*/  @!P4 IMAD.IADD R61, R61, 0x1, -R0 ;  /* 0x000000013d3dc824 */ /* 0x000fe200078e0a00 */
[----:B------:R-:W-:Y:S01]  /*2fb0*/  ISETP.GT.U32.AND P4, PT, R0, R57, PT ;  /* 0x000000390000720c */ /* 0x000fe20003f84070 */
[----:B------:R-:W-:-:S03]  /*2fc0*/  IMAD.HI.U32 R50, R3, R77, RZ ;  /* 0x0000004d03327227 */ /* 0x000fc600078e00ff */
[C---:B------:R-:W-:Y:S01]  /*2fd0*/  ISETP.GT.U32.AND P2, PT, R0.reuse, R61, PT ;  /* 0x0000003d0000720c */ /* 0x040fe20003f44070 */
[----:B------:R-:W-:Y:S01]  /*2fe0*/  @!P0 IMAD.IADD R73, R73, 0x1, -R0 ;  /* 0x0000000149498824 */ /* 0x000fe200078e0a00 */
[----:B------:R-:W-:Y:S01]  /*2ff0*/  ISETP.GT.U32.AND P0, PT, R0, R75, PT ;  /* 0x0000004b0000720c */ /* 0x000fe20003f04070 */
[----:B------:R-:W-:Y:S02]  /*3000*/  IMAD.MOV R50, RZ, RZ, -R50 ;  /* 0x000000ffff327224 */ /* 0x000fe400078e0a32 */
[----:B------:R-:W-:-:S04]  /*3010*/  IMAD.HI.U32 R53, R3, R79, RZ ;  /* 0x0000004f03357227 */ /* 0x000fc800078e00ff */
[--C-:B------:R-:W-:Y:S01]  /*3020*/  @!P6 IMAD.IADD R63, R63, 0x1, -R0.reuse ;  /* 0x000000013f3fe824 */ /* 0x100fe200078e0a00 */
[----:B------:R-:W-:Y:S01]  /*3030*/  ISETP.GE.AND P6, PT, R70, RZ, PT ;  /* 0x000000ff4600720c */ /* 0x000fe20003fc6270 */
[--C-:B------:R-:W-:Y:S01]  /*3040*/  @!P5 IMAD.IADD R65, R65, 0x1, -R0.reuse ;  /* 0x000000014141d824 */ /* 0x100fe200078e0a00 */
[C---:B------:R-:W-:Y:S01]  /*3050*/  ISETP.GT.U32.AND P5, PT, R0.reuse, R71, PT ;  /* 0x000000470000720c */ /* 0x040fe20003fa4070 */
[C---:B------:R-:W-:Y:S01]  /*3060*/  IMAD R77, R0.reuse, R50, R77 ;  /* 0x00000032004d7224 */ /* 0x040fe200078e024d */
[----:B------:R-:W-:Y:S01]  /*3070*/  LOP3.LUT R70, R13, 0xf8, RZ, 0xfc, !PT ;  /* 0x000000f80d467812 */ /* 0x000fe200078efcff */
[----:B------:R-:W-:Y:S02]  /*3080*/  IMAD.MOV R53, RZ, RZ, -R53 ;  /* 0x000000ffff357224 */ /* 0x000fe400078e0a35 */
[--C-:B------:R-:W-:Y:S01]  /*3090*/  @!P0 IMAD.IADD R75, R75, 0x1, -R0.reuse ;  /* 0x000000014b4b8824 */ /* 0x100fe200078e0a00 */
[----:B------:R-:W-:Y:S01]  /*30a0*/  ISETP.GT.U32.AND P0, PT, R0, R77, PT ;  /* 0x0000004d0000720c */ /* 0x000fe20003f04070 */
[--C-:B------:R-:W-:Y:S01]  /*30b0*/  @!P4 IMAD.IADD R57, R57, 0x1, -R0.reuse ;  /* 0x000000013939c824 */ /* 0x100fe200078e0a00 */
[----:B------:R-:W-:Y:S01]  /*30c0*/  ISETP.GE.AND P4, PT, R68, RZ, PT ;  /* 0x000000ff4400720c */ /* 0x000fe20003f86270 */
[--C-:B------:R-:W-:Y:S01]  /*30d0*/  @!P2 IMAD.IADD R61, R61, 0x1, -R0.reuse ;  /* 0x000000013d3da824 */ /* 0x100fe200078e0a00 */
[C---:B------:R-:W-:Y:S01]  /*30e0*/  ISETP.GT.U32.AND P2, PT, R0.reuse, R67, PT ;  /* 0x000000430000720c */ /* 0x040fe20003f44070 */
[----:B------:R-:W-:Y:S01]  /*30f0*/  IMAD R79, R0, R53, R79 ;  /* 0x00000035004f7224 */ /* 0x000fe200078e024f */
[----:B------:R-:W-:Y:S01]  /*3100*/  IABS R81, R70 ;  /* 0x0000004600517213 */ /* 0x000fe20000000000 */
[----:B------:R-:W-:Y:S01]  /*3110*/  @!P5 IMAD.IADD R71, R71, 0x1, -R0 ;  /* 0x000000014747d824 */ /* 0x000fe200078e0a00 */
[----:B------:R-:W-:Y:S01]  /*3120*/  IABS R53, R152 ;  /* 0x0000009800357213 */ /* 0x000fe20000000000 */
[----:B------:R-:W-:Y:S01]  /*3130*/  VIADD R156, R152, 0x100 ;  /* 0x00000100989c7836 */ /* 0x000fe20000000000 */
[----:B------:R-:W-:Y:S01]  /*3140*/  ISETP.GE.AND P5, PT, R76, RZ, PT ;  /* 0x000000ff4c00720c */ /* 0x000fe20003fa6270 */
[----:B------:R-:W-:-:S03]  /*3150*/  IMAD.HI.U32 R13, R3, R81, RZ ;  /* 0x00000051030d7227 */ /* 0x000fc600078e00ff */
[----:B------:R-:W-:Y:S01]  /*3160*/  IABS R83, R156 ;  /* 0x0000009c00537213 */ /* 0x000fe20000000000 */
[----:B------:R-:W-:-:S04]  /*3170*/  IMAD.HI.U32 R3, R2, R53, RZ ;  /* 0x0000003502037227 */ /* 0x000fc800078e00ff */
[----:B------:R-:W-:Y:S01]  /*3180*/  IMAD.MOV.U32 R66, RZ, RZ, R57 ;  /* 0x000000ffff427224 */ /* 0x000fe200078e0039 */
[----:B------:R-:W-:Y:S01]  /*3190*/  SHF.R.U32.HI R57, RZ, 0x1, R88 ;  /* 0x00000001ff397819 */ /* 0x000fe20000011658 */
[----:B------:R-:W-:Y:S02]  /*31a0*/  IMAD.MOV R13, RZ, RZ, -R13 ;  /* 0x000000ffff0d7224 */ /* 0x000fe400078e0a0d */
[----:B------:R-:W-:Y:S02]  /*31b0*/  IMAD.MOV R3, RZ, RZ, -R3 ;  /* 0x000000ffff037224 */ /* 0x000fe400078e0a03 */
[----:B------:R-:W-:Y:S01]  /*31c0*/  @!P0 IMAD.IADD R77, R77, 0x1, -R0 ;  /* 0x000000014d4d8824 */ /* 0x000fe200078e0a00 */
[C---:B------:R-:W-:Y:S01]  /*31d0*/  ISETP.GT.U32.AND P0, PT, R0.reuse, R71, PT ;  /* 0x000000470000720c */ /* 0x040fe20003f04070 */
[----:B------:R-:W-:Y:S01]  /*31e0*/  @!P3 IMAD.MOV R66, RZ, RZ, -R66 ;  /* 0x000000ffff42b224 */ /* 0x000fe200078e0a42 */
[----:B------:R-:W-:Y:S01]  /*31f0*/  ISETP.GT.U32.AND P3, PT, R0, R73, PT ;  /* 0x000000490000720c */ /* 0x000fe20003f64070 */
[----:B------:R-:W-:-:S02]  /*3200*/  IMAD.MOV.U32 R68, RZ, RZ, R51 ;  /* 0x000000ffff447224 */ /* 0x000fc400078e0033 */
[----:B------:R-:W-:Y:S02]  /*3210*/  @!P2 IMAD.IADD R67, R67, 0x1, -R0 ;  /* 0x000000014343a824 */ /* 0x000fe400078e0a00 */
[C---:B------:R-:W-:Y:S02]  /*3220*/  IMAD R81, R0.reuse, R13, R81 ;  /* 0x0000000d00517224 */ /* 0x040fe400078e0251 */
[----:B------:R-:W-:Y:S01]  /*3230*/  @!P4 IMAD.MOV R61, RZ, RZ, -R61 ;  /* 0x000000ffff3dc224 */ /* 0x000fe200078e0a3d */
[----:B------:R-:W-:Y:S01]  /*3240*/  ISETP.GT.U32.AND P4, PT, R0, R75, PT ;  /* 0x0000004b0000720c */ /* 0x000fe20003f84070 */
[----:B------:R-:W-:Y:S01]  /*3250*/  IMAD R13, R4, R3, R53 ;  /* 0x00000003040d7224 */ /* 0x000fe200078e0235 */
[----:B------:R-:W-:Y:S01]  /*3260*/  ISETP.GT.U32.AND P2, PT, R0, R67, PT ;  /* 0x000000430000720c */ /* 0x000fe20003f44070 */
[----:B------:R-:W-:-:S04]  /*3270*/  IMAD.HI.U32 R3, R2, R55, RZ ;  /* 0x0000003702037227 */ /* 0x000fc800078e00ff */
[----:B------:R-:W-:Y:S01]  /*3280*/  @!P1 IMAD.MOV R68, RZ, RZ, -R68 ;  /* 0x000000ffff449224 */ /* 0x000fe200078e0a44 */
[----:B------:R-:W-:Y:S01]  /*3290*/  ISETP.GT.U32.AND P1, PT, R0, R77, PT ;  /* 0x0000004d0000720c */ /* 0x000fe20003f24070 */
[----:B------:R-:W-:-:S04]  /*32a0*/  IMAD.HI.U32 R50, R2, R83, RZ ;  /* 0x0000005302327227 */ /* 0x000fc800078e00ff */
[----:B------:R-:W-:Y:S02]  /*32b0*/  IMAD.MOV R3, RZ, RZ, -R3 ;  /* 0x000000ffff037224 */ /* 0x000fe400078e0a03 */
[----:B------:R-:W-:Y:S02]  /*32c0*/  IMAD.MOV R50, RZ, RZ, -R50 ;  /* 0x000000ffff327224 */ /* 0x000fe400078e0a32 */
[----:B------:R-:W-:Y:S02]  /*32d0*/  IMAD R51, R4, R3, R55 ;  /* 0x0000000304337224 */ /* 0x000fe400078e0237 */
[----:B------:R-:W-:Y:S02]  /*32e0*/  VIADD R155, R152, 0x180 ;  /* 0x00000180989b7836 */ /* 0x000fe40000000000 */
[----:B------:R-:W-:Y:S01]  /*32f0*/  @!P6 IMAD.MOV R63, RZ, RZ, -R63 ;  /* 0x000000ffff3fe224 */ /* 0x000fe200078e0a3f */
[C---:B------:R-:W-:Y:S01]  /*3300*/  ISETP.GT.U32.AND P6, PT, R0.reuse, R79, PT ;  /* 0x0000004f0000720c */ /* 0x040fe20003fc4070 */
[--C-:B------:R-:W-:Y:S01]  /*3310*/  @!P0 IMAD.IADD R71, R71, 0x1, -R0.reuse ;  /* 0x0000000147478824 */ /* 0x100fe200078e0a00 */
[----:B------:R-:W-:Y:S01]  /*3320*/  ISETP.GT.U32.AND P0, PT, R0, R81, PT ;  /* 0x000000510000720c */ /* 0x000fe20003f04070 */
[C---:B------:R-:W-:Y:S01]  /*3330*/  IMAD R53, R4.reuse, R50, R83 ;  /* 0x0000003204357224 */ /* 0x040fe200078e0253 */
[----:B------:R-:W-:Y:S01]  /*3340*/  IABS R85, R155 ;  /* 0x0000009b00557213 */ /* 0x000fe20000000000 */
[--C-:B------:R-:W-:Y:S01]  /*3350*/  @!P3 IMAD.IADD R73, R73, 0x1, -R0.reuse ;  /* 0x000000014949b824 */ /* 0x100fe200078e0a00 */
[C---:B------:R-:W-:Y:S01]  /*3360*/  ISETP.GT.U32.AND P3, PT, R4.reuse, R13, PT ;  /* 0x0000000d0400720c */ /* 0x040fe20003f64070 */
[--C-:B------:R-:W-:Y:S01]  /*3370*/  @!P4 IMAD.IADD R75, R75, 0x1, -R0.reuse ;  /* 0x000000014b4bc824 */ /* 0x100fe200078e0a00 */
[C---:B------:R-:W-:Y:S01]  /*3380*/  ISETP.GT.U32.AND P4, PT, R4.reuse, R51, PT ;  /* 0x000000330400720c */ /* 0x040fe20003f84070 */
[--C-:B------:R-:W-:Y:S01]  /*3390*/  @!P1 IMAD.IADD R77, R77, 0x1, -R0.reuse ;  /* 0x000000014d4d9824 */ /* 0x100fe200078e0a00 */
[----:B------:R-:W-:Y:S01]  /*33a0*/  ISETP.GT.U32.AND P1, PT, R4, R53, PT ;  /* 0x000000350400720c */ /* 0x000fe20003f24070 */
[----:B------:R-:W-:Y:S01]  /*33b0*/  @!P2 IMAD.IADD R67, R67, 0x1, -R0 ;  /* 0x000000014343a824 */ /* 0x000fe200078e0a00 */
[----:B------:R-:W-:Y:S01]  /*33c0*/  ISETP.GE.AND P2, PT, R74, RZ, PT ;  /* 0x000000ff4a00720c */ /* 0x000fe20003f46270 */
[----:B------:R-:W-:Y:S01]  /*33d0*/  IMAD.HI.U32 R2, R2, R85, RZ ;  /* 0x0000005502027227 */ /* 0x000fe200078e00ff */
[----:B------:R-:W-:Y:S03]  /*33e0*/  STL.64 [R1+0x1448], R154 ;  /* 0x0014489a01007387 */ /* 0x000fe60000100a00 */
[----:B------:R-:W-:-:S02]  /*33f0*/  IMAD.MOV R2, RZ, RZ, -R2 ;  /* 0x000000ffff027224 */ /* 0x000fc400078e0a02 */
[--C-:B------:R-:W-:Y:S02]  /*3400*/  @!P6 IMAD.IADD R79, R79, 0x1, -R0.reuse ;  /* 0x000000014f4fe824 */ /* 0x100fe400078e0a00 */
[----:B------:R-:W-:Y:S01]  /*3410*/  @!P0 IMAD.IADD R81, R81, 0x1, -R0 ;  /* 0x0000000151518824 */ /* 0x000fe200078e0a00 */
[----:B------:R-:W-:Y:S01]  /*3420*/  ISETP.GE.AND P0, PT, R78, RZ, PT ;  /* 0x000000ff4e00720c */ /* 0x000fe20003f06270 */
[--C-:B------:R-:W-:Y:S01]  /*3430*/  @!P3 IMAD.IADD R13, R13, 0x1, -R4.reuse ;  /* 0x000000010d0db824 */ /* 0x100fe200078e0a04 */
[C---:B------:R-:W-:Y:S01]  /*3440*/  ISETP.GT.U32.AND P3, PT, R0.reuse, R79, PT ;  /* 0x0000004f0000720c */ /* 0x040fe20003f64070 */
[--C-:B------:R-:W-:Y:S01]  /*3450*/  @!P4 IMAD.IADD R51, R51, 0x1, -R4.reuse ;  /* 0x000000013333c824 */ /* 0x100fe200078e0a04 */
[----:B------:R-:W-:Y:S01]  /*3460*/  ISETP.GT.U32.AND P4, PT, R0, R81, PT ;  /* 0x000000510000720c */ /* 0x000fe20003f84070 */
[C---:B------:R-:W-:Y:S02]  /*3470*/  IMAD R55, R4.reuse, R2, R85 ;  /* 0x0000000204377224 */ /* 0x040fe400078e0255 */
[----:B------:R-:W-:Y:S01]  /*3480*/  @!P1 IMAD.IADD R53, R53, 0x1, -R4 ;  /* 0x0000000135359824 */ /* 0x000fe200078e0a04 */
[C---:B------:R-:W-:Y:S01]  /*3490*/  ISETP.GT.U32.AND P1, PT, R4.reuse, R13, PT ;  /* 0x0000000d0400720c */ /* 0x040fe20003f24070 */
[----:B------:R-:W-:Y:S01]  /*34a0*/  @!P2 IMAD.MOV R65, RZ, RZ, -R65 ;  /* 0x000000ffff41a224 */ /* 0x000fe200078e0a41 */
[C---:B------:R-:W-:Y:S01]  /*34b0*/  ISETP.GT.U32.AND P2, PT, R4.reuse, R51, PT ;  /* 0x000000330400720c */ /* 0x040fe20003f44070 */
[----:B------:R-:W-:Y:S01]  /*34c0*/  @!P5 IMAD.MOV R67, RZ, RZ, -R67 ;  /* 0x000000ffff43d224 */ /* 0x000fe200078e0a43 */
[C---:B------:R-:W-:Y:S01]  /*34d0*/  ISETP.GT.U32.AND P6, PT, R4.reuse, R55, PT ;  /* 0x000000370400720c */ /* 0x040fe20003fc4070 */
[----:B------:R-:W1:Y:S01]  /*34e0*/  LDC.64 R2, c[0x0][0x238] ;  /* 0x00008e00ff027b82 */ /* 0x000e620000000a00 */
[----:B------:R-:W-:Y:S01]  /*34f0*/  ISETP.GT.U32.AND P5, PT, R4, R53, PT ;  /* 0x000000350400720c */ /* 0x000fe20003fa4070 */
[--C-:B------:R-:W-:Y:S01]  /*3500*/  @!P3 IMAD.IADD R79, R79, 0x1, -R0.reuse ;  /* 0x000000014f4fb824 */ /* 0x100fe200078e0a00 */
[----:B------:R-:W-:Y:S01]  /*3510*/  ISETP.GE.AND P3, PT, R72, RZ, PT ;  /* 0x000000ff4800720c */ /* 0x000fe20003f66270 */
[----:B------:R-:W-:Y:S01]  /*3520*/  @!P4 IMAD.IADD R81, R81, 0x1, -R0 ;  /* 0x000000015151c824 */ /* 0x000fe200078e0a00 */
[----:B------:R-:W-:Y:S01]  /*3530*/  ISETP.GE.AND P4, PT, R82, RZ, PT ;  /* 0x000000ff5200720c */ /* 0x000fe20003f86270 */
[----:B------:R-:W-:-:S02]  /*3540*/  @!P0 IMAD.MOV R69, RZ, RZ, -R69 ;  /* 0x000000ffff458224 */ /* 0x000fc400078e0a45 */
[--C-:B------:R-:W-:Y:S01]  /*3550*/  @!P1 IMAD.IADD R13, R13, 0x1, -R4.reuse ;  /* 0x000000010d0d9824 */ /* 0x100fe200078e0a04 */
[----:B------:R-:W-:Y:S01]  /*3560*/  ISETP.GE.AND P1, PT, R84, RZ, PT ;  /* 0x000000ff5400720c */ /* 0x000fe20003f26270 */
[--C-:B------:R-:W-:Y:S01]  /*3570*/  @!P2 IMAD.IADD R51, R51, 0x1, -R4.reuse ;  /* 0x000000013333a824 */ /* 0x100fe200078e0a04 */
[----:B------:R-:W-:Y:S01]  /*3580*/  ISETP.GE.AND P2, PT, R86, RZ, PT ;  /* 0x000000ff5600720c */ /* 0x000fe20003f46270 */
[--C-:B------:R-:W-:Y:S01]  /*3590*/  @!P6 IMAD.IADD R55, R55, 0x1, -R4.reuse ;  /* 0x000000013737e824 */ /* 0x100fe200078e0a04 */
[----:B------:R-:W-:Y:S01]  /*35a0*/  ISETP.GE.AND P6, PT, R80, RZ, PT ;  /* 0x000000ff5000720c */ /* 0x000fe20003fc6270 */
[--C-:B------:R-:W-:Y:S01]  /*35b0*/  @!P5 IMAD.IADD R53, R53, 0x1, -R4.reuse ;  /* 0x000000013535d824 */ /* 0x100fe200078e0a04 */
[----:B------:R-:W-:Y:S01]  /*35c0*/  ISETP.GE.AND P5, PT, R70, RZ, PT ;  /* 0x000000ff4600720c */ /* 0x000fe20003fa6270 */
[----:B------:R-:W-:Y:S01]  /*35d0*/  @!P3 IMAD.MOV R73, RZ, RZ, -R73 ;  /* 0x000000ffff49b224 */ /* 0x000fe200078e0a49 */
[----:B------:R-:W-:Y:S01]  /*35e0*/  ISETP.GT.U32.AND P0, PT, R4, R55, PT ;  /* 0x000000370400720c */ /* 0x000fe20003f04070 */
[----:B------:R-:W-:Y:S01]  /*35f0*/  @!P4 IMAD.MOV R75, RZ, RZ, -R75 ;  /* 0x000000ffff4bc224 */ /* 0x000fe200078e0a4b */
[----:B------:R-:W-:Y:S01]  /*3600*/  ISETP.GE.AND P3, PT, R152, RZ, PT ;  /* 0x000000ff9800720c */ /* 0x000fe20003f66270 */
[----:B------:R-:W-:Y:S01]  /*3610*/  IMAD.SHL.U32 R50, R141, 0x4, RZ ;  /* 0x000000048d327824 */ /* 0x000fe200078e00ff */
[----:B------:R-:W-:Y:S01]  /*3620*/  ISETP.GE.AND P4, PT, R154, RZ, PT ;  /* 0x000000ff9a00720c */ /* 0x000fe20003f86270 */
[----:B------:R-:W-:Y:S01]  /*3630*/  @!P1 IMAD.MOV R77, RZ, RZ, -R77 ;  /* 0x000000ffff4d9224 */ /* 0x000fe200078e0a4d */
[----:B------:R-:W-:Y:S01]  /*3640*/  ISETP.GE.AND P1, PT, R156, RZ, PT ;  /* 0x000000ff9c00720c */ /* 0x000fe20003f26270 */
[----:B------:R-:W-:Y:S01]  /*3650*/  @!P2 IMAD.MOV R79, RZ, RZ, -R79 ;  /* 0x000000ffff4fa224 */ /* 0x000fe200078e0a4f */
[----:B------:R-:W-:Y:S01]  /*3660*/  ISETP.GE.AND P2, PT, R155, RZ, PT ;  /* 0x000000ff9b00720c */ /* 0x000fe20003f46270 */
[----:B------:R-:W-:Y:S01]  /*3670*/  @!P6 IMAD.MOV R71, RZ, RZ, -R71 ;  /* 0x000000ffff47e224 */ /* 0x000fe200078e0a47 */
[----:B------:R-:W-:Y:S01]  /*3680*/  LOP3.LUT R206, R50, R57, RZ, 0x3c, !PT ;  /* 0x0000003932ce7212 */ /* 0x000fe200078e3cff */
[----:B-1----:R-:W-:Y:S01]  /*3690*/  IMAD R50, R251, R3, RZ ;  /* 0x00000003fb327224 */ /* 0x002fe200078e02ff */
[----:B------:R-:W-:Y:S01]  /*36a0*/  LOP3.LUT R57, RZ, R87, RZ, 0x33, !PT ;  /* 0x00000057ff397212 */ /* 0x000fe200078e33ff */
[----:B------:R-:W-:Y:S01]  /*36b0*/  @!P0 IMAD.IADD R55, R55, 0x1, -R4 ;  /* 0x0000000137378824 */ /* 0x000fe200078e0a04 */
[----:B------:R-:W-:Y:S01]  /*36c0*/  ISETP.NE.AND P0, PT, R87, RZ, PT ;  /* 0x000000ff5700720c */ /* 0x000fe20003f05270 */
[----:B------:R-:W-:Y:S01]  /*36d0*/  @!P5 IMAD.MOV R81, RZ, RZ, -R81 ;  /* 0x000000ffff51d224 */ /* 0x000fe200078e0a51 */
[----:B------:R-:W-:Y:S01]  /*36e0*/  LEA R0, P5, R50, UR4, 0x2 ;  /* 0x0000000432007c11 */ /* 0x000fe2000f8a10ff */
[----:B------:R-:W-:Y:S01]  /*36f0*/  @!P3 IMAD.MOV R13, RZ, RZ, -R13 ;  /* 0x000000ffff0db224 */ /* 0x000fe200078e0a0d */
[C---:B------:R-:W-:Y:S01]  /*3700*/  SEL R6, R57.reuse, R6, !P0 ;  /* 0x0000000639067207 */ /* 0x040fe20004000000 */
[----:B------:R-:W-:Y:S01]  /*3710*/  @!P4 IMAD.MOV R51, RZ, RZ, -R51 ;  /* 0x000000ffff33c224 */ /* 0x000fe200078e0a33 */
[C---:B------:R-:W-:Y:S01]  /*3720*/  SEL R70, R57.reuse, R7, !P0 ;  /* 0x0000000739467207 */ /* 0x040fe20004000000 */
[----:B------:R-:W-:Y:S01]  /*3730*/  @!P1 IMAD.MOV R53, RZ, RZ, -R53 ;  /* 0x000000ffff359224 */ /* 0x000fe200078e0a35 */
[C---:B------:R-:W-:Y:S01]  /*3740*/  SEL R8, R57.reuse, R8, !P0 ;  /* 0x0000000839087207 */ /* 0x040fe20004000000 */
[----:B------:R-:W-:Y:S01]  /*3750*/  ULDC UR4, c[0x0][0x240] ;  /* 0x0000900000047ab9 */ /* 0x000fe20000000800 */
[C---:B------:R-:W-:Y:S01]  /*3760*/  SEL R72, R57.reuse, R9, !P0 ;  /* 0x0000000939487207 */ /* 0x040fe20004000000 */
[----:B------:R-:W-:Y:S01]  /*3770*/  @!P2 IMAD.MOV R55, RZ, RZ, -R55 ;  /* 0x000000ffff37a224 */ /* 0x000fe200078e0a37 */
[C---:B------:R-:W-:Y:S01]  /*3780*/  SEL R10, R57.reuse, R10, !P0 ;  /* 0x0000000a390a7207 */ /* 0x040fe20004000000 */
[----:B------:R-:W-:Y:S01]  /*3790*/  IMAD R7, R6, UR4, RZ ;  /* 0x0000000406077c24 */ /* 0x000fe2000f8e02ff */
[C---:B------:R-:W-:Y:S01]  /*37a0*/  SEL R74, R57.reuse, R11, !P0 ;  /* 0x0000000b394a7207 */ /* 0x040fe20004000000 */
[----:B------:R-:W-:Y:S01]  /*37b0*/  IMAD R9, R70, UR4, RZ ;  /* 0x0000000446097c24 */ /* 0x000fe2000f8e02ff */
[C---:B------:R-:W-:Y:S01]  /*37c0*/  SEL R12, R57.reuse, R12, !P0 ;  /* 0x0000000c390c7207 */ /* 0x040fe20004000000 */
[----:B------:R-:W-:Y:S01]  /*37d0*/  IMAD R11, R8, UR4, RZ ;  /* 0x00000004080b7c24 */ /* 0x000fe2000f8e02ff */
[C---:B------:R-:W-:Y:S01]  /*37e0*/  SEL R14, R57.reuse, R14, !P0 ;  /* 0x0000000e390e7207 */ /* 0x040fe20004000000 */
[----:B------:R-:W-:Y:S01]  /*37f0*/  IMAD R158, R2, 0x14, RZ ;  /* 0x00000014029e7824 */ /* 0x000fe200078e02ff */
        /* <DEDUP_REMOVED lines=15> */
[C---:B------:R-:W-:Y:S01]  /*38f0*/  IMAD R184, R2.reuse, 0x18, RZ ;  /* 0x0000001802b87824 */ /* 0x040fe200078e02ff */
        /* <DEDUP_REMOVED lines=20> */
[----:B------:R-:W-:-:S02]  /*3a40*/  SEL R34, R57, R34, !P0 ;  /* 0x0000002239227207 */ /* 0x000fc40004000000 */
[C---:B------:R-:W-:Y:S01]  /*3a50*/  SEL R89, R57.reuse, R35, !P0 ;  /* 0x0000002339597207 */ /* 0x040fe20004000000 */
[----:B------:R-:W-:Y:S01]  /*3a60*/  IMAD R35, R20, UR4, RZ ;  /* 0x0000000414237c24 */ /* 0x000fe2000f8e02ff */
[C---:B------:R-:W-:Y:S02]  /*3a70*/  SEL R36, R57.reuse, R36, !P0 ;  /* 0x0000002439247207 */ /* 0x040fe40004000000 */
[C---:B------:R-:W-:Y:S01]  /*3a80*/  SEL R90, R57.reuse, R37, !P0 ;  /* 0x00000025395a7207 */ /* 0x040fe20004000000 */
[----:B------:R-:W-:Y:S01]  /*3a90*/  IMAD R37, R82, UR4, RZ ;  /* 0x0000000452257c24 */ /* 0x000fe2000f8e02ff */
[C---:B------:R-:W-:Y:S02]  /*3aa0*/  SEL R38, R57.reuse, R38, !P0 ;  /* 0x0000002639267207 */ /* 0x040fe40004000000 */
[----:B------:R-:W-:Y:S01]  /*3ab0*/  SEL R91, R57, R39, !P0 ;  /* 0x00000027395b7207 */ /* 0x000fe20004000000 */
        /* <DEDUP_REMOVED lines=8> */
[C---:B------:R-:W-:Y:S01]  /*3b40*/  SEL R94, R57.reuse, R45, !P0 ;  /* 0x0000002d395e7207 */ /* 0x040fe20004000000 */
[----:B------:R-:W-:Y:S01]  /*3b50*/  IMAD R45, R26, UR4, RZ ;  /* 0x000000041a2d7c24 */ /* 0x000fe2000f8e02ff */
[C---:B------:R-:W-:Y:S01]  /*3b60*/  SEL R95, R57.reuse, R49, !P0 ;  /* 0x00000031395f7207 */ /* 0x040fe20004000000 */
[----:B------:R-:W-:Y:S01]  /*3b70*/  IMAD R49, R28, UR4, RZ ;  /* 0x000000041c317c24 */ /* 0x000fe2000f8e02ff */
[C---:B------:R-:W-:Y:S01]  /*3b80*/  SEL R46, R57.reuse, R46, !P0 ;  /* 0x0000002e392e7207 */ /* 0x040fe20004000000 */
[----:B------:R-:W-:Y:S01]  /*3b90*/  IMAD R83, R44, UR4, RZ ;  /* 0x000000042c537c24 */ /* 0x000fe2000f8e02ff */
[----:B------:R-:W-:-:S02]  /*3ba0*/  SEL R48, R57, R48, !P0 ;  /* 0x0000003039307207 */ /* 0x000fc40004000000 */
[----:B------:R-:W-:Y:S01]  /*3bb0*/  SEL R96, R57, R47, !P0 ;  /* 0x0000002f39607207 */ /* 0x000fe20004000000 */
[----:B------:R-:W-:Y:S01]  /*3bc0*/  IMAD R47, R85, UR4, RZ ;  /* 0x00000004552f7c24 */ /* 0x000fe2000f8e02ff */
[C---:B------:R-:W-:Y:S01]  /*3bd0*/  SEL R52, R57.reuse, R52, !P0 ;  /* 0x0000003439347207 */ /* 0x040fe20004000000 */
[----:B------:R-:W-:Y:S01]  /*3be0*/  IMAD R85, R94, UR4, RZ ;  /* 0x000000045e557c24 */ /* 0x000fe2000f8e02ff */
[C---:B------:R-:W-:Y:S02]  /*3bf0*/  SEL R97, R57.reuse, R54, !P0 ;  /* 0x0000003639617207 */ /* 0x040fe40004000000 */
[C---:B------:R-:W-:Y:S02]  /*3c00*/  SEL R99, R57.reuse, R56, !P0 ;  /* 0x0000003839637207 */ /* 0x040fe40004000000 */
[----:B------:R-:W-:Y:S01]  /*3c10*/  SEL R101, R57, R58, !P0 ;  /* 0x0000003a39657207 */ /* 0x000fe20004000000 */
[----:B------:R-:W-:Y:S01]  /*3c20*/  IMAD R97, R97, UR4, RZ ;  /* 0x0000000461617c24 */ /* 0x000fe2000f8e02ff */
[C---:B------:R-:W-:Y:S01]  /*3c30*/  SEL R103, R57.reuse, R59, !P0 ;  /* 0x0000003b39677207 */ /* 0x040fe20004000000 */
[----:B------:R-:W-:Y:S01]  /*3c40*/  IMAD R59, R32, UR4, RZ ;  /* 0x00000004203b7c24 */ /* 0x000fe2000f8e02ff */
[----:B------:R-:W-:Y:S01]  /*3c50*/  SEL R105, R57, R60, !P0 ;  /* 0x0000003c39697207 */ /* 0x000fe20004000000 */
[----:B------:R-:W-:Y:S01]  /*3c60*/  IMAD R99, R99, UR4, RZ ;  /* 0x0000000463637c24 */ /* 0x000fe2000f8e02ff */
[----:B------:R-:W-:Y:S01]  /*3c70*/  SEL R107, R57, R62, !P0 ;  /* 0x0000003e396b7207 */ /* 0x000fe20004000000 */
[----:B------:R-:W-:Y:S01]  /*3c80*/  IMAD R101, R101, UR4, RZ ;  /* 0x0000000465657c24 */ /* 0x000fe2000f8e02ff */
[----:B------:R-:W-:Y:S01]  /*3c90*/  SEL R109, R57, R64, !P0 ;  /* 0x00000040396d7207 */ /* 0x000fe20004000000 */
[----:B------:R-:W-:Y:S01]  /*3ca0*/  IMAD R103, R103, UR4, RZ ;  /* 0x0000000467677c24 */ /* 0x000fe2000f8e02ff */
[----:B------:R-:W-:Y:S01]  /*3cb0*/  SEL R111, R57, R66, !P0 ;  /* 0x00000042396f7207 */ /* 0x000fe20004000000 */
[----:B------:R-:W-:Y:S01]  /*3cc0*/  IMAD R105, R105, UR4, RZ ;  /* 0x0000000469697c24 */ /* 0x000fe2000f8e02ff */
[C---:B------:R-:W-:Y:S01]  /*3cd0*/  SEL R113, R57.reuse, R61, !P0 ;  /* 0x0000003d39717207 */ /* 0x040fe20004000000 */
[----:B------:R-:W-:Y:S01]  /*3ce0*/  IMAD R61, R88, UR4, RZ ;  /* 0x00000004583d7c24 */ /* 0x000fe2000f8e02ff */
[C---:B------:R-:W-:Y:S01]  /*3cf0*/  SEL R115, R57.reuse, R63, !P0 ;  /* 0x0000003f39737207 */ /* 0x040fe20004000000 */
        /* <DEDUP_REMOVED lines=9> */
[C---:B------:R-:W-:Y:S01]  /*3d90*/  SEL R125, R57.reuse, R71, !P0 ;  /* 0x00000047397d7207 */ /* 0x040fe20004000000 */
        /* <DEDUP_REMOVED lines=13> */
[----:B------:R-:W-:Y:S01]  /*3e70*/  ISETP.NE.AND P0, PT, R98, RZ, PT ;  /* 0x000000ff6200720c */ /* 0x000fe20003f05270 */
[----:B------:R-:W-:Y:S01]  /*3e80*/  IMAD R81, R93, UR4, RZ ;  /* 0x000000045d517c24 */ /* 0x000fe2000f8e02ff */
[----:B------:R-:W-:Y:S01]  /*3e90*/  LOP3.LUT R22, RZ, R98, RZ, 0x33, !PT ;  /* 0x00000062ff167212 */ /* 0x000fe200078e33ff */
[----:B------:R-:W-:Y:S01]  /*3ea0*/  IMAD R139, R57, UR4, RZ ;  /* 0x00000004398b7c24 */ /* 0x000fe2000f8e02ff */
[----:B------:R-:W-:Y:S01]  /*3eb0*/  LEA.HI.X.SX32 R5, R50, UR5, 0x2, P5 ;  /* 0x0000000532057c11 */ /* 0x000fe2000a8f16ff */
        /* <DEDUP_REMOVED lines=9> */
[-C--:B------:R-:W-:Y:S01]  /*3f50*/  LEA R6, P0, R7, R0.reuse, 0x2 ;  /* 0x0000000007067211 */ /* 0x080fe200078010ff */
[----:B------:R-:W-:Y:S01]  /*3f60*/  IMAD R87, R95, UR4, RZ ;  /* 0x000000045f577c24 */ /* 0x000fe2000f8e02ff */
[-C--:B------:R-:W-:Y:S01]  /*3f70*/  LEA R12, P2, R13, R0.reuse, 0x2 ;  /* 0x000000000d0c7211 */ /* 0x080fe200078410ff */
[----:B------:R-:W-:Y:S01]  /*3f80*/  IMAD R95, R52, UR4, RZ ;  /* 0x00000004345f7c24 */ /* 0x000fe2000f8e02ff */
[-C--:B------:R-:W-:Y:S01]  /*3f90*/  LEA.HI.X.SX32 R7, R7, R5.reuse, 0x2, P0 ;  /* 0x0000000507077211 */ /* 0x080fe200000f16ff */
[----:B------:R-:W-:Y:S01]  /*3fa0*/  IMAD R109, R109, UR4, RZ ;  /* 0x000000046d6d7c24 */ /* 0x000fe2000f8e02ff */
[-C--:B------:R-:W-:Y:S01]  /*3fb0*/  LEA R8, P0, R9, R0.reuse, 0x2 ;  /* 0x0000000009087211 */ /* 0x080fe200078010ff */
        /* <DEDUP_REMOVED lines=11> */
[-C--:B------:R-:W-:Y:S01]  /*4070*/  LEA.HI.X.SX32 R9, R9, R5.reuse, 0x2, P0 ;  /* 0x0000000509097211 */ /* 0x080fe200000f16ff */
[----:B------:R-:W-:Y:S01]  /*4080*/  IMAD R123, R123, UR4, RZ ;  /* 0x000000047b7b7c24 */ /* 0x000fe2000f8e02ff */
[-C--:B------:R-:W-:Y:S01]  /*4090*/  LEA.HI.X.SX32 R13, R13, R5.reuse, 0x2, P2 ;  /* 0x000000050d0d7211 */ /* 0x080fe200010f16ff */
[----:B------:R-:W-:Y:S01]  /*40a0*/  IMAD R125, R125, UR4, RZ ;  /* 0x000000047d7d7c24 */ /* 0x000fe2000f8e02ff */
[-C--:B------:R-:W-:Y:S01]  /*40b0*/  LEA R24, P0, R25, R0.reuse, 0x2 ;  /* 0x0000000019187211 */ /* 0x080fe200078010ff */
        /* <DEDUP_REMOVED lines=10> */
[----:B------:R-:W1:Y:S01]  /*4160*/  S2UR UR4, SR_CgaCtaId ;  /* 0x00000000000479c3 */ /* 0x000e620000008800 */
[----:B------:R-:W-:Y:S01]  /*4170*/  LEA.HI.X.SX32 R17, R17, R5, 0x2, P4 ;  /* 0x0000000511117211 */ /* 0x000fe200020f16ff */
[-C--:B------:R-:W-:Y:S01]  /*4180*/  IMAD R138, R138, R137.reuse, RZ ;  /* 0x000000898a8a7224 */ /* 0x080fe200078e02ff */
[----:B------:R-:W-:Y:S01]  /*4190*/  LEA R32, P4, R33, R0, 0x2 ;  /* 0x0000000021207211 */ /* 0x000fe200078810ff */
[----:B------:R-:W-:Y:S01]  /*41a0*/  IMAD R22, R22, R137, RZ ;  /* 0x0000008916167224 */ /* 0x000fe200078e02ff */
[----:B------:R-:W-:-:S02]  /*41b0*/  LEA.HI.X.SX32 R19, R19, R5, 0x2, P5 ;  /* 0x0000000513137211 */ /* 0x000fc400028f16ff */
[-C--:B------:R-:W-:Y:S02]  /*41c0*/  LEA R34, P5, R35, R0.reuse, 0x2 ;  /* 0x0000000023227211 */ /* 0x080fe400078a10ff */
[-C--:B------:R-:W-:Y:S02]  /*41d0*/  LEA.HI.X.SX32 R21, R21, R5.reuse, 0x2, P6 ;  /* 0x0000000515157211 */ /* 0x080fe400030f16ff */
[-C--:B------:R-:W-:Y:S02]  /*41e0*/  LEA R36, P6, R37, R0.reuse, 0x2 ;  /* 0x0000000025247211 */ /* 0x080fe400078c10ff */
[-C--:B------:R-:W-:Y:S02]  /*41f0*/  LEA.HI.X.SX32 R25, R25, R5.reuse, 0x2, P0 ;  /* 0x0000000519197211 */ /* 0x080fe400000f16ff */
[----:B------:R-:W-:Y:S02]  /*4200*/  LEA.HI.X.SX32 R29, R29, R5, 0x2, P2 ;  /* 0x000000051d1d7211 */ /* 0x000fe400010f16ff */
[----:B------:R-:W-:-:S02]  /*4210*/  LEA R38, P0, R39, R0, 0x2 ;  /* 0x0000000027267211 */ /* 0x000fc400078010ff */
[-C--:B------:R-:W-:Y:S02]  /*4220*/  LEA.HI.X.SX32 R27, R27, R5.reuse, 0x2, P1 ;  /* 0x000000051b1b7211 */ /* 0x080fe400008f16ff */
[-C--:B------:R-:W-:Y:S02]  /*4230*/  LEA R42, P2, R43, R0.reuse, 0x2 ;  /* 0x000000002b2a7211 */ /* 0x080fe400078410ff */
[-C--:B------:R-:W-:Y:S01]  /*4240*/  LEA.HI.X.SX32 R31, R31, R5.reuse, 0x2, P3 ;  /* 0x000000051f1f7211 */ /* 0x080fe200018f16ff */
[----:B-1----:R-:W-:Y:S01]  /*4250*/  ULEA UR8, UR4, UR8, 0x18 ;  /* 0x0000000804087291 */ /* 0x002fe2000f8ec03f */
[-C--:B------:R-:W-:Y:S02]  /*4260*/  LEA R40, P1, R41, R0.reuse, 0x2 ;  /* 0x0000000029287211 */ /* 0x080fe400078210ff */
[----:B------:R-:W-:Y:S02]  /*4270*/  LEA R44, P3, R45, R0, 0x2 ;  /* 0x000000002d2c7211 */ /* 0x000fe400078610ff */
[----:B------:R-:W-:-:S02]  /*4280*/  LEA.HI.X.SX32 R33, R33, R5, 0x2, P4 ;  /* 0x0000000521217211 */ /* 0x000fc400020f16ff */
[-C--:B------:R-:W-:Y:S02]  /*4290*/  LEA R46, P4, R47, R0.reuse, 0x2 ;  /* 0x000000002f2e7211 */ /* 0x080fe400078810ff */
[-C--:B------:R-:W-:Y:S02]  /*42a0*/  LEA.HI.X.SX32 R35, R35, R5.reuse, 0x2, P5 ;  /* 0x0000000523237211 */ /* 0x080fe400028f16ff */
[-C--:B------:R-:W-:Y:S02]  /*42b0*/  LEA R48, P5, R49, R0.reuse, 0x2 ;  /* 0x0000000031307211 */ /* 0x080fe400078a10ff */
[-C--:B------:R-:W-:Y:S02]  /*42c0*/  LEA.HI.X.SX32 R37, R37, R5.reuse, 0x2, P6 ;  /* 0x0000000525257211 */ /* 0x080fe400030f16ff */
[----:B------:R-:W-:Y:S02]  /*42d0*/  LEA R50, P6, R51, R0, 0x2 ;  /* 0x0000000033327211 */ /* 0x000fe400078c10ff */
[----:B------:R-:W-:-:S02]  /*42e0*/  LEA.HI.X.SX32 R39, R39, R5, 0x2, P0 ;  /* 0x0000000527277211 */ /* 0x000fc400000f16ff */
[-C--:B------:R-:W-:Y:S02]  /*42f0*/  LEA.HI.X.SX32 R43, R43, R5.reuse, 0x2, P2 ;  /* 0x000000052b2b7211 */ /* 0x080fe400010f16ff */
[-C--:B------:R-:W-:Y:S02]  /*4300*/  LEA R52, P0, R53, R0.reuse, 0x2 ;  /* 0x0000000035347211 */ /* 0x080fe400078010ff */
[-C--:B------:R-:W-:Y:S02]  /*4310*/  LEA.HI.X.SX32 R41, R41, R5.reuse, 0x2, P1 ;  /* 0x0000000529297211 */ /* 0x080fe400008f16ff */
[-C--:B------:R-:W-:Y:S02]  /*4320*/  LEA R56, P2, R59, R0.reuse, 0x2 ;  /* 0x000000003b387211 */ /* 0x080fe400078410ff */
[----:B------:R-:W-:Y:S02]  /*4330*/  LEA.HI.X.SX32 R45, R45, R5, 0x2, P3 ;  /* 0x000000052d2d7211 */ /* 0x000fe400018f16ff */
[----:B------:R-:W-:-:S02]  /*4340*/  LEA R54, P1, R55, R0, 0x2 ;  /* 0x0000000037367211 */ /* 0x000fc400078210ff */
[-C--:B------:R-:W-:Y:S02]  /*4350*/  LEA R58, P3, R61, R0.reuse, 0x2 ;  /* 0x000000003d3a7211 */ /* 0x080fe400078610ff */
[-C--:B------:R-:W-:Y:S02]  /*4360*/  LEA.HI.X.SX32 R47, R47, R5.reuse, 0x2, P4 ;  /* 0x000000052f2f7211 */ /* 0x080fe400020f16ff */
[-C--:B------:R-:W-:Y:S02]  /*4370*/  LEA R60, P4, R63, R0.reuse, 0x2 ;  /* 0x000000003f3c7211 */ /* 0x080fe400078810ff */
[-C--:B------:R-:W-:Y:S02]  /*4380*/  LEA.HI.X.SX32 R49, R49, R5.reuse, 0x2, P5 ;  /* 0x0000000531317211 */ /* 0x080fe400028f16ff */
[----:B------:R-:W-:Y:S02]  /*4390*/  LEA R62, P5, R65, R0, 0x2 ;  /* 0x00000000413e7211 */ /* 0x000fe400078a10ff */
[----:B------:R-:W-:-:S02]  /*43a0*/  LEA.HI.X.SX32 R51, R51, R5, 0x2, P6 ;  /* 0x0000000533337211 */ /* 0x000fc400030f16ff */
[-C--:B------:R-:W-:Y:S02]  /*43b0*/  LEA R64, P6, R67, R0.reuse, 0x2 ;  /* 0x0000000043407211 */ /* 0x080fe400078c10ff */
[-C--:B------:R-:W-:Y:S02]  /*43c0*/  LEA.HI.X.SX32 R53, R53, R5.reuse, 0x2, P0 ;  /* 0x0000000535357211 */ /* 0x080fe400000f16ff */
[-C--:B------:R-:W-:Y:S02]  /*43d0*/  LEA.HI.X.SX32 R57, R59, R5.reuse, 0x2, P2 ;  /* 0x000000053b397211 */ /* 0x080fe400010f16ff */
[----:B------:R-:W-:Y:S02]  /*43e0*/  LEA R66, P0, R69, R0, 0x2 ;  /* 0x0000000045427211 */ /* 0x000fe400078010ff */
[-C--:B------:R-:W-:Y:S02]  /*43f0*/  LEA.HI.X.SX32 R55, R55, R5.reuse, 0x2, P1 ;  /* 0x0000000537377211 */ /* 0x080fe400008f16ff */
[----:B------:R-:W-:-:S02]  /*4400*/  LEA.HI.X.SX32 R59, R61, R5, 0x2, P3 ;  /* 0x000000053d3b7211 */ /* 0x000fc400018f16ff */
        /* <DEDUP_REMOVED lines=55> */
[-C--:B------:R-:W-:Y:S02]  /*4780*/  LEA.HI.X.SX32 R117, R119, R5.reuse, 0x2, P4 ;  /* 0x0000000577757211 */ /* 0x080fe400020f16ff */
[-C--:B------:R-:W-:Y:S02]  /*4790*/  LEA.HI.X.SX32 R119, R121, R5.reuse, 0x2, P5 ;  /* 0x0000000579777211 */ /* 0x080fe400028f16ff */
[----:B------:R-:W-:Y:S02]  /*47a0*/  LEA.HI.X.SX32 R121, R123, R5, 0x2, P6 ;  /* 0x000000057b797211 */ /* 0x000fe400030f16ff */
[-C--:B------:R-:W-:Y:S02]  /*47b0*/  LEA R122, P0, R125, R0.reuse, 0x2 ;  /* 0x000000007d7a7211 */ /* 0x080fe400078010ff */
[----:B------:R-:W-:-:S02]  /*47c0*/  LEA R124, P1, R127, R0, 0x2 ;  /* 0x000000007f7c7211 */ /* 0x000fc400078210ff */
[-C--:B------:R-:W-:Y:S02]  /*47d0*/  LEA R126, P2, R129, R0.reuse, 0x2 ;  /* 0x00000000817e7211 */ /* 0x080fe400078410ff */
[-C--:B------:R-:W-:Y:S02]  /*47e0*/  LEA R128, P3, R131, R0.reuse, 0x2 ;  /* 0x0000000083807211 */ /* 0x080fe400078610ff */
[-C--:B------:R-:W-:Y:S02]  /*47f0*/  LEA R130, P4, R133, R0.reuse, 0x2 ;  /* 0x0000000085827211 */ /* 0x080fe400078810ff */
[-C--:B------:R-:W-:Y:S02]  /*4800*/  LEA R132, P5, R135, R0.reuse, 0x2 ;  /* 0x0000000087847211 */ /* 0x080fe400078a10ff */
[----:B------:R-:W-:Y:S01]  /*4810*/  LEA R238, P6, R139, R0, 0x2 ;  /* 0x000000008bee7211 */ /* 0x000fe200078c10ff */
[----:B------:R-:W-:Y:S01]  /*4820*/  VIADD R0, R136, 0xfffffffe ;  /* 0xfffffffe88007836 */ /* 0x000fe20000000000 */
[----:B------:R-:W-:-:S02]  /*4830*/  LEA.HI.X.SX32 R123, R125, R5, 0x2, P0 ;  /* 0x000000057d7b7211 */ /* 0x000fc400000f16ff */
[-C--:B------:R-:W-:Y:S02]  /*4840*/  LEA.HI.X.SX32 R125, R127, R5.reuse, 0x2, P1 ;  /* 0x000000057f7d7211 */ /* 0x080fe400008f16ff */
[-C--:B------:R-:W-:Y:S01]  /*4850*/  LEA.HI.X.SX32 R239, R139, R5.reuse, 0x2, P6 ;  /* 0x000000058bef7211 */ /* 0x080fe200030f16ff */
[----:B------:R-:W-:Y:S01]  /*4860*/  VIADD R139, R136, 0xfffffffb ;  /* 0xfffffffb888b7836 */ /* 0x000fe20000000000 */
[----:B------:R-:W-:Y:S02]  /*4870*/  LEA.HI.X.SX32 R127, R129, R5, 0x2, P2 ;  /* 0x00000005817f7211 */ /* 0x000fe400010f16ff */
[----:B------:R-:W-:Y:S01]  /*4880*/  ISETP.GE.U32.AND P6, PT, R0, 0x7fffffdf, PT ;  /* 0x7fffffdf0000780c */ /* 0x000fe20003fc6070 */
[----:B------:R-:W-:Y:S01]  /*4890*/  IMAD R0, R4, R137, RZ ;  /* 0x0000008904007224 */ /* 0x000fe200078e02ff */
[-C--:B------:R-:W-:Y:S01]  /*48a0*/  LEA.HI.X.SX32 R129, R131, R5.reuse, 0x2, P3 ;  /* 0x0000000583817211 */ /* 0x080fe200018f16ff */
[----:B------:R-:W-:Y:S01]  /*48b0*/  STL.64 [R1+0x1b8], R238 ;  /* 0x0001b8ee01007387 */ /* 0x000fe20000100a00 */
[----:B------:R-:W-:-:S02]  /*48c0*/  LEA.HI.X.SX32 R131, R133, R5, 0x2, P4 ;  /* 0x0000000585837211 */ /* 0x000fc400020f16ff */
[----:B------:R-:W-:Y:S01]  /*48d0*/  LEA.HI.X.SX32 R133, R135, R5, 0x2, P5 ;  /* 0x0000000587857211 */ /* 0x000fe200028f16ff */
[----:B------:R-:W-:Y:S01]  /*48e0*/  VIADD R5, R136, 0xfffffffd ;  /* 0xfffffffd88057836 */ /* 0x000fe20000000000 */
[----:B------:R-:W-:Y:S01]  /*48f0*/  LEA R4, P0, R0, UR6, 0x2 ;  /* 0x0000000600047c11 */ /* 0x000fe2000f8010ff */
[----:B------:R-:W-:Y:S01]  /*4900*/  VIADD R135, R136, 0xfffffffc ;  /* 0xfffffffc88877836 */ /* 0x000fe20000000000 */
[----:B------:R-:W-:Y:S02]  /*4910*/  ISETP.GE.U32.AND P2, PT, R140, 0x7fffffe0, PT ;  /* 0x7fffffe08c00780c */ /* 0x000fe40003f46070 */
[----:B------:R-:W-:Y:S02]  /*4920*/  ISETP.GE.U32.AND P5, PT, R5, 0x7fffffde, PT ;  /* 0x7fffffde0500780c */ /* 0x000fe40003fa6070 */
[----:B------:R-:W-:Y:S02]  /*4930*/  LEA.HI.X.SX32 R5, R0, UR7, 0x2, P0 ;  /* 0x0000000700057c11 */ /* 0x000fe400080f16ff */
[----:B------:R-:W-:-:S02]  /*4940*/  LEA R212, P0, R138, UR6, 0x2 ;  /* 0x000000068ad47c11 */ /* 0x000fc4000f8010ff */
[----:B------:R-:W-:Y:S01]  /*4950*/  ISETP.GE.U32.AND P3, PT, R135, 0x7fffffdd, PT ;  /* 0x7fffffdd8700780c */ /* 0x000fe20003f66070 */
[----:B------:R-:W-:Y:S01]  /*4960*/  IMAD R135, R134, R137, RZ ;  /* 0x0000008986877224 */ /* 0x000fe200078e02ff */
[----:B------:R-:W-:Y:S01]  /*4970*/  LEA.HI.X.SX32 R213, R138, UR7, 0x2, P0 ;  /* 0x000000078ad57c11 */ /* 0x000fe200080f16ff */
[----:B------:R-:W-:Y:S01]  /*4980*/  VIADD R137, R136, 0xfffffffa ;  /* 0xfffffffa88897836 */ /* 0x000fe20000000000 */
[----:B------:R-:W-:Y:S01]  /*4990*/  LEA R234, P0, R22, UR6, 0x2 ;  /* 0x0000000616ea7c11 */ /* 0x000fe2000f8010ff */
[----:B------:R-:W-:Y:S01]  /*49a0*/  IMAD.WIDE R230, R2, 0x4, R4 ;  /* 0x0000000402e67825 */ /* 0x000fe200078e0204 */
[----:B------:R-:W-:Y:S02]  /*49b0*/  LOP3.LUT R0, R142, 0x70, RZ, 0xc0, !PT ;  /* 0x000000708e007812 */ /* 0x000fe400078ec0ff */
[----:B------:R-:W-:Y:S01]  /*49c0*/  LEA.HI.X.SX32 R235, R22, UR7, 0x2, P0 ;  /* 0x0000000716eb7c11 */ /* 0x000fe200080f16ff */
[----:B------:R-:W-:Y:S01]  /*49d0*/  IMAD.WIDE R226, R2, 0x4, R212 ;  /* 0x0000000402e27825 */ /* 0x000fe200078e02d4 */
[----:B------:R-:W-:-:S02]  /*49e0*/  LEA R134, P1, R135, UR6, 0x2 ;  /* 0x0000000687867c11 */ /* 0x000fc4000f8210ff */
[----:B------:R-:W-:Y:S01]  /*49f0*/  ISETP.GE.U32.AND P4, PT, R139, 0x7fffffdc, PT ;  /* 0x7fffffdc8b00780c */ /* 0x000fe20003f86070 */
[----:B------:R-:W-:Y:S01]  /*4a00*/  IMAD R22, R141, 0x80, R0 ;  /* 0x000000808d167824 */ /* 0x000fe200078e0200 */
[----:B------:R-:W-:Y:S01]  /*4a10*/  LEA.HI.X.SX32 R135, R135, UR7, 0x2, P1 ;  /* 0x0000000787877c11 */ /* 0x000fe200088f16ff */
[----:B------:R-:W-:Y:S01]  /*4a20*/  VIADD R0, R136, 0xfffffff8 ;  /* 0xfffffff888007836 */ /* 0x000fe20000000000 */
[----:B------:R-:W-:Y:S01]  /*4a30*/  ISETP.GE.U32.AND P1, PT, R137, 0x7fffffdb, PT ;  /* 0x7fffffdb8900780c */ /* 0x000fe20003f26070 */
[C---:B------:R-:W-:Y:S01]  /*4a40*/  VIADD R244, R22.reuse, UR8 ;  /* 0x0000000816f47c36 */ /* 0x040fe20008000000 */
[----:B------:R-:W-:Y:S01]  /*4a50*/  LOP3.LUT R138, R22, 0x10, RZ, 0x3c, !PT ;  /* 0x00000010168a7812 */ /* 0x000fe200078e3cff */
[----:B------:R-:W-:Y:S02]  /*4a60*/  VIADD R137, R136, 0xfffffff9 ;  /* 0xfffffff988897836 */ /* 0x000fe40000000000 */
[C---:B------:R-:W-:Y:S01]  /*4a70*/  IMAD.WIDE R228, R2.reuse, 0x4, R134 ;  /* 0x0000000402e47825 */ /* 0x040fe200078e0286 */
[----:B------:R-:W-:Y:S01]  /*4a80*/  @!PT LDS RZ, [RZ] ;  /* 0x00000000fffff984 */ /* 0x000fe20000000800 */
[----:B------:R-:W-:Y:S01]  /*4a90*/  @!PT LDS RZ, [RZ] ;  /* 0x00000000fffff984 */ /* 0x000fe20000000800 */
[----:B------:R-:W-:Y:S01]  /*4aa0*/  @!PT LDS RZ, [RZ] ;  /* 0x00000000fffff984 */ /* 0x000fe20000000800 */
[----:B------:R-:W-:Y:S02]  /*4ab0*/  LDGSTS.E [R244], desc[UR34][R4.64], !P2 ;  /* 0x0000000004f47fae */ /* 0x000fe4000d121862 */
[----:B------:R-:W-:Y:S01]  /*4ac0*/  ISETP.GE.U32.AND P0, PT, R137, 0x7fffffda, PT ;  /* 0x7fffffda8900780c */ /* 0x000fe20003f06070 */
[C---:B------:R-:W-:Y:S01]  /*4ad0*/  IMAD.SHL.U32 R137, R2.reuse, 0x2, RZ ;  /* 0x0000000202897824 */ /* 0x040fe200078e00ff */
[----:B------:R-:W-:Y:S01]  /*4ae0*/  LDGSTS.E [R244+0x4000], desc[UR34][R134.64], !P2 ;  /* 0x0400000086f47fae */ /* 0x000fe2000d121862 */
[----:B------:R-:W-:-:S03]  /*4af0*/  IMAD.WIDE R208, R2, 0x4, R234 ;  /* 0x0000000402d07825 */ /* 0x000fc600078e02ea */
[----:B------:R-:W-:Y:S01]  /*4b00*/  LDGSTS.E [R244+0x8000], desc[UR34][R212.64], !P2 ;  /* 0x08000000d4f47fae */ /* 0x000fe2000d121862 */
[----:B------:R-:W-:-:S03]  /*4b10*/  IMAD.WIDE R232, R137, 0x4, R4 ;  /* 0x0000000489e87825 */ /* 0x000fc600078e0204 */
[----:B------:R-:W-:Y:S01]  /*4b20*/  LDGSTS.E [R244+0xc000], desc[UR34][R234.64], !P2 ;  /* 0x0c000000eaf47fae */ /* 0x000fe2000d121862 */
[----:B------:R-:W-:Y:S01]  /*4b30*/  ISETP.GE.U32.AND P2, PT, R0, 0x7fffffd9, PT ;  /* 0x7fffffd90000780c */ /* 0x000fe20003f46070 */
[----:B------:R-:W-:Y:S02]  /*4b40*/  VIADD R0, R136, 0xfffffff7 ;  /* 0xfffffff788007836 */ /* 0x000fe40000000000 */
[----:B------:R-:W-:Y:S01]  /*4b50*/  LDGSTS.E [R244+0x4], desc[UR34][R230.64], !P6 ;  /* 0x00004000e6f47fae */ /* 0x000fe2000f121862 */
[----:B------:R-:W-:-:S03]  /*4b60*/  IMAD.WIDE R144, R137, 0x4, R134 ;  /* 0x0000000489907825 */ /* 0x000fc600078e0286 */
[----:B------:R-:W-:Y:S01]  /*4b70*/  LDGSTS.E [R244+0x4004], desc[UR34][R228.64], !P6 ;  /* 0x04004000e4f47fae */ /* 0x000fe2000f121862 */
[----:B------:R-:W-:Y:S02]  /*4b80*/  IMAD R139, R2, 0x3, RZ ;  /* 0x00000003028b7824 */ /* 0x000fe400078e02ff */
[C---:B------:R-:W-:Y:S01]  /*4b90*/  IMAD.WIDE R142, R137.reuse, 0x4, R212 ;  /* 0x00000004898e7825 */ /* 0x040fe200078e02d4 */
[----:B------:R-:W-:Y:S03]  /*4ba0*/  LDGSTS.E [R244+0x8004], desc[UR34][R226.64], !P6 ;  /* 0x08004000e2f47fae */ /* 0x000fe6000f121862 */
[----:B------:R-:W-:Y:S01]  /*4bb0*/  IMAD.WIDE R140, R137, 0x4, R234 ;  /* 0x00000004898c7825 */ /* 0x000fe200078e02ea */
[----:B------:R-:W-:Y:S01]  /*4bc0*/  LDGSTS.E [R244+0xc004], desc[UR34][R208.64], !P6 ;  /* 0x0c004000d0f47fae */ /* 0x000fe2000f121862 */
[----:B------:R-:W-:Y:S02]  /*4bd0*/  ISETP.GE.U32.AND P6, PT, R0, 0x7fffffd8, PT ;  /* 0x7fffffd80000780c */ /* 0x000fe40003fc6070 */
[----:B------:R-:W-:Y:S01]  /*4be0*/  VIADD R0, R136, 0xfffffff6 ;  /* 0xfffffff688007836 */ /* 0x000fe20000000000 */
[----:B------:R-:W-:Y:S01]  /*4bf0*/  LDGSTS.E [R244+0x8], desc[UR34][R232.64], !P5 ;  /* 0x00008000e8f47fae */ /* 0x000fe2000e921862 */
[----:B------:R-:W-:-:S03]  /*4c00*/  IMAD.WIDE R146, R139, 0x4, R4 ;  /* 0x000000048b927825 */ /* 0x000fc600078e0204 */
[----:B------:R1:W-:Y:S01]  /*4c10*/  STL.64 [R1+0x230], R144 ;  /* 0x0002309001007387 */ /* 0x0003e20000100a00 */
[----:B------:R-:W-:Y:S02]  /*4c20*/  IMAD.SHL.U32 R137, R2, 0x4, RZ ;  /* 0x0000000402897824 */ /* 0x000fe400078e00ff */
[----:B------:R-:W-:Y:S01]  /*4c30*/  VIADD R245, R138, UR8 ;  /* 0x000000088af57c36 */ /* 0x000fe20008000000 */
[----:B------:R1:W-:Y:S01]  /*4c40*/  LDGSTS.E [R244+0x4008], desc[UR34][R144.64], !P5 ;  /* 0x0400800090f47fae */ /* 0x0003e2000e921862 */
[----:B------:R-:W-:Y:S01]  /*4c50*/  LOP3.LUT R138, R22, 0x20, RZ, 0x3c, !PT ;  /* 0x00000020168a7812 */ /* 0x000fe200078e3cff */
[----:B------:R-:W-:Y:S02]  /*4c60*/  IMAD.WIDE R168, R158, 0x4, R4 ;  /* 0x000000049ea87825 */ /* 0x000fe400078e0204 */
[----:B------:R3:W-:Y:S02]  /*4c70*/  STL.64 [R1+0x228], R142 ;  /* 0x0002288e01007387 */ /* 0x0007e40000100a00 */
[----:B------:R-:W-:Y:S01]  /*4c80*/  VIADD R246, R138, UR8 ;  /* 0x000000088af67c36 */ /* 0x000fe20008000000 */
[----:B------:R-:W-:Y:S01]  /*4c90*/  LOP3.LUT R138, R22, 0x30, RZ, 0x3c, !PT ;  /* 0x00000030168a7812 */ /* 0x000fe200078e3cff */
[----:B------:R3:W-:Y:S01]  /*4ca0*/  LDGSTS.E [R244+0x8008], desc[UR34][R142.64], !P5 ;  /* 0x080080008ef47fae */ /* 0x0007e2000e921862 */
[----:B------:R-:W-:-:S03]  /*4cb0*/  IMAD.WIDE R170, R158, 0x4, R134 ;  /* 0x000000049eaa7825 */ /* 0x000fc600078e0286 */
[----:B------:R4:W-:Y:S01]  /*4cc0*/  STL.64 [R1+0x220], R140 ;  /* 0x0002208c01007387 */ /* 0x0009e20000100a00 */
[----:B-1----:R-:W-:-:S03]  /*4cd0*/  IMAD.WIDE R144, R139, 0x4, R134 ;  /* 0x000000048b907825 */ /* 0x002fc600078e0286 */
[----:B------:R4:W-:Y:S01]  /*4ce0*/  LDGSTS.E [R244+0xc008], desc[UR34][R140.64], !P5 ;  /* 0x0c0080008cf47fae */ /* 0x0009e2000e921862 */
[----:B------:R-:W-:Y:S01]  /*4cf0*/  ISETP.GE.U32.AND P5, PT, R0, 0x7fffffd7, PT ;  /* 0x7fffffd70000780c */ /* 0x000fe20003fa6070 */
[----:B------:R-:W-:Y:S02]  /*4d00*/  VIADD R0, R136, 0xfffffff5 ;  /* 0xfffffff588007836 */ /* 0x000fe40000000000 */
[--C-:B---3--:R-:W-:Y:S01]  /*4d10*/  IMAD.WIDE R142, R139, 0x4, R212.reuse ;  /* 0x000000048b8e7825 */ /* 0x108fe200078e02d4 */
[----:B------:R1:W-:Y:S03]  /*4d20*/  STL.64 [R1+0x218], R146 ;  /* 0x0002189201007387 */ /* 0x0003e60000100a00 */
[----:B------:R-:W-:Y:S01]  /*4d30*/  VIADD R247, R138, UR8 ;  /* 0x000000088af77c36 */ /* 0x000fe20008000000 */
[----:B------:R1:W-:Y:S01]  /*4d40*/  LDGSTS.E [R244+0xc], desc[UR34][R146.64], !P3 ;  /* 0x0000c00092f47fae */ /* 0x0003e2000d921862 */
[----:B------:R-:W-:-:S03]  /*4d50*/  IMAD.WIDE R204, R158, 0x4, R212 ;  /* 0x000000049ecc7825 */ /* 0x000fc600078e02d4 */
[----:B------:R3:W-:Y:S01]  /*4d60*/  STL.64 [R1+0x210], R144 ;  /* 0x0002109001007387 */ /* 0x0007e20000100a00 */
[----:B----4-:R-:W-:-:S03]  /*4d70*/  IMAD.WIDE R140, R139, 0x4, R234 ;  /* 0x000000048b8c7825 */ /* 0x010fc600078e02ea */
[----:B------:R3:W-:Y:S01]  /*4d80*/  LDGSTS.E [R244+0x400c], desc[UR34][R144.64], !P3 ;  /* 0x0400c00090f47fae */ /* 0x0007e2000d921862 */
[----:B------:R-:W-:Y:S02]  /*4d90*/  IMAD R139, R2, 0x5, RZ ;  /* 0x00000005028b7824 */ /* 0x000fe400078e02ff */
[----:B------:R-:W-:Y:S01]  /*4da0*/  IMAD.WIDE R158, R158, 0x4, R234 ;  /* 0x000000049e9e7825 */ /* 0x000fe200078e02ea */
[----:B------:R4:W-:Y:S03]  /*4db0*/  STL.64 [R1+0x208], R142 ;  /* 0x0002088e01007387 */ /* 0x0009e60000100a00 */
[C-C-:B-1----:R-:W-:Y:S01]  /*4dc0*/  IMAD.WIDE R146, R137.reuse, 0x4, R4.reuse ;  /* 0x0000000489927825 */ /* 0x142fe200078e0204 */
[----:B------:R4:W-:Y:S03]  /*4dd0*/  LDGSTS.E [R244+0x800c], desc[UR34][R142.64], !P3 ;  /* 0x0800c0008ef47fae */ /* 0x0009e6000d921862 */
[----:B------:R-:W-:Y:S01]  /*4de0*/  IMAD.WIDE R174, R160, 0x4, R4 ;  /* 0x00000004a0ae7825 */ /* 0x000fe200078e0204 */
[----:B------:R1:W-:Y:S03]  /*4df0*/  STL.64 [R1+0x200], R140 ;  /* 0x0002008c01007387 */ /* 0x0003e60000100a00 */
[----:B---3--:R-:W-:Y:S01]  /*4e00*/  IMAD.WIDE R144, R137, 0x4, R134 ;  /* 0x0000000489907825 */ /* 0x008fe200078e0286 */
[----:B------:R1:W-:Y:S01]  /*4e10*/  LDGSTS.E [R244+0xc00c], desc[UR34][R140.64], !P3 ;  /* 0x0c00c0008cf47fae */ /* 0x0003e2000d921862 */
[----:B------:R-:W-:-:S02]  /*4e20*/  ISETP.GE.U32.AND P3, PT, R0, 0x7fffffd6, PT ;  /* 0x7fffffd60000780c */ /* 0x000fc40003f66070 */
[----:B------:R-:W-:Y:S01]  /*4e30*/  VIADD R0, R136, 0xfffffff4 ;  /* 0xfffffff488007836 */ /* 0x000fe20000000000 */
[----:B------:R3:W-:Y:S01]  /*4e40*/  STL.64 [R1+0x1f8], R146 ;  /* 0x0001f89201007387 */ /* 0x0007e20000100a00 */
[----:B----4-:R-:W-:-:S03]  /*4e50*/  IMAD.WIDE R142, R137, 0x4, R212 ;  /* 0x00000004898e7825 */ /* 0x010fc600078e02d4 */
[----:B------:R3:W-:Y:S01]  /*4e60*/  LDGSTS.E [R245], desc[UR34][R146.64], !P4 ;  /* 0x0000000092f57fae */ /* 0x0007e2000e121862 */
[----:B------:R-:W-:-:S03]  /*4e70*/  IMAD.WIDE R176, R160, 0x4, R134 ;  /* 0x00000004a0b07825 */ /* 0x000fc600078e0286 */
[----:B------:R4:W-:Y:S01]  /*4e80*/  STL.64 [R1+0x1f0], R144 ;  /* 0x0001f09001007387 */ /* 0x0009e20000100a00 */
[----:B-1----:R-:W-:-:S03]  /*4e90*/  IMAD.WIDE R140, R137, 0x4, R234 ;  /* 0x00000004898c7825 */ /* 0x002fc600078e02ea */
[----:B------:R4:W-:Y:S01]  /*4ea0*/  LDGSTS.E [R245+0x4000], desc[UR34][R144.64], !P4 ;  /* 0x0400000090f57fae */ /* 0x0009e2000e121862 */
[----:B------:R-:W-:Y:S02]  /*4eb0*/  IMAD R137, R2, 0x6, RZ ;  /* 0x0000000602897824 */ /* 0x000fe400078e02ff */
[C-C-:B------:R-:W-:Y:S01]  /*4ec0*/  IMAD.WIDE R186, R166.reuse, 0x4, R4.reuse ;  /* 0x00000004a6ba7825 */ /* 0x140fe200078e0204 */
[----:B------:R1:W-:Y:S03]  /*4ed0*/  STL.64 [R1+0x1e8], R142 ;  /* 0x0001e88e01007387 */ /* 0x0003e60000100a00 */
[C---:B---3--:R-:W-:Y:S01]  /*4ee0*/  IMAD.WIDE R146, R139.reuse, 0x4, R4 ;  /* 0x000000048b927825 */ /* 0x048fe200078e0204 */
[----:B------:R1:W-:Y:S03]  /*4ef0*/  LDGSTS.E [R245+0x8000], desc[UR34][R142.64], !P4 ;  /* 0x080000008ef57fae */ /* 0x0003e6000e121862 */
[--C-:B------:R-:W-:Y:S01]  /*4f00*/  IMAD.WIDE R188, R166, 0x4, R134.reuse ;  /* 0x00000004a6bc7825 */ /* 0x100fe200078e0286 */
[----:B------:R3:W-:Y:S03]  /*4f10*/  STL.64 [R1+0x1e0], R140 ;  /* 0x0001e08c01007387 */ /* 0x0007e60000100a00 */
[----:B----4-:R-:W-:Y:S01]  /*4f20*/  IMAD.WIDE R144, R139, 0x4, R134 ;  /* 0x000000048b907825 */ /* 0x010fe200078e0286 */
[----:B------:R3:W-:Y:S01]  /*4f30*/  LDGSTS.E [R245+0xc000], desc[UR34][R140.64], !P4 ;  /* 0x0c0000008cf57fae */ /* 0x0007e2000e121862 */
[----:B------:R-:W-:-:S02]  /*4f40*/  ISETP.GE.U32.AND P4, PT, R0, 0x7fffffd5, PT ;  /* 0x7fffffd50000780c */ /* 0x000fc40003f86070 */
[----:B------:R-:W-:Y:S01]  /*4f50*/  VIADD R0, R136, 0xfffffff3 ;  /* 0xfffffff388007836 */ /* 0x000fe20000000000 */
[----:B------:R4:W-:Y:S01]  /*4f60*/  STL.64 [R1+0x1d8], R146 ;  /* 0x0001d89201007387 */ /* 0x0009e20000100a00 */
[----:B-1----:R-:W-:-:S03]  /*4f70*/  IMAD.WIDE R142, R139, 0x4, R212 ;  /* 0x000000048b8e7825 */ /* 0x002fc600078e02d4 */
[----:B------:R4:W-:Y:S01]  /*4f80*/  LDGSTS.E [R245+0x4], desc[UR34][R146.64], !P1 ;  /* 0x0000400092f57fae */ /* 0x0009e2000c921862 */
[----:B------:R-:W-:-:S03]  /*4f90*/  IMAD.WIDE R148, R166, 0x4, R212 ;  /* 0x00000004a6947825 */ /* 0x000fc600078e02d4 */
[----:B------:R1:W-:Y:S01]  /*4fa0*/  STL.64 [R1+0x1d0], R144 ;  /* 0x0001d09001007387 */ /* 0x0003e20000100a00 */
[----:B---3--:R-:W-:-:S03]  /*4fb0*/  IMAD.WIDE R140, R139, 0x4, R234 ;  /* 0x000000048b8c7825 */ /* 0x008fc600078e02ea */
[----:B------:R1:W-:Y:S01]  /*4fc0*/  LDGSTS.E [R245+0x4004], desc[UR34][R144.64], !P1 ;  /* 0x0400400090f57fae */ /* 0x0003e2000c921862 */
[----:B------:R-:W-:Y:S02]  /*4fd0*/  IMAD R139, R2, 0x7, RZ ;  /* 0x00000007028b7824 */ /* 0x000fe400078e02ff */
[----:B------:R-:W-:Y:S01]  /*4fe0*/  IMAD.WIDE R166, R166, 0x4, R234 ;  /* 0x00000004a6a67825 */ /* 0x000fe200078e02ea */
[----:B------:R3:W-:Y:S03]  /*4ff0*/  STL.64 [R1+0x1c8], R142 ;  /* 0x0001c88e01007387 */ /* 0x0007e60000100a00 */
[C-C-:B----4-:R-:W-:Y:S01]  /*5000*/  IMAD.WIDE R146, R137.reuse, 0x4, R4.reuse ;  /* 0x0000000489927825 */ /* 0x150fe200078e0204 */
[----:B------:R3:W-:Y:S03]  /*5010*/  LDGSTS.E [R245+0x8004], desc[UR34][R142.64], !P1 ;  /* 0x080040008ef57fae */ /* 0x0007e6000c921862 */
[----:B------:R-:W-:Y:S01]  /*5020*/  IMAD.WIDE R192, R172, 0x4, R4 ;  /* 0x00000004acc07825 */ /* 0x000fe200078e0204 */
[----:B------:R4:W-:Y:S03]  /*5030*/  STL.64 [R1+0x1c0], R140 ;  /* 0x0001c08c01007387 */ /* 0x0009e60000100a00 */
[----:B-1----:R-:W-:Y:S01]  /*5040*/  IMAD.WIDE R144, R137, 0x4, R134 ;  /* 0x0000000489907825 */ /* 0x002fe200078e0286 */
[----:B------:R4:W-:Y:S01]  /*5050*/  LDGSTS.E [R245+0xc004], desc[UR34][R140.64], !P1 ;  /* 0x0c0040008cf57fae */ /* 0x0009e2000c921862 */
[----:B------:R-:W-:-:S02]  /*5060*/  ISETP.GE.U32.AND P1, PT, R0, 0x7fffffd4, PT ;  /* 0x7fffffd40000780c */ /* 0x000fc40003f26070 */
[----:B------:R-:W-:Y:S01]  /*5070*/  VIADD R0, R136, 0xfffffff2 ;  /* 0xfffffff288007836 */ /* 0x000fe20000000000 */
[----:B------:R1:W-:Y:S01]  /*5080*/  STL.64 [R1+0x1b0], R146 ;  /* 0x0001b09201007387 */ /* 0x0003e20000100a00 */
[----:B---3--:R-:W-:-:S03]  /*5090*/  IMAD.WIDE R142, R137, 0x4, R212 ;  /* 0x00000004898e7825 */ /* 0x008fc600078e02d4 */
[----:B------:R1:W-:Y:S01]  /*50a0*/  LDGSTS.E [R245+0x8], desc[UR34][R146.64], !P0 ;  /* 0x0000800092f57fae */ /* 0x0003e2000c121862 */
[----:B------:R-:W-:-:S03]  /*50b0*/  IMAD.WIDE R150, R172, 0x4, R212 ;  /* 0x00000004ac967825 */ /* 0x000fc600078e02d4 */
[----:B------:R3:W-:Y:S01]  /*50c0*/  STL.64 [R1+0x1a8], R144 ;  /* 0x0001a89001007387 */ /* 0x0007e20000100a00 */
[----:B----4-:R-:W-:-:S03]  /*50d0*/  IMAD.WIDE R140, R137, 0x4, R234 ;  /* 0x00000004898c7825 */ /* 0x010fc600078e02ea */
[----:B------:R3:W-:Y:S01]  /*50e0*/  LDGSTS.E [R245+0x4008], desc[UR34][R144.64], !P0 ;  /* 0x0400800090f57fae */ /* 0x0007e2000c121862 */
[----:B------:R-:W-:Y:S02]  /*50f0*/  IMAD.SHL.U32 R137, R2, 0x8, RZ ;  /* 0x0000000802897824 */ /* 0x000fe400078e00ff */
[C-C-:B------:R-:W-:Y:S01]  /*5100*/  IMAD.WIDE R196, R184.reuse, 0x4, R4.reuse ;  /* 0x00000004b8c47825 */ /* 0x140fe200078e0204 */
[----:B------:R4:W-:Y:S03]  /*5110*/  STL.64 [R1+0x1a0], R142 ;  /* 0x0001a08e01007387 */ /* 0x0009e60000100a00 */
[C---:B-1----:R-:W-:Y:S01]  /*5120*/  IMAD.WIDE R146, R139.reuse, 0x4, R4 ;  /* 0x000000048b927825 */ /* 0x042fe200078e0204 */
[----:B------:R4:W-:Y:S03]  /*5130*/  LDGSTS.E [R245+0x8008], desc[UR34][R142.64], !P0 ;  /* 0x080080008ef57fae */ /* 0x0009e6000c121862 */
[--C-:B------:R-:W-:Y:S01]  /*5140*/  IMAD.WIDE R242, R184, 0x4, R134.reuse ;  /* 0x00000004b8f27825 */ /* 0x100fe200078e0286 */
[----:B------:R1:W-:Y:S03]  /*5150*/  STL.64 [R1+0x198], R140 ;  /* 0x0001988c01007387 */ /* 0x0003e60000100a00 */
[----:B---3--:R-:W-:Y:S01]  /*5160*/  IMAD.WIDE R144, R139, 0x4, R134 ;  /* 0x000000048b907825 */ /* 0x008fe200078e0286 */
[----:B------:R1:W-:Y:S01]  /*5170*/  LDGSTS.E [R245+0xc008], desc[UR34][R140.64], !P0 ;  /* 0x0c0080008cf57fae */ /* 0x0003e2000c121862 */
[----:B------:R-:W-:-:S02]  /*5180*/  ISETP.GE.U32.AND P0, PT, R0, 0x7fffffd3, PT ;  /* 0x7fffffd30000780c */ /* 0x000fc40003f06070 */
[----:B------:R-:W-:Y:S01]  /*5190*/  VIADD R0, R136, 0xfffffff1 ;  /* 0xfffffff188007836 */ /* 0x000fe20000000000 */
[----:B------:R3:W-:Y:S01]  /*51a0*/  STL.64 [R1+0x190], R146 ;  /* 0x0001909201007387 */ /* 0x0007e20000100a00 */
[----:B----4-:R-:W-:-:S03]  /*51b0*/  IMAD.WIDE R142, R139, 0x4, R212 ;  /* 0x000000048b8e7825 */ /* 0x010fc600078e02d4 */
[----:B------:R3:W-:Y:S01]  /*51c0*/  LDGSTS.E [R245+0xc], desc[UR34][R146.64], !P2 ;  /* 0x0000c00092f57fae */ /* 0x0007e2000d121862 */
[----:B------:R-:W-:-:S03]  /*51d0*/  IMAD.WIDE R236, R184, 0x4, R212 ;  /* 0x00000004b8ec7825 */ /* 0x000fc600078e02d4 */
[----:B------:R4:W-:Y:S01]  /*51e0*/  STL.64 [R1+0x188], R144 ;  /* 0x0001889001007387 */ /* 0x0009e20000100a00 */
[----:B-1----:R-:W-:-:S03]  /*51f0*/  IMAD.WIDE R140, R139, 0x4, R234 ;  /* 0x000000048b8c7825 */ /* 0x002fc600078e02ea */
[----:B------:R4:W-:Y:S01]  /*5200*/  LDGSTS.E [R245+0x400c], desc[UR34][R144.64], !P2 ;  /* 0x0400c00090f57fae */ /* 0x0009e2000d121862 */
[----:B------:R-:W-:Y:S02]  /*5210*/  IMAD R139, R2, 0x9, RZ ;  /* 0x00000009028b7824 */ /* 0x000fe400078e02ff */
[----:B------:R-:W-:Y:S01]  /*5220*/  IMAD.WIDE R184, R184, 0x4, R234 ;  /* 0x00000004b8b87825 */ /* 0x000fe200078e02ea */
[----:B------:R1:W-:Y:S03]  /*5230*/  STL.64 [R1+0x180], R142 ;  /* 0x0001808e01007387 */ /* 0x0003e60000100a00 */
[C-C-:B---3--:R-:W-:Y:S01]  /*5240*/  IMAD.WIDE R146, R137.reuse, 0x4, R4.reuse ;  /* 0x0000000489927825 */ /* 0x148fe200078e0204 */
[----:B------:R1:W-:Y:S03]  /*5250*/  LDGSTS.E [R245+0x800c], desc[UR34][R142.64], !P2 ;  /* 0x0800c0008ef57fae */ /* 0x0003e6000d121862 */
[----:B------:R-:W-:Y:S01]  /*5260*/  IMAD.WIDE R200, R190, 0x4, R4 ;  /* 0x00000004bec87825 */ /* 0x000fe200078e0204 */
[----:B------:R3:W-:Y:S03]  /*5270*/  STL.64 [R1+0x178], R140 ;  /* 0x0001788c01007387 */ /* 0x0007e60000100a00 */
[----:B----4-:R-:W-:Y:S01]  /*5280*/  IMAD.WIDE R144, R137, 0x4, R134 ;  /* 0x0000000489907825 */ /* 0x010fe200078e0286 */
[----:B------:R3:W-:Y:S01]  /*5290*/  LDGSTS.E [R245+0xc00c], desc[UR34][R140.64], !P2 ;  /* 0x0c00c0008cf57fae */ /* 0x0007e2000d121862 */
[----:B------:R-:W-:-:S02]  /*52a0*/  ISETP.GE.U32.AND P2, PT, R0, 0x7fffffd2, PT ;  /* 0x7fffffd20000780c */ /* 0x000fc40003f46070 */
[----:B------:R-:W-:Y:S01]  /*52b0*/  VIADD R0, R136, 0xfffffff0 ;  /* 0xfffffff088007836 */ /* 0x000fe20000000000 */
[----:B------:R4:W-:Y:S01]  /*52c0*/  STL.64 [R1+0x170], R146 ;  /* 0x0001709201007387 */ /* 0x0009e20000100a00 */
[----:B-1----:R-:W-:-:S03]  /*52d0*/  IMAD.WIDE R142, R137, 0x4, R212 ;  /* 0x00000004898e7825 */ /* 0x002fc600078e02d4 */
[----:B------:R4:W-:Y:S01]  /*52e0*/  LDGSTS.E [R246], desc[UR34][R146.64], !P6 ;  /* 0x0000000092f67fae */ /* 0x0009e2000f121862 */
[----:B------:R-:W-:-:S03]  /*52f0*/  IMAD.WIDE R202, R190, 0x4, R134 ;  /* 0x00000004beca7825 */ /* 0x000fc600078e0286 */
[----:B------:R1:W-:Y:S01]  /*5300*/  STL.64 [R1+0x168], R144 ;  /* 0x0001689001007387 */ /* 0x0003e20000100a00 */
[----:B---3--:R-:W-:-:S03]  /*5310*/  IMAD.WIDE R140, R137, 0x4, R234 ;  /* 0x00000004898c7825 */ /* 0x008fc600078e02ea */
[----:B------:R1:W-:Y:S01]  /*5320*/  LDGSTS.E [R246+0x4000], desc[UR34][R144.64], !P6 ;  /* 0x0400000090f67fae */ /* 0x0003e2000f121862 */
[----:B------:R-:W-:Y:S02]  /*5330*/  IMAD R137, R2, 0xa, RZ ;  /* 0x0000000a02897824 */ /* 0x000fe400078e02ff */
[C---:B------:R-:W-:Y:S01]  /*5340*/  IMAD.WIDE R178, R190.reuse, 0x4, R212 ;  /* 0x00000004beb27825 */ /* 0x040fe200078e02d4 */
[----:B------:R3:W-:Y:S03]  /*5350*/  STL.64 [R1+0x160], R142 ;  /* 0x0001608e01007387 */ /* 0x0007e60000100a00 */
[C---:B----4-:R-:W-:Y:S01]  /*5360*/  IMAD.WIDE R146, R139.reuse, 0x4, R4 ;  /* 0x000000048b927825 */ /* 0x050fe200078e0204 */
        /* <DEDUP_REMOVED lines=14> */
[----:B------:R-:W-:Y:S02]  /*5450*/  IMAD R139, R2, 0xb, RZ ;  /* 0x0000000b028b7824 */ /* 0x000fe400078e02ff */
[C---:B------:R-:W-:Y:S01]  /*5460*/  IMAD.WIDE R218, R194.reuse, 0x4, R134 ;  /* 0x00000004c2da7825 */ /* 0x040fe200078e0286 */
[----:B------:R4:W-:Y:S03]  /*5470*/  STL.64 [R1+0x140], R142 ;  /* 0x0001408e01007387 */ /* 0x0009e60000100a00 */
[C---:B-1----:R-:W-:Y:S01]  /*5480*/  IMAD.WIDE R146, R137.reuse, 0x4, R4 ;  /* 0x0000000489927825 */ /* 0x042fe200078e0204 */
        /* <DEDUP_REMOVED lines=25> */
[----:B------:R-:W-:Y:S01]  /*5620*/  STL.64 [R1+0x110], R146 ;  /* 0x0001109201007387 */ /* 0x000fe20000100a00 */
[----:B-1----:R-:W-:-:S03]  /*5630*/  IMAD.WIDE R142, R139, 0x4, R212 ;  /* 0x000000048b8e7825 */ /* 0x002fc600078e02d4 */
[----:B------:R-:W-:Y:S01]  /*5640*/  LDGSTS.E [R246+0xc], desc[UR34][R146.64], !P4 ;  /* 0x0000c00092f67fae */ /* 0x000fe2000e121862 */
[----:B------:R-:W-:-:S03]  /*5650*/  IMAD.WIDE R182, R198, 0x4, R212 ;  /* 0x00000004c6b67825 */ /* 0x000fc600078e02d4 */
[----:B------:R1:W-:Y:S01]  /*5660*/  STL.64 [R1+0x108], R144 ;  /* 0x0001089001007387 */ /* 0x0003e20000100a00 */
[----:B---3--:R-:W-:-:S03]  /*5670*/  IMAD.WIDE R140, R139, 0x4, R234 ;  /* 0x000000048b8c7825 */ /* 0x008fc600078e02ea */
[----:B------:R1:W-:Y:S01]  /*5680*/  LDGSTS.E [R246+0x400c], desc[UR34][R144.64], !P4 ;  /* 0x0400c00090f67fae */ /* 0x0003e2000e121862 */
[----:B------:R-:W-:-:S03]  /*5690*/  IMAD.WIDE R138, R137, 0x4, R234 ;  /* 0x00000004898a7825 */ /* 0x000fc600078e02ea */
[----:B------:R3:W-:Y:S01]  /*56a0*/  STL.64 [R1+0x100], R142 ;  /* 0x0001008e01007387 */ /* 0x0007e20000100a00 */
[----:B------:R-:W-:-:S03]  /*56b0*/  IMAD.WIDE R198, R198, 0x4, R234 ;  /* 0x00000004c6c67825 */ /* 0x000fc600078e02ea */
[----:B------:R3:W-:Y:S01]  /*56c0*/  LDGSTS.E [R246+0x800c], desc[UR34][R142.64], !P4 ;  /* 0x0800c0008ef67fae */ /* 0x0007e2000e121862 */
[----:B------:R-:W-:-:S03]  /*56d0*/  IMAD.WIDE R240, R220, 0x4, R134 ;  /* 0x00000004dcf07825 */ /* 0x000fc600078e0286 */
[----:B------:R4:W-:Y:S01]  /*56e0*/  STL.64 [R1+0xf8], R140 ;  /* 0x0000f88c01007387 */ /* 0x0009e20000100a00 */
[----:B-1----:R-:W-:-:S03]  /*56f0*/  IMAD.WIDE R144, R137, 0x4, R4 ;  /* 0x0000000489907825 */ /* 0x002fc600078e0204 */
[----:B------:R4:W-:Y:S01]  /*5700*/  LDGSTS.E [R246+0xc00c], desc[UR34][R140.64], !P4 ;  /* 0x0c00c0008cf67fae */ /* 0x0009e2000e121862 */
[----:B------:R-:W-:Y:S01]  /*5710*/  ISETP.GE.U32.AND P4, PT, R0, 0x7fffffce, PT ;  /* 0x7fffffce0000780c */ /* 0x000fe20003f86070 */
[----:B------:R-:W-:Y:S02]  /*5720*/  IMAD R0, R2, 0xd, RZ ;  /* 0x0000000d02007824 */ /* 0x000fe400078e02ff */
[C---:B---3--:R-:W-:Y:S01]  /*5730*/  IMAD.WIDE R142, R137.reuse, 0x4, R134 ;  /* 0x00000004898e7825 */ /* 0x048fe200078e0286 */
[----:B------:R1:W-:Y:S04]  /*5740*/  LDGSTS.E [R247], desc[UR34][R144.64], !P1 ;  /* 0x0000000090f77fae */ /* 0x0003e8000c921862 */
[----:B------:R1:W-:Y:S01]  /*5750*/  STL.64 [R1+0xf0], R144 ;  /* 0x0000f09001007387 */ /* 0x0003e20000100a00 */
[----:B----4-:R-:W-:-:S03]  /*5760*/  IMAD.WIDE R140, R137, 0x4, R212 ;  /* 0x00000004898c7825 */ /* 0x010fc600078e02d4 */
[----:B------:R3:W-:Y:S01]  /*5770*/  LDGSTS.E [R247+0x4000], desc[UR34][R142.64], !P1 ;  /* 0x040000008ef77fae */ /* 0x0007e2000c921862 */
[----:B------:R-:W-:-:S03]  /*5780*/  VIADD R137, R136, 0xffffffec ;  /* 0xffffffec88897836 */ /* 0x000fc60000000000 */
[----:B------:R3:W-:Y:S04]  /*5790*/  STL.64 [R1+0xe8], R142 ;  /* 0x0000e88e01007387 */ /* 0x0007e80000100a00 */
[----:B------:R4:W-:Y:S01]  /*57a0*/  LDGSTS.E [R247+0x8000], desc[UR34][R140.64], !P1 ;  /* 0x080000008cf77fae */ /* 0x0009e2000c921862 */
[----:B-1----:R-:W-:-:S03]  /*57b0*/  IMAD.WIDE R144, R0, 0x4, R4 ;  /* 0x0000000400907825 */ /* 0x002fc600078e0204 */
[----:B------:R4:W-:Y:S04]  /*57c0*/  STL.64 [R1+0xe0], R140 ;  /* 0x0000e08c01007387 */ /* 0x0009e80000100a00 */
[----:B------:R1:W-:Y:S01]  /*57d0*/  LDGSTS.E [R247+0xc000], desc[UR34][R138.64], !P1 ;  /* 0x0c0000008af77fae */ /* 0x0003e2000c921862 */
[----:B---3--:R-:W-:Y:S01]  /*57e0*/  IMAD.WIDE R142, R0, 0x4, R134 ;  /* 0x00000004008e7825 */ /* 0x008fe200078e0286 */
[----:B------:R-:W-:Y:S02]  /*57f0*/  ISETP.GE.U32.AND P1, PT, R137, 0x7fffffcd, PT ;  /* 0x7fffffcd8900780c */ /* 0x000fe40003f26070 */
[----:B------:R1:W-:Y:S01]  /*5800*/  STL.64 [R1+0xd8], R138 ;  /* 0x0000d88a01007387 */ /* 0x0003e20000100a00 */
[----:B------:R-:W-:Y:S02]  /*5810*/  IMAD R137, R2, 0xe, RZ ;  /* 0x0000000e02897824 */ /* 0x000fe400078e02ff */
[C---:B----4-:R-:W-:Y:S01]  /*5820*/  IMAD.WIDE R140, R0.reuse, 0x4, R212 ;  /* 0x00000004008c7825 */ /* 0x050fe200078e02d4 */
[----:B------:R3:W-:Y:S04]  /*5830*/  LDGSTS.E [R247+0x4], desc[UR34][R144.64], !P0 ;  /* 0x0000400090f77fae */ /* 0x0007e8000c121862 */
[----:B------:R3:W-:Y:S01]  /*5840*/  STL.64 [R1+0xd0], R144 ;  /* 0x0000d09001007387 */ /* 0x0007e20000100a00 */
[----:B-1----:R-:W-:-:S03]  /*5850*/  IMAD.WIDE R138, R0, 0x4, R234 ;  /* 0x00000004008a7825 */ /* 0x002fc600078e02ea */
[----:B------:R1:W-:Y:S01]  /*5860*/  LDGSTS.E [R247+0x4004], desc[UR34][R142.64], !P0 ;  /* 0x040040008ef77fae */ /* 0x0003e2000c121862 */
[----:B------:R-:W-:-:S03]  /*5870*/  VIADD R0, R136, 0xffffffeb ;  /* 0xffffffeb88007836 */ /* 0x000fc60000000000 */
[----:B------:R1:W-:Y:S04]  /*5880*/  STL.64 [R1+0xc8], R142 ;  /* 0x0000c88e01007387 */ /* 0x0003e80000100a00 */
[----:B------:R4:W-:Y:S01]  /*5890*/  LDGSTS.E [R247+0x8004], desc[UR34][R140.64], !P0 ;  /* 0x080040008cf77fae */ /* 0x0009e2000c121862 */
[----:B---3--:R-:W-:-:S03]  /*58a0*/  IMAD.WIDE R144, R137, 0x4, R4 ;  /* 0x0000000489907825 */ /* 0x008fc600078e0204 */
[----:B------:R4:W-:Y:S04]  /*58b0*/  STL.64 [R1+0xc0], R140 ;  /* 0x0000c08c01007387 */ /* 0x0009e80000100a00 */
[----:B------:R3:W-:Y:S01]  /*58c0*/  LDGSTS.E [R247+0xc004], desc[UR34][R138.64], !P0 ;  /* 0x0c0040008af77fae */ /* 0x0007e2000c121862 */
[C---:B-1----:R-:W-:Y:S01]  /*58d0*/  IMAD.WIDE R142, R137.reuse, 0x4, R134 ;  /* 0x00000004898e7825 */ /* 0x042fe200078e0286 */
[----:B------:R-:W-:Y:S02]  /*58e0*/  ISETP.GE.U32.AND P0, PT, R0, 0x7fffffcc, PT ;  /* 0x7fffffcc0000780c */ /* 0x000fe40003f06070 */
[----:B------:R3:W-:Y:S01]  /*58f0*/  STL.64 [R1+0xb8], R138 ;  /* 0x0000b88a01007387 */ /* 0x0007e20000100a00 */
[----:B------:R-:W-:Y:S02]  /*5900*/  IMAD R0, R2, 0xf, RZ ;  /* 0x0000000f02007824 */ /* 0x000fe400078e02ff */
[C---:B----4-:R-:W-:Y:S01]  /*5910*/  IMAD.WIDE R140, R137.reuse, 0x4, R212 ;  /* 0x00000004898c7825 */ /* 0x050fe200078e02d4 */
[----:B------:R1:W-:Y:S03]  /*5920*/  STL.64 [R1+0xb0], R144 ;  /* 0x0000b09001007387 */ /* 0x0003e60000100a00 */
[----:B------:R-:W-:Y:S01]  /*5930*/  IMAD.WIDE R146, R0, 0x4, R4 ;  /* 0x0000000400927825 */ /* 0x000fe200078e0204 */
[----:B------:R1:W-:Y:S03]  /*5940*/  LDGSTS.E [R247+0x8], desc[UR34][R144.64], !P2 ;  /* 0x0000800090f77fae */ /* 0x0003e6000d121862 */
[----:B---3--:R-:W-:Y:S01]  /*5950*/  IMAD.WIDE R138, R137, 0x4, R234 ;  /* 0x00000004898a7825 */ /* 0x008fe200078e02ea */
[----:B------:R3:W-:Y:S03]  /*5960*/  STL.64 [R1+0xa8], R142 ;  /* 0x0000a88e01007387 */ /* 0x0007e60000100a00 */
[----:B------:R-:W-:Y:S01]  /*5970*/  VIADD R137, R136, 0xffffffea ;  /* 0xffffffea88897836 */ /* 0x000fe20000000000 */
[----:B------:R3:W-:Y:S04]  /*5980*/  LDGSTS.E [R247+0x4008], desc[UR34][R142.64], !P2 ;  /* 0x040080008ef77fae */ /* 0x0007e8000d121862 */
[----:B------:R4:W-:Y:S01]  /*5990*/  STL.64 [R1+0xa0], R140 ;  /* 0x0000a08c01007387 */ /* 0x0009e20000100a00 */
[----:B-1----:R-:W-:-:S03]  /*59a0*/  IMAD.WIDE R144, R0, 0x4, R134 ;  /* 0x0000000400907825 */ /* 0x002fc600078e0286 */
[----:B------:R4:W-:Y:S04]  /*59b0*/  LDGSTS.E [R247+0x8008], desc[UR34][R140.64], !P2 ;  /* 0x080080008cf77fae */ /* 0x0009e8000d121862 */
[----:B------:R1:W-:Y:S01]  /*59c0*/  STL.64 [R1+0x98], R138 ;  /* 0x0000988a01007387 */ /* 0x0003e20000100a00 */
[----:B---3--:R-:W-:-:S03]  /*59d0*/  IMAD.WIDE R142, R0, 0x4, R212 ;  /* 0x00000004008e7825 */ /* 0x008fc600078e02d4 */
[----:B------:R1:W-:Y:S01]  /*59e0*/  LDGSTS.E [R247+0xc008], desc[UR34][R138.64], !P2 ;  /* 0x0c0080008af77fae */ /* 0x0003e2000d121862 */
[----:B------:R-:W-:Y:S01]  /*59f0*/  ISETP.GE.U32.AND P2, PT, R137, 0x7fffffcb, PT ;  /* 0x7fffffcb8900780c */ /* 0x000fe20003f46070 */
[----:B------:R-:W-:Y:S02]  /*5a00*/  IMAD.SHL.U32 R137, R2, 0x10, RZ ;  /* 0x0000001002897824 */ /* 0x000fe400078e00ff */
[----:B----4-:R-:W-:Y:S01]  /*5a10*/  IMAD.WIDE R140, R0, 0x4, R234 ;  /* 0x00000004008c7825 */ /* 0x010fe200078e02ea */
[----:B------:R3:W-:Y:S03]  /*5a20*/  STL.64 [R1+0x90], R146 ;  /* 0x0000909201007387 */ /* 0x0007e60000100a00 */
[----:B------:R-:W-:Y:S01]  /*5a30*/  IMAD R0, R2, 0x11, RZ ;  /* 0x0000001102007824 */ /* 0x000fe200078e02ff */
[----:B------:R3:W-:Y:S01]  /*5a40*/  LDGSTS.E [R247+0xc], desc[UR34][R146.64], !P6 ;  /* 0x0000c00092f77fae */ /* 0x0007e2000f121862 */
[----:B-1----:R-:W-:Y:S01]  /*5a50*/  LOP3.LUT R139, R22, 0x40, RZ, 0x3c, !PT ;  /* 0x00000040168b7812 */ /* 0x002fe200078e3cff */
[----:B------:R-:W-:-:S02]  /*5a60*/  VIADD R138, R136, 0xffffffe9 ;  /* 0xffffffe9888a7836 */ /* 0x000fc40000000000 */
[----:B------:R1:W-:Y:S02]  /*5a70*/  STL.64 [R1+0x68], R144 ;  /* 0x0000689001007387 */ /* 0x0003e40000100a00 */
[----:B------:R-:W-:Y:S02]  /*5a80*/  VIADD R248, R139, UR8 ;  /* 0x000000088bf87c36 */ /* 0x000fe40008000000 */
[----:B------:R1:W-:Y:S01]  /*5a90*/  LDGSTS.E [R247+0x400c], desc[UR34][R144.64], !P6 ;  /* 0x0400c00090f77fae */ /* 0x0003e2000f121862 */
[----:B---3--:R-:W-:-:S03]  /*5aa0*/  IMAD.WIDE R146, R0, 0x4, R4 ;  /* 0x0000000400927825 */ /* 0x008fc600078e0204 */
[----:B------:R3:W-:Y:S04]  /*5ab0*/  STL.64 [R1+0x60], R142 ;  /* 0x0000608e01007387 */ /* 0x0007e80000100a00 */
[----:B------:R3:W-:Y:S01]  /*5ac0*/  LDGSTS.E [R247+0x800c], desc[UR34][R142.64], !P6 ;  /* 0x0800c0008ef77fae */ /* 0x0007e2000f121862 */
[----:B-1----:R-:W-:-:S03]  /*5ad0*/  IMAD.WIDE R144, R137, 0x4, R4 ;  /* 0x0000000489907825 */ /* 0x002fc600078e0204 */
[----:B------:R1:W-:Y:S04]  /*5ae0*/  STL.64 [R1+0x58], R140 ;  /* 0x0000588c01007387 */ /* 0x0003e80000100a00 */
[----:B------:R1:W-:Y:S01]  /*5af0*/  LDGSTS.E [R247+0xc00c], desc[UR34][R140.64], !P6 ;  /* 0x0c00c0008cf77fae */ /* 0x0003e2000f121862 */
[----:B------:R-:W-:Y:S01]  /*5b00*/  ISETP.GE.U32.AND P6, PT, R138, 0x7fffffca, PT ;  /* 0x7fffffca8a00780c */ /* 0x000fe20003fc6070 */
[C---:B------:R-:W-:Y:S02]  /*5b10*/  IMAD.WIDE R138, R137.reuse, 0x4, R234 ;  /* 0x00000004898a7825 */ /* 0x040fe400078e02ea */
[----:B------:R4:W-:Y:S02]  /*5b20*/  STL.64 [R1+0x50], R144 ;  /* 0x0000509001007387 */ /* 0x0009e40000100a00 */
[----:B---3--:R-:W-:-:S02]  /*5b30*/  IMAD.WIDE R142, R137, 0x4, R134 ;  /* 0x00000004898e7825 */ /* 0x008fc400078e0286 */
[----:B------:R4:W-:Y:S02]  /*5b40*/  LDGSTS.E [R248], desc[UR34][R144.64], !P5 ;  /* 0x0000000090f87fae */ /* 0x0009e4000e921862 */
[----:B-1----:R-:W-:Y:S02]  /*5b50*/  IMAD.WIDE R140, R137, 0x4, R212 ;  /* 0x00000004898c7825 */ /* 0x002fe400078e02d4 */
[----:B------:R1:W-:Y:S02]  /*5b60*/  STL.64 [R1+0x48], R142 ;  /* 0x0000488e01007387 */ /* 0x0003e40000100a00 */
[----:B------:R-:W-:Y:S02]  /*5b70*/  VIADD R137, R136, 0xffffffe8 ;  /* 0xffffffe888897836 */ /* 0x000fe40000000000 */
[----:B------:R1:W-:Y:S01]  /*5b80*/  LDGSTS.E [R248+0x4000], desc[UR34][R142.64], !P5 ;  /* 0x040000008ef87fae */ /* 0x0003e2000e921862 */
[----:B----4-:R-:W-:-:S03]  /*5b90*/  IMAD.WIDE R144, R0, 0x4, R134 ;  /* 0x0000000400907825 */ /* 0x010fc600078e0286 */
[----:B------:R3:W-:Y:S04]  /*5ba0*/  STL.64 [R1+0x40], R140 ;  /* 0x0000408c01007387 */ /* 0x0007e80000100a00 */
[----:B------:R3:W-:Y:S04]  /*5bb0*/  LDGSTS.E [R248+0x8000], desc[UR34][R140.64], !P5 ;  /* 0x080000008cf87fae */ /* 0x0007e8000e921862 */
[----:B------:R4:W-:Y:S01]  /*5bc0*/  STL.64 [R1+0x38], R138 ;  /* 0x0000388a01007387 */ /* 0x0009e20000100a00 */
[----:B-1----:R-:W-:-:S03]  /*5bd0*/  IMAD R142, R2, 0x12, RZ ;  /* 0x00000012028e7824 */ /* 0x002fc600078e02ff */
[----:B------:R4:W-:Y:S01]  /*5be0*/  LDGSTS.E [R248+0xc000], desc[UR34][R138.64], !P5 ;  /* 0x0c0000008af87fae */ /* 0x0009e2000e921862 */
[----:B------:R-:W-:Y:S01]  /*5bf0*/  IMAD.WIDE R154, R142, 0x4, R134 ;  /* 0x000000048e9a7825 */ /* 0x000fe200078e0286 */
[----:B------:R-:W-:Y:S02]  /*5c00*/  ISETP.GE.U32.AND P5, PT, R137, 0x7fffffc9, PT ;  /* 0x7fffffc98900780c */ /* 0x000fe40003fa6070 */
[----:B------:R1:W-:Y:S01]  /*5c10*/  STL.64 [R1+0x30], R146 ;  /* 0x0000309201007387 */ /* 0x0003e20000100a00 */
[----:B---3--:R-:W-:Y:S01]  /*5c20*/  IMAD.WIDE R140, R0, 0x4, R212 ;  /* 0x00000004008c7825 */ /* 0x008fe200078e02d4 */
[----:B------:R-:W-:Y:S02]  /*5c30*/  LOP3.LUT R137, R22, 0x50, RZ, 0x3c, !PT ;  /* 0x0000005016897812 */ /* 0x000fe400078e3cff */
[----:B------:R1:W-:Y:S03]  /*5c40*/  LDGSTS.E [R248+0x4], desc[UR34][R146.64], !P3 ;  /* 0x0000400092f87fae */ /* 0x0003e6000d921862 */
[----:B------:R-:W-:Y:S01]  /*5c50*/  VIADD R249, R137, UR8 ;  /* 0x0000000889f97c36 */ /* 0x000fe20008000000 */
[----:B------:R3:W-:Y:S01]  /*5c60*/  STL.64 [R1+0x28], R144 ;  /* 0x0000289001007387 */ /* 0x0007e20000100a00 */
[----:B----4-:R-:W-:-:S03]  /*5c70*/  IMAD.WIDE R138, R0, 0x4, R234 ;  /* 0x00000004008a7825 */ /* 0x010fc600078e02ea */
[----:B------:R3:W-:Y:S01]  /*5c80*/  LDGSTS.E [R248+0x4004], desc[UR34][R144.64], !P3 ;  /* 0x0400400090f87fae */ /* 0x0007e2000d921862 */
[C---:B------:R-:W-:Y:S02]  /*5c90*/  VIADD R0, R136.reuse, 0xffffffe7 ;  /* 0xffffffe788007836 */ /* 0x040fe40000000000 */
[----:B------:R-:W-:Y:S01]  /*5ca0*/  VIADD R137, R136, 0xffffffe1 ;  /* 0xffffffe188897836 */ /* 0x000fe20000000000 */
[----:B------:R4:W-:Y:S01]  /*5cb0*/  STL.64 [R1+0x20], R140 ;  /* 0x0000208c01007387 */ /* 0x0009e20000100a00 */
[----:B-1----:R-:W-:-:S03]  /*5cc0*/  IMAD.WIDE R146, R160, 0x4, R212 ;  /* 0x00000004a0927825 */ /* 0x002fc600078e02d4 */
[----:B------:R4:W-:Y:S01]  /*5cd0*/  LDGSTS.E [R248+0x8004], desc[UR34][R140.64], !P3 ;  /* 0x080040008cf87fae */ /* 0x0009e2000d921862 */
[----:B------:R-:W-:-:S03]  /*5ce0*/  IMAD.WIDE R160, R160, 0x4, R234 ;  /* 0x00000004a0a07825 */ /* 0x000fc600078e02ea */
[----:B------:R1:W-:Y:S01]  /*5cf0*/  STL.64 [R1+0x18], R138 ;  /* 0x0000188a01007387 */ /* 0x0003e20000100a00 */
[----:B---3--:R-:W-:-:S03]  /*5d00*/  IMAD R144, R2, 0x13, RZ ;  /* 0x0000001302907824 */ /* 0x008fc600078e02ff */
[----:B------:R1:W-:Y:S01]  /*5d10*/  LDGSTS.E [R248+0xc004], desc[UR34][R138.64], !P3 ;  /* 0x0c0040008af87fae */ /* 0x0003e2000d921862 */
[----:B------:R-:W-:Y:S01]  /*5d20*/  ISETP.GE.U32.AND P3, PT, R0, 0x7fffffc8, PT ;  /* 0x7fffffc80000780c */ /* 0x000fe20003f66070 */
[----:B------:R-:W-:Y:S02]  /*5d30*/  VIADD R0, R136, 0xffffffe6 ;  /* 0xffffffe688007836 */ /* 0x000fe40000000000 */
[----:B----4-:R-:W-:-:S04]  /*5d40*/  IMAD.WIDE R140, R142, 0x4, R4 ;  /* 0x000000048e8c7825 */ /* 0x010fc800078e0204 */
[----:B------:R-:W-:Y:S01]  /*5d50*/  IMAD.WIDE R162, R144, 0x4, R4 ;  /* 0x0000000490a27825 */ /* 0x000fe200078e0204 */
[----:B------:R3:W-:Y:S03]  /*5d60*/  LDGSTS.E [R248+0x8], desc[UR34][R140.64], !P4 ;  /* 0x000080008cf87fae */ /* 0x0007e6000e121862 */
[C---:B-1----:R-:W-:Y:S01]  /*5d70*/  IMAD.WIDE R138, R142.reuse, 0x4, R212 ;  /* 0x000000048e8a7825 */ /* 0x042fe200078e02d4 */
[----:B------:R-:W-:Y:S03]  /*5d80*/  LDGSTS.E [R248+0x4008], desc[UR34][R154.64], !P4 ;  /* 0x040080009af87fae */ /* 0x000fe6000e121862 */
[----:B------:R-:W-:Y:S01]  /*5d90*/  IMAD.WIDE R142, R142, 0x4, R234 ;  /* 0x000000048e8e7825 */ /* 0x000fe200078e02ea */
[----:B------:R3:W-:Y:S03]  /*5da0*/  STL.64 [R1+0x10], R140 ;  /* 0x0000108c01007387 */ /* 0x0007e60000100a00 */
[----:B------:R-:W-:Y:S01]  /*5db0*/  IMAD.WIDE R164, R144, 0x4, R134 ;  /* 0x0000000490a47825 */ /* 0x000fe200078e0286 */
[----:B------:R1:W-:Y:S04]  /*5dc0*/  LDGSTS.E [R248+0x8008], desc[UR34][R138.64], !P4 ;  /* 0x080080008af87fae */ /* 0x0003e8000e121862 */
[----:B------:R4:W-:Y:S01]  /*5dd0*/  LDGSTS.E [R248+0xc008], desc[UR34][R142.64], !P4 ;  /* 0x0c0080008ef87fae */ /* 0x0009e2000e121862 */
[----:B------:R-:W-:Y:S01]  /*5de0*/  ISETP.GE.U32.AND P4, PT, R0, 0x7fffffc7, PT ;  /* 0x7fffffc70000780c */ /* 0x000fe20003f86070 */
[----:B------:R-:W-:-:S02]  /*5df0*/  VIADD R0, R136, 0xffffffe5 ;  /* 0xffffffe588007836 */ /* 0x000fc40000000000 */
[C---:B---3--:R-:W-:Y:S01]  /*5e00*/  IMAD.WIDE R140, R144.reuse, 0x4, R212 ;  /* 0x00000004908c7825 */ /* 0x048fe200078e02d4 */
[----:B------:R3:W-:Y:S03]  /*5e10*/  LDGSTS.E [R248+0xc], desc[UR34][R162.64], !P1 ;  /* 0x0000c000a2f87fae */ /* 0x0007e6000c921862 */
[----:B------:R-:W-:Y:S01]  /*5e20*/  IMAD.WIDE R144, R144, 0x4, R234 ;  /* 0x0000000490907825 */ /* 0x000fe200078e02ea */
[----:B------:R2:W-:Y:S04]  /*5e30*/  LDGSTS.E [R248+0x400c], desc[UR34][R164.64], !P1 ;  /* 0x0400c000a4f87fae */ /* 0x0005e8000c921862 */
[----:B------:R2:W-:Y:S04]  /*5e40*/  LDGSTS.E [R248+0x800c], desc[UR34][R140.64], !P1 ;  /* 0x0800c0008cf87fae */ /* 0x0005e8000c921862 */
[----:B------:R-:W-:Y:S01]  /*5e50*/  LDGSTS.E [R248+0xc00c], desc[UR34][R144.64], !P1 ;  /* 0x0c00c00090f87fae */ /* 0x000fe2000c921862 */
[----:B------:R-:W-:Y:S01]  /*5e60*/  ISETP.GE.U32.AND P1, PT, R0, 0x7fffffc6, PT ;  /* 0x7fffffc60000780c */ /* 0x000fe20003f26070 */
[----:B------:R-:W-:-:S02]  /*5e70*/  VIADD R0, R136, 0xffffffe4 ;  /* 0xffffffe488007836 */ /* 0x000fc40000000000 */
[----:B------:R2:W-:Y:S04]  /*5e80*/  LDGSTS.E [R249], desc[UR34][R168.64], !P0 ;  /* 0x00000000a8f97fae */ /* 0x0005e8000c121862 */
[----:B------:R1:W-:Y:S04]  /*5e90*/  STL.64 [R1], R138 ;  /* 0x0000008a01007387 */ /* 0x0003e80000100a00 */
[----:B------:R2:W-:Y:S04]  /*5ea0*/  LDGSTS.E [R249+0x4000], desc[UR34][R170.64], !P0 ;  /* 0x04000000aaf97fae */ /* 0x0005e8000c121862 */
[----:B------:R4:W-:Y:S04]  /*5eb0*/  STL.64 [R1+0x1508], R154 ;  /* 0x0015089a01007387 */ /* 0x0009e80000100a00 */
[----:B------:R2:W-:Y:S01]  /*5ec0*/  LDGSTS.E [R249+0x8000], desc[UR34][R204.64], !P0 ;  /* 0x08000000ccf97fae */ /* 0x0005e2000c121862 */
[----:B-1----:R-:W-:-:S03]  /*5ed0*/  IMAD.WIDE R138, R172, 0x4, R134 ;  /* 0x00000004ac8a7825 */ /* 0x002fc600078e0286 */
[----:B------:R1:W-:Y:S01]  /*5ee0*/  STL.64 [R1+0x1510], R142 ;  /* 0x0015108e01007387 */ /* 0x0003e20000100a00 */
[----:B------:R-:W-:-:S03]  /*5ef0*/  IMAD.WIDE R172, R172, 0x4, R234 ;  /* 0x00000004acac7825 */ /* 0x000fc600078e02ea */
[----:B------:R2:W-:Y:S01]  /*5f00*/  LDGSTS.E [R249+0xc000], desc[UR34][R158.64], !P0 ;  /* 0x0c0000009ef97fae */ /* 0x0005e2000c121862 */
[----:B------:R-:W-:Y:S01]  /*5f10*/  ISETP.GE.U32.AND P0, PT, R0, 0x7fffffc5, PT ;  /* 0x7fffffc50000780c */ /* 0x000fe20003f06070 */
[----:B------:R-:W-:Y:S02]  /*5f20*/  VIADD R0, R136, 0xffffffe3 ;  /* 0xffffffe388007836 */ /* 0x000fe40000000000 */
[----:B------:R3:W-:Y:S01]  /*5f30*/  STL.64 [R1+0x14f8], R162 ;  /* 0x0014f8a201007387 */ /* 0x0007e20000100a00 */
[----:B----4-:R-:W-:Y:S02]  /*5f40*/  IMAD.MOV.U32 R154, RZ, RZ, R232 ;  /* 0x000000ffff9a7224 */ /* 0x010fe400078e00e8 */
[----:B------:R-:W-:Y:S01]  /*5f50*/  IMAD.MOV.U32 R155, RZ, RZ, R233 ;  /* 0x000000ffff9b7224 */ /* 0x000fe200078e00e9 */
[----:B------:R2:W-:Y:S01]  /*5f60*/  STL.64 [R1+0x1500], R164 ;  /* 0x001500a401007387 */ /* 0x0005e20000100a00 */
[----:B-1----:R-:W-:Y:S02]  /*5f70*/  IMAD.MOV.U32 R142, RZ, RZ, R228 ;  /* 0x000000ffff8e7224 */ /* 0x002fe400078e00e4 */
[----:B------:R-:W-:Y:S01]  /*5f80*/  IMAD.MOV.U32 R143, RZ, RZ, R229 ;  /* 0x000000ffff8f7224 */ /* 0x000fe200078e00e5 */
[----:B------:R1:W-:Y:S01]  /*5f90*/  LDGSTS.E [R249+0x4], desc[UR34][R174.64], !P2 ;  /* 0x00004000aef97fae */ /* 0x0003e2000d121862 */
[----:B------:R-:W-:-:S03]  /*5fa0*/  IMAD.WIDE R228, R214, 0x4, R4 ;  /* 0x00000004d6e47825 */ /* 0x000fc600078e0204 */
[----:B------:R4:W-:Y:S01]  /*5fb0*/  STL.64 [R1+0x1518], R140 ;  /* 0x0015188c01007387 */ /* 0x0009e20000100a00 */
[----:B---3--:R-:W-:Y:S01]  /*5fc0*/  IMAD.MOV.U32 R162, RZ, RZ, R206 ;  /* 0x000000ffffa27224 */ /* 0x008fe200078e00ce */
[----:B------:R-:W3:Y:S01]  /*5fd0*/  LDC R163, c[0x0][0x230] ;  /* 0x00008c00ffa37b82 */ /* 0x000ee20000000800 */
[C---:B------:R-:W-:Y:S01]  /*5fe0*/  IMAD.WIDE R206, R214.reuse, 0x4, R212 ;  /* 0x00000004d6ce7825 */ /* 0x040fe200078e02d4 */
[----:B------:R-:W-:Y:S03]  /*5ff0*/  LDGSTS.E [R249+0x4004], desc[UR34][R176.64], !P2 ;  /* 0x04004000b0f97fae */ /* 0x000fe6000d121862 */
[----:B--2---:R-:W-:Y:S01]  /*6000*/  IMAD.MOV.U32 R164, RZ, RZ, R230 ;  /* 0x000000ffffa47224 */ /* 0x004fe200078e00e6 */
[----:B------:R-:W-:Y:S01]  /*6010*/  LDGSTS.E [R249+0x8004], desc[UR34][R146.64], !P2 ;  /* 0x0800400092f97fae */ /* 0x000fe2000d121862 */
[----:B------:R-:W-:Y:S02]  /*6020*/  IMAD.MOV.U32 R165, RZ, RZ, R231 ;  /* 0x000000ffffa57224 */ /* 0x000fe400078e00e7 */
[----:B------:R-:W-:Y:S01]  /*6030*/  IMAD.WIDE R230, R214, 0x4, R134 ;  /* 0x00000004d6e67825 */ /* 0x000fe200078e0286 */
[----:B----4-:R-:W-:Y:S01]  /*6040*/  LOP3.LUT R140, R22, 0x60, RZ, 0x3c, !PT ;  /* 0x00000060168c7812 */ /* 0x010fe200078e3cff */
[----:B------:R-:W-:Y:S01]  /*6050*/  LDGSTS.E [R249+0xc004], desc[UR34][R160.64], !P2 ;  /* 0x0c004000a0f97fae */ /* 0x000fe2000d121862 */
[----:B------:R-:W-:Y:S01]  /*6060*/  ISETP.GE.U32.AND P2, PT, R0, 0x7fffffc4, PT ;  /* 0x7fffffc40000780c */ /* 0x000fe20003f46070 */
[----:B------:R-:W-:-:S02]  /*6070*/  VIADD R0, R136, 0xffffffe2 ;  /* 0xffffffe288007836 */ /* 0x000fc40000000000 */
[----:B------:R-:W-:Y:S01]  /*6080*/  LDGSTS.E [R249+0x8], desc[UR34][R186.64], !P6 ;  /* 0x00008000baf97fae */ /* 0x000fe2000f121862 */
[----:B------:R-:W-:Y:S01]  /*6090*/  VIADD R250, R140, UR8 ;  /* 0x000000088cfa7c36 */ /* 0x000fe20008000000 */
[----:B------:R-:W-:Y:S01]  /*60a0*/  LOP3.LUT R140, R22, 0x70, RZ, 0x3c, !PT ;  /* 0x00000070168c7812 */ /* 0x000fe200078e3cff */
[----:B------:R-:W-:Y:S01]  /*60b0*/  VIADD R141, R136, 0x1f ;  /* 0x0000001f888d7836 */ /* 0x000fe20000000000 */
[----:B------:R-:W-:Y:S01]  /*60c0*/  LDGSTS.E [R249+0x4008], desc[UR34][R188.64], !P6 ;  /* 0x04008000bcf97fae */ /* 0x000fe2000f121862 */
[----:B------:R-:W-:-:S03]  /*60d0*/  IMAD.WIDE R214, R214, 0x4, R234 ;  /* 0x00000004d6d67825 */ /* 0x000fc600078e02ea */
[----:B------:R-:W-:Y:S01]  /*60e0*/  LDGSTS.E [R249+0x8008], desc[UR34][R148.64], !P6 ;  /* 0x0800800094f97fae */ /* 0x000fe2000f121862 */
[----:B------:R-:W-:-:S03]  /*60f0*/  IMAD.WIDE R232, R220, 0x4, R4 ;  /* 0x00000004dce87825 */ /* 0x000fc600078e0204 */
[----:B------:R-:W-:Y:S01]  /*6100*/  LDGSTS.E [R249+0xc008], desc[UR34][R166.64], !P6 ;  /* 0x0c008000a6f97fae */ /* 0x000fe2000f121862 */
[----:B------:R-:W-:Y:S01]  /*6110*/  ISETP.GE.U32.AND P6, PT, R0, 0x7fffffc3, PT ;  /* 0x7fffffc30000780c */ /* 0x000fe20003fc6070 */
[----:B------:R-:W-:Y:S02]  /*6120*/  VIADD R0, R136, 0xffffffe0 ;  /* 0xffffffe088007836 */ /* 0x000fe40000000000 */
[----:B------:R-:W-:Y:S04]  /*6130*/  LDGSTS.E [R249+0xc], desc[UR34][R192.64], !P5 ;  /* 0x0000c000c0f97fae */ /* 0x000fe8000e921862 */
[----:B------:R-:W-:Y:S04]  /*6140*/  LDGSTS.E [R249+0x400c], desc[UR34][R138.64], !P5 ;  /* 0x0400c0008af97fae */ /* 0x000fe8000e921862 */
[----:B------:R-:W-:Y:S04]  /*6150*/  LDGSTS.E [R249+0x800c], desc[UR34][R150.64], !P5 ;  /* 0x0800c00096f97fae */ /* 0x000fe8000e921862 */
[----:B------:R-:W-:Y:S01]  /*6160*/  LDGSTS.E [R249+0xc00c], desc[UR34][R172.64], !P5 ;  /* 0x0c00c000acf97fae */ /* 0x000fe2000e921862 */
[----:B------:R-:W-:-:S03]  /*6170*/  ISETP.GE.AND P5, PT, R251, R0, PT ;  /* 0x00000000fb00720c */ /* 0x000fc60003fa6270 */
[----:B------:R-:W-:Y:S04]  /*6180*/  LDGSTS.E [R250], desc[UR34][R196.64], !P3 ;  /* 0x00000000c4fa7fae */ /* 0x000fe8000d921862 */
[----:B------:R-:W-:Y:S04]  /*6190*/  LDGSTS.E [R250+0x4000], desc[UR34][R242.64], !P3 ;  /* 0x04000000f2fa7fae */ /* 0x000fe8000d921862 */
[----:B------:R-:W-:Y:S04]  /*61a0*/  LDGSTS.E [R250+0x8000], desc[UR34][R236.64], !P3 ;  /* 0x08000000ecfa7fae */ /* 0x000fe8000d921862 */
[----:B------:R-:W-:Y:S01]  /*61b0*/  LDGSTS.E [R250+0xc000], desc[UR34][R184.64], !P3 ;  /* 0x0c000000b8fa7fae */ /* 0x000fe2000d921862 */
[----:B------:R-:W-:-:S03]  /*61c0*/  ISETP.GT.AND P3, PT, R141, 0x1f, PT ;  /* 0x0000001f8d00780c */ /* 0x000fc60003f64270 */
[----:B------:R-:W-:Y:S04]  /*61d0*/  LDGSTS.E [R250+0x4], desc[UR34][R200.64], !P4 ;  /* 0x00004000c8fa7fae */ /* 0x000fe8000e121862 */
[----:B------:R-:W-:Y:S04]  /*61e0*/  LDGSTS.E [R250+0x4004], desc[UR34][R202.64], !P4 ;  /* 0x04004000cafa7fae */ /* 0x000fe8000e121862 */
[----:B------:R-:W-:Y:S04]  /*61f0*/  LDGSTS.E [R250+0x8004], desc[UR34][R178.64], !P4 ;  /* 0x08004000b2fa7fae */ /* 0x000fe8000e121862 */
[----:B------:R-:W-:Y:S01]  /*6200*/  LDGSTS.E [R250+0xc004], desc[UR34][R190.64], !P4 ;  /* 0x0c004000befa7fae */ /* 0x000fe2000e121862 */
[----:B------:R-:W-:-:S02]  /*6210*/  ISETP.GE.U32.AND P4, PT, R137, 0x7fffffc2, PT ;  /* 0x7fffffc28900780c */ /* 0x000fc40003f86070 */
[----:B------:R-:W-:Y:S01]  /*6220*/  SEL R137, RZ, 0x4, P5 ;  /* 0x00000004ff897807 */ /* 0x000fe20002800000 */
[----:B------:R-:W-:Y:S01]  /*6230*/  LDGSTS.E [R250+0x8], desc[UR34][R216.64], !P1 ;  /* 0x00008000d8fa7fae */ /* 0x000fe2000c921862 */
[----:B------:R-:W-:Y:S02]  /*6240*/  ISETP.GE.AND P5, PT, R251, R136, PT ;  /* 0x00000088fb00720c */ /* 0x000fe40003fa6270 */
[----:B------:R-:W-:Y:S01]  /*6250*/  SEL R136, RZ, 0x4, !P3 ;  /* 0x00000004ff887807 */ /* 0x000fe20005800000 */
[----:B------:R-:W-:Y:S01]  /*6260*/  LDGSTS.E [R250+0x4008], desc[UR34][R218.64], !P1 ;  /* 0x04008000dafa7fae */ /* 0x000fe2000c921862 */
[----:B------:R-:W-:Y:S02]  /*6270*/  ISETP.GE.U32.AND P3, PT, R0, 0x7fffffc1, PT ;  /* 0x7fffffc10000780c */ /* 0x000fe40003f66070 */
[----:B------:R-:W-:Y:S01]  /*6280*/  SEL R136, R136, RZ, !P5 ;  /* 0x000000ff88887207 */ /* 0x000fe20006800000 */
[----:B------:R-:W-:Y:S01]  /*6290*/  LDGSTS.E [R250+0x8008], desc[UR34][R180.64], !P1 ;  /* 0x08008000b4fa7fae */ /* 0x000fe2000c921862 */
[----:B------:R-:W-:-:S03]  /*62a0*/  ISETP.GT.AND P5, PT, R141, 0x3f, PT ;  /* 0x0000003f8d00780c */ /* 0x000fc60003fa4270 */
[----:B------:R-:W-:Y:S01]  /*62b0*/  LDGSTS.E [R250+0xc008], desc[UR34][R194.64], !P1 ;  /* 0x0c008000c2fa7fae */ /* 0x000fe2000c921862 */
[----:B------:R-:W-:Y:S01]  /*62c0*/  SEL R0, R137, RZ, P5 ;  /* 0x000000ff89007207 */ /* 0x000fe20002800000 */
[----:B------:R-:W-:Y:S01]  /*62d0*/  VIADD R137, R153, 0xffffffc0 ;  /* 0xffffffc099897836 */ /* 0x000fe20000000000 */
[----:B------:R-:W-:Y:S01]  /*62e0*/  ISETP.NE.U32.AND P5, PT, R136, RZ, PT ;  /* 0x000000ff8800720c */ /* 0x000fe20003fa5070 */
[----:B------:R-:W-:Y:S01]  /*62f0*/  LDGSTS.E [R250+0xc], desc[UR34][R222.64], !P0 ;  /* 0x0000c000defa7fae */ /* 0x000fe2000c121862 */
[----:B------:R-:W-:Y:S01]  /*6300*/  ISETP.NE.U32.AND P1, PT, R0, RZ, PT ;  /* 0x000000ff0000720c */ /* 0x000fe20003f25070 */
[----:B------:R-:W-:Y:S02]  /*6310*/  VIADD R0, R140, UR8 ;  /* 0x000000088c007c36 */ /* 0x000fe40008000000 */
[----:B------:R-:W-:Y:S01]  /*6320*/  LDGSTS.E [R250+0x400c], desc[UR34][R224.64], !P0 ;  /* 0x0400c000e0fa7fae */ /* 0x000fe2000c121862 */
[----:B------:R-:W-:Y:S02]  /*6330*/  IMAD.MOV.U32 R140, RZ, RZ, R226 ;  /* 0x000000ffff8c7224 */ /* 0x000fe400078e00e2 */
[C---:B------:R-:W-:Y:S01]  /*6340*/  IMAD R226, R2.reuse, 0x1e, RZ ;  /* 0x0000001e02e27824 */ /* 0x040fe200078e02ff */
[----:B------:R-:W-:Y:S01]  /*6350*/  LDGSTS.E [R250+0x800c], desc[UR34][R182.64], !P0 ;  /* 0x0800c000b6fa7fae */ /* 0x000fe2000c121862 */
[----:B------:R-:W-:-:S02]  /*6360*/  IMAD R153, R2, 0x1f, RZ ;  /* 0x0000001f02997824 */ /* 0x000fc400078e02ff */
[----:B------:R-:W-:Y:S01]  /*6370*/  IMAD.SHL.U32 R2, R2, 0x20, RZ ;  /* 0x0000002002027824 */ /* 0x000fe200078e00ff */
[----:B------:R-:W-:Y:S01]  /*6380*/  LDGSTS.E [R250+0xc00c], desc[UR34][R198.64], !P0 ;  /* 0x0c00c000c6fa7fae */ /* 0x000fe2000c121862 */
[----:B------:R-:W-:-:S03]  /*6390*/  ISETP.GE.AND P0, PT, R251, R137, PT ;  /* 0x00000089fb00720c */ /* 0x000fc60003f06270 */
[----:B------:R-:W-:Y:S01]  /*63a0*/  STL.64 [R1+0x1520], R144 ;  /* 0x0015209001007387 */ /* 0x000fe20000100a00 */
[----:B------:R-:W-:Y:S02]  /*63b0*/  SEL R136, RZ, 0x4, P0 ;  /* 0x00000004ff887807 */ /* 0x000fe40000000000 */
[----:B------:R-:W-:Y:S01]  /*63c0*/  ISETP.GT.AND P0, PT, R141, 0x5f, PT ;  /* 0x0000005f8d00780c */ /* 0x000fe20003f04270 */
[----:B------:R2:W-:Y:S03]  /*63d0*/  STL.64 [R1+0x14f0], R168 ;  /* 0x0014f0a801007387 */ /* 0x0005e60000100a00 */
[----:B------:R-:W-:Y:S01]  /*63e0*/  SEL R136, R136, RZ, P0 ;  /* 0x000000ff88887207 */ /* 0x000fe20000000000 */
[----:B------:R4:W-:Y:S03]  /*63f0*/  STL.64 [R1+0x1528], R170 ;  /* 0x001528aa01007387 */ /* 0x0009e60000100a00 */
[----:B------:R-:W-:Y:S01]  /*6400*/  ISETP.NE.U32.AND P0, PT, R136, RZ, PT ;  /* 0x000000ff8800720c */ /* 0x000fe20003f05070 */
[----:B------:R-:W-:Y:S01]  /*6410*/  LDGSTS.E [R0], desc[UR34][R228.64], !P2 ;  /* 0x00000000e4007fae */ /* 0x000fe2000d121862 */
[----:B------:R-:W-:-:S02]  /*6420*/  VIADD R136, R157, 0xffffffdf ;  /* 0xffffffdf9d887836 */ /* 0x000fc40000000000 */
[----:B------:R-:W-:Y:S01]  /*6430*/  VIADD R157, R210, 0xffffffde ;  /* 0xffffffded29d7836 */ /* 0x000fe20000000000 */
[----:B------:R-:W-:Y:S01]  /*6440*/  LDGSTS.E [R0+0x4000], desc[UR34][R230.64], !P2 ;  /* 0x04000000e6007fae */ /* 0x000fe2000d121862 */
[----:B--2---:R-:W-:Y:S02]  /*6450*/  IMAD.MOV.U32 R168, RZ, RZ, R238 ;  /* 0x000000ffffa87224 */ /* 0x004fe400078e00ee */
[----:B------:R-:W-:Y:S01]  /*6460*/  IMAD.MOV.U32 R169, RZ, RZ, R239 ;  /* 0x000000ffffa97224 */ /* 0x000fe200078e00ef */
[----:B------:R-:W-:Y:S01]  /*6470*/  LDGSTS.E [R0+0x8000], desc[UR34][R206.64], !P2 ;  /* 0x08000000ce007fae */ /* 0x000fe2000d121862 */
[----:B----4-:R-:W-:Y:S02]  /*6480*/  IMAD.MOV.U32 R170, RZ, RZ, R208 ;  /* 0x000000ffffaa7224 */ /* 0x010fe400078e00d0 */
[----:B------:R-:W-:Y:S01]  /*6490*/  IMAD.MOV.U32 R171, RZ, RZ, R209 ;  /* 0x000000ffffab7224 */ /* 0x000fe200078e00d1 */
[----:B------:R-:W-:Y:S01]  /*64a0*/  LDGSTS.E [R0+0xc000], desc[UR34][R214.64], !P2 ;  /* 0x0c000000d6007fae */ /* 0x000fe2000d121862 */
[----:B------:R-:W-:Y:S01]  /*64b0*/  IMAD.WIDE R208, R220, 0x4, R212 ;  /* 0x00000004dcd07825 */ /* 0x000fe200078e02d4 */
[----:B------:R-:W-:-:S02]  /*64c0*/  ISETP.GE.U32.AND P2, PT, R137, 0x7fffffa1, PT ;  /* 0x7fffffa18900780c */ /* 0x000fc40003f46070 */
[----:B------:R-:W-:Y:S01]  /*64d0*/  LDGSTS.E [R0+0x4], desc[UR34][R232.64], !P6 ;  /* 0x00004000e8007fae */ /* 0x000fe2000f121862 */
[----:B------:R-:W-:-:S03]  /*64e0*/  IMAD.WIDE R220, R220, 0x4, R234 ;  /* 0x00000004dcdc7825 */ /* 0x000fc600078e02ea */
[----:B------:R2:W-:Y:S01]  /*64f0*/  STL.64 [R1+0x1530], R204 ;  /* 0x001530cc01007387 */ /* 0x0005e20000100a00 */
[----:B------:R-:W-:-:S03]  /*6500*/  IMAD.WIDE R238, R226, 0x4, R134 ;  /* 0x00000004e2ee7825 */ /* 0x000fc600078e0286 */
[----:B------:R-:W-:Y:S01]  /*6510*/  LDGSTS.E [R0+0x4004], desc[UR34][R240.64], !P6 ;  /* 0x04004000f0007fae */ /* 0x000fe2000f121862 */
[----:B------:R-:W-:-:S03]  /*6520*/  IMAD.WIDE R144, R153, 0x4, R234 ;  /* 0x0000000499907825 */ /* 0x000fc600078e02ea */
[----:B------:R4:W-:Y:S04]  /*6530*/  STL.64 [R1+0x1538], R158 ;  /* 0x0015389e01007387 */ /* 0x0009e80000100a00 */
[----:B------:R-:W-:Y:S01]  /*6540*/  LDGSTS.E [R0+0x8004], desc[UR34][R208.64], !P6 ;  /* 0x08004000d0007fae */ /* 0x000fe2000f121862 */
[----:B--2---:R-:W-:-:S03]  /*6550*/  IMAD.WIDE R204, R153, 0x4, R4 ;  /* 0x0000000499cc7825 */ /* 0x004fc600078e0204 */
[----:B------:R1:W-:Y:S04]  /*6560*/  STL.64 [R1+0x1540], R174 ;  /* 0x001540ae01007387 */ /* 0x0003e80000100a00 */
[----:B------:R-:W-:Y:S01]  /*6570*/  LDGSTS.E [R0+0xc004], desc[UR34][R220.64], !P6 ;  /* 0x0c004000dc007fae */ /* 0x000fe2000f121862 */
[----:B------:R-:W-:Y:S01]  /*6580*/  ISETP.GE.U32.AND P6, PT, R136, 0x7fffffc0, PT ;  /* 0x7fffffc08800780c */ /* 0x000fe20003fc6070 */
[----:B------:R-:W-:Y:S02]  /*6590*/  IMAD.WIDE R136, R226, 0x4, R4 ;  /* 0x00000004e2887825 */ /* 0x000fe400078e0204 */
[----:B------:R2:W-:Y:S02]  /*65a0*/  STL [R1+0x124c], R141 ;  /* 0x00124c8d01007387 */ /* 0x0005e40000100800 */
[----:B----4-:R-:W-:-:S02]  /*65b0*/  IMAD.WIDE R158, R153, 0x4, R212 ;  /* 0x00000004999e7825 */ /* 0x010fc400078e02d4 */
[----:B------:R4:W-:Y:S02]  /*65c0*/  STL.64 [R1+0x1450], R22 ;  /* 0x0014501601007387 */ /* 0x0009e40000100a00 */
[----:B-1----:R-:W-:Y:S02]  /*65d0*/  IMAD.WIDE R174, R153, 0x4, R134 ;  /* 0x0000000499ae7825 */ /* 0x002fe400078e0286 */
[----:B------:R-:W-:Y:S02]  /*65e0*/  LDGSTS.E [R0+0x8], desc[UR34][R136.64], !P4 ;  /* 0x0000800088007fae */ /* 0x000fe4000e121862 */
[----:B--2---:R-:W-:Y:S02]  /*65f0*/  IMAD.MOV.U32 R141, RZ, RZ, R227 ;  /* 0x000000ffff8d7224 */ /* 0x004fe400078e00e3 */
[----:B------:R-:W-:Y:S01]  /*6600*/  LDGSTS.E [R0+0x4008], desc[UR34][R238.64], !P4 ;  /* 0x04008000ee007fae */ /* 0x000fe2000e121862 */
[----:B------:R-:W-:Y:S02]  /*6610*/  VIADD R153, R162, UR8 ;  /* 0x00000008a2997c36 */ /* 0x000fe40008000000 */
[----:B----4-:R-:W-:Y:S01]  /*6620*/  VIADD R22, R211, 0xffffffdd ;  /* 0xffffffddd3167836 */ /* 0x010fe20000000000 */
[----:B------:R-:W-:Y:S01]  /*6630*/  STL.64 [R1+0x88], R204 ;  /* 0x000088cc01007387 */ /* 0x000fe20000100a00 */
[C---:B------:R-:W-:Y:S01]  /*6640*/  IMAD.WIDE R210, R226.reuse, 0x4, R212 ;  /* 0x00000004e2d27825 */ /* 0x040fe200078e02d4 */
[----:B------:R-:W1:Y:S02]  /*6650*/  LDC R23, c[0x0][0x230] ;  /* 0x00008c00ff177b82 */ /* 0x000e640000000800 */
[----:B------:R2:W-:Y:S01]  /*6660*/  STL.64 [R1+0x80], R174 ;  /* 0x000080ae01007387 */ /* 0x0005e20000100a00 */
[----:B------:R-:W-:-:S03]  /*6670*/  IMAD.WIDE R226, R226, 0x4, R234 ;  /* 0x00000004e2e27825 */ /* 0x000fc600078e02ea */
[----:B------:R-:W-:Y:S04]  /*6680*/  LDGSTS.E [R0+0x8008], desc[UR34][R210.64], !P4 ;  /* 0x08008000d2007fae */ /* 0x000fe8000e121862 */
[----:B------:R-:W-:Y:S01]  /*6690*/  LDGSTS.E [R0+0xc008], desc[UR34][R226.64], !P4 ;  /* 0x0c008000e2007fae */ /* 0x000fe2000e121862 */
[----:B------:R-:W-:-:S03]  /*66a0*/  ISETP.GE.AND P4, PT, R251, R252, PT ;  /* 0x000000fcfb00720c */ /* 0x000fc60003f86270 */
[----:B------:R-:W-:Y:S01]  /*66b0*/  LDGSTS.E [R0+0xc], desc[UR34][R204.64], !P3 ;  /* 0x0000c000cc007fae */ /* 0x000fe2000d921862 */
[----:B------:R-:W-:Y:S02]  /*66c0*/  SEL R251, RZ, 0x4, P4 ;  /* 0x00000004fffb7807 */ /* 0x000fe40002000000 */
[----:B------:R-:W-:Y:S01]  /*66d0*/  ISETP.GE.U32.AND P4, PT, R22, 0x7fffffbe, PT ;  /* 0x7fffffbe1600780c */ /* 0x000fe20003f86070 */
[----:B------:R2:W-:Y:S01]  /*66e0*/  LDGSTS.E [R0+0x400c], desc[UR34][R174.64], !P3 ;  /* 0x0400c000ae007fae */ /* 0x0005e2000d921862 */
[----:B------:R-:W-:Y:S01]  /*66f0*/  LOP3.LUT R22, R162, 0x40, RZ, 0x3c, !PT ;  /* 0x00000040a2167812 */ /* 0x000fe200078e3cff */
[----:B------:R-:W-:Y:S01]  /*6700*/  IMAD.WIDE R134, R2, 0x4, R134 ;  /* 0x0000000402867825 */ /* 0x000fe200078e0286 */
[----:B------:R-:W4:Y:S01]  /*6710*/  LDC R162, c[0x0][0x230] ;  /* 0x00008c00ffa27b82 */ /* 0x000f220000000800 */
[----:B------:R-:W-:Y:S04]  /*6720*/  LDGSTS.E [R0+0x800c], desc[UR34][R158.64], !P3 ;  /* 0x0800c0009e007fae */ /* 0x000fe8000d921862 */
[----:B------:R3:W-:Y:S01]  /*6730*/  LDGSTS.E [R0+0xc00c], desc[UR34][R144.64], !P3 ;  /* 0x0c00c00090007fae */ /* 0x0007e2000d921862 */
[----:B------:R-:W-:Y:S01]  /*6740*/  ISETP.GE.U32.AND P3, PT, R157, 0x7fffffbf, PT ;  /* 0x7fffffbf9d00780c */ /* 0x000fe20003f66070 */
[----:B------:R-:W-:-:S02]  /*6750*/  VIADD R157, R22, UR8 ;  /* 0x00000008169d7c36 */ /* 0x000fc40008000000 */
[----:B------:R-:W0:Y:S01]  /*6760*/  LDGDEPBAR ;  /* 0x00000000000079af */ /* 0x000e220000000000 */
[----:B--2---:R-:W-:Y:S02]  /*6770*/  IMAD.MOV.U32 R174, RZ, RZ, R154 ;  /* 0x000000ffffae7224 */ /* 0x004fe400078e009a */
[----:B------:R-:W-:Y:S01]  /*6780*/  IMAD.MOV.U32 R175, RZ, RZ, R155 ;  /* 0x000000ffffaf7224 */ /* 0x000fe200078e009b */
[----:B------:R-:W-:Y:S04]  /*6790*/  LDGSTS.E [R153+0x50000], desc[UR34][R6.64], P5 ;  /* 0x5000000006997fae */ /* 0x000fe8000a921862 */
[----:B------:R2:W-:Y:S01]  /*67a0*/  STL.64 [R1+0x78], R158 ;  /* 0x0000789e01007387 */ /* 0x0005e20000100a00 */
[----:B------:R-:W-:-:S03]  /*67b0*/  IMAD.WIDE R204, R2, 0x4, R4 ;  /* 0x0000000402cc7825 */ /* 0x000fc600078e0204 */
[----:B------:R-:W-:Y:S01]  /*67c0*/  LDGSTS.E [R153+0x50400], desc[UR34][R10.64], P5 ;  /* 0x504000000a997fae */ /* 0x000fe2000a921862 */
[----:B------:R-:W-:-:S03]  /*67d0*/  IMAD.MOV.U32 R22, RZ, RZ, R170 ;  /* 0x000000ffff167224 */ /* 0x000fc600078e00aa */
[----:B------:R-:W-:Y:S04]  /*67e0*/  LDGSTS.E [R153+0x50800], desc[UR34][R14.64], P5 ;  /* 0x508000000e997fae */ /* 0x000fe8000a921862 */
        /* <DEDUP_REMOVED lines=55> */
[----:B------:R3:W-:Y:S04]  /*6b60*/  STL.64 [R1+0x70], R144 ;  /* 0x0000709001007387 */ /* 0x0007e80000100a00 */
[----:B------:R-:W-:Y:S04]  /*6b70*/  LDGSTS.E [R157+0x56a00], desc[UR34][R114.64], P5 ;  /* 0x56a00000729d7fae */ /* 0x000fe8000a921862 */
[----:B------:R-:W-:Y:S04]  /*6b80*/  LDGSTS.E [R157+0x56e00], desc[UR34][R118.64], P5 ;  /* 0x56e00000769d7fae */ /* 0x000fe8000a921862 */
[----:B--2---:R-:W2:Y:S01]  /*6b90*/  LDL.LU.64 R158, [R1+0x230] ;  /* 0x00023000019e7983 */ /* 0x004ea20000300a00 */
[----:B---3--:R-:W3:Y:S01]  /*6ba0*/  LDC R144, c[0x0][0x230] ;  /* 0x00008c00ff907b82 */ /* 0x008ee20000000800 */
[----:B-1----:R-:W-:-:S02]  /*6bb0*/  VIADD R145, R23, 0xffffffdc ;  /* 0xffffffdc17917836 */ /* 0x002fc40000000000 */
[----:B------:R-:W-:Y:S01]  /*6bc0*/  LDGSTS.E [R157+0x57200], desc[UR34][R122.64], P5 ;  /* 0x572000007a9d7fae */ /* 0x000fe2000a921862 */
[----:B------:R-:W-:-:S03]  /*6bd0*/  IMAD.MOV.U32 R23, RZ, RZ, R171 ;  /* 0x000000ffff177224 */ /* 0x000fc600078e00ab */
[----:B------:R-:W-:Y:S04]  /*6be0*/  LDGSTS.E [R157+0x57600], desc[UR34][R126.64], P5 ;  /* 0x576000007e9d7fae */ /* 0x000fe8000a921862 */
[----:B------:R-:W2:Y:S04]  /*6bf0*/  LDL.LU.64 R154, [R1+0x228] ;  /* 0x00022800019a7983 */ /* 0x000ea80000300a00 */
[----:B------:R-:W-:Y:S04]  /*6c00*/  LDGSTS.E [R157+0x57a00], desc[UR34][R130.64], P5 ;  /* 0x57a00000829d7fae */ /* 0x000fe8000a921862 */
[----:B------:R-:W-:Y:S01]  /*6c10*/  LDGSTS.E [R157+0x57e00], desc[UR34][R168.64], P5 ;  /* 0x57e00000a89d7fae */ /* 0x000fe2000a921862 */
[----:B------:R-:W-:Y:S01]  /*6c20*/  IMAD.MOV.U32 R4, RZ, RZ, R164 ;  /* 0x000000ffff047224 */ /* 0x000fe200078e00a4 */
[----:B------:R-:W-:-:S02]  /*6c30*/  ISETP.GE.U32.AND P5, PT, R145, 0x7fffffbd, PT ;  /* 0x7fffffbd9100780c */ /* 0x000fc40003fa6070 */
[----:B------:R-:W0:Y:S01]  /*6c40*/  LDGDEPBAR ;  /* 0x00000000000079af */ /* 0x000e220000000000 */
[----:B------:R-:W-:Y:S02]  /*6c50*/  IMAD.MOV.U32 R5, RZ, RZ, R165 ;  /* 0x000000ffff057224 */ /* 0x000fe400078e00a5 */
[----:B---3--:R-:W-:Y:S01]  /*6c60*/  VIADD R144, R144, 0xffffffdb ;  /* 0xffffffdb90907836 */ /* 0x008fe20000000000 */
[----:B------:R-:W-:Y:S06]  /*6c70*/  BAR.SYNC.DEFER_BLOCKING 0x0 ;  /* 0x0000000000007b1d */ /* 0x000fec0000010000 */
[----:B------:R-:W3:Y:S01]  /*6c80*/  LDL.LU.64 R168, [R1+0x220] ;  /* 0x0002200001a87983 */ /* 0x000ee20000300a00 */
[----:B------:R-:W-:-:S04]  /*6c90*/  IMAD.WIDE R170, R2, 0x4, R212 ;  /* 0x0000000402aa7825 */ /* 0x000fc800078e02d4 */
[C---:B------:R-:W-:Y:S01]  /*6ca0*/  IMAD.WIDE R164, R2.reuse, 0x4, R234 ;  /* 0x0000000402a47825 */ /* 0x040fe200078e02ea */
[----:B------:R1:W-:Y:S04]  /*6cb0*/  STL.64 [R1+0x518], R204 ;  /* 0x000518cc01007387 */ /* 0x0003e80000100a00 */
[----:B------:R4:W-:Y:S04]  /*6cc0*/  STL.64 [R1+0x510], R134 ;  /* 0x0005108601007387 */ /* 0x0009e80000100a00 */
[----:B------:R4:W-:Y:S04]  /*6cd0*/  STL.64 [R1+0x508], R170 ;  /* 0x000508aa01007387 */ /* 0x0009e80000100a00 */
[----:B------:R-:W-:Y:S01]  /*6ce0*/  @!PT LDS RZ, [RZ] ;  /* 0x00000000fffff984 */ /* 0x000fe20000000800 */
[----:B------:R-:W-:Y:S01]  /*6cf0*/  @!PT LDS RZ, [RZ] ;  /* 0x00000000fffff984 */ /* 0x000fe20000000800 */
[----:B------:R-:W-:Y:S01]  /*6d00*/  @!PT LDS RZ, [RZ] ;  /* 0x00000000fffff984 */ /* 0x000fe20000000800 */
[----:B------:R-:W-:Y:S04]  /*6d10*/  LDGSTS.E [R244+0x10000], desc[UR34][R204.64], !P6 ;  /* 0x10000000ccf47fae */ /* 0x000fe8000f121862 */
[----:B------:R4:W-:Y:S01]  /*6d20*/  STL.64 [R1+0x500], R164 ;  /* 0x000500a401007387 */ /* 0x0009e20000100a00 */
[----:B------:R-:W-:-:S02]  /*6d30*/  IMAD.WIDE R212, R2, 0x4, R4 ;  /* 0x0000000402d47825 */ /* 0x000fc400078e0204 */
[----:B------:R-:W3:Y:S01]  /*6d40*/  LDC R5, c[0x0][0x230] ;  /* 0x00008c00ff057b82 */ /* 0x000ee20000000800 */
[----:B------:R4:W-:Y:S04]  /*6d50*/  LDGSTS.E [R244+0x14000], desc[UR34][R134.64], !P6 ;  /* 0x1400000086f47fae */ /* 0x0009e8000f121862 */
[----:B-1----:R-:W3:Y:S01]  /*6d60*/  LDL.LU.64 R204, [R1+0x218] ;  /* 0x0002180001cc7983 */ /* 0x002ee20000300a00 */
[----:B------:R-:W-:-:S03]  /*6d70*/  IMAD.WIDE R142, R2, 0x4, R142 ;  /* 0x00000004028e7825 */ /* 0x000fc600078e028e */
[----:B------:R-:W-:Y:S01]  /*6d80*/  LDGSTS.E [R244+0x18000], desc[UR34][R170.64], !P6 ;  /* 0x18000000aaf47fae */ /* 0x000fe2000f121862 */
[----:B------:R-:W-:-:S03]  /*6d90*/  IMAD.WIDE R140, R2, 0x4, R140 ;  /* 0x00000004028c7825 */ /* 0x000fc600078e028c */
[----:B------:R-:W-:Y:S01]  /*6da0*/  LDGSTS.E [R244+0x1c000], desc[UR34][R164.64], !P6 ;  /* 0x1c000000a4f47fae */ /* 0x000fe2000f121862 */
[----:B------:R-:W-:Y:S01]  /*6db0*/  ISETP.GE.U32.AND P6, PT, R144, 0x7fffffbc, PT ;  /* 0x7fffffbc9000780c */ /* 0x000fe20003fc6070 */
[C---:B------:R-:W-:Y:S01]  /*6dc0*/  IMAD.WIDE R22, R2.reuse, 0x4, R22 ;  /* 0x0000000402167825 */ /* 0x040fe200078e0216 */
[----:B----4-:R-:W1:Y:S01]  /*6dd0*/  LDC R134, c[0x0][0x230] ;  /* 0x00008c00ff867b82 */ /* 0x010e620000000800 */
[----:B------:R-:W-:Y:S04]  /*6de0*/  LDGSTS.E [R244+0x10004], desc[UR34][R212.64], !P3 ;  /* 0x10004000d4f47fae */ /* 0x000fe8000d921862 */
[----:B------:R-:W4:Y:S01]  /*6df0*/  LDL.LU.64 R170, [R1+0x210] ;  /* 0x0002100001aa7983 */ /* 0x000f220000300a00 */
[----:B------:R-:W-:Y:S02]  /*6e00*/  IMAD.WIDE R174, R2, 0x4, R174 ;  /* 0x0000000402ae7825 */ /* 0x000fe400078e02ae */
[----:B------:R-:W1:Y:S01]  /*6e10*/  LDC R135, c[0x0][0x230] ;  /* 0x00008c00ff877b82 */ /* 0x000e620000000800 */
[----:B------:R-:W4:Y:S04]  /*6e20*/  LDL.LU.64 R144, [R1+0x208] ;  /* 0x0002080001907983 */ /* 0x000f280000300a00 */
[----:B------:R-:W4:Y:S01]  /*6e30*/  LDL.LU.64 R164, [R1+0x200] ;  /* 0x0002000001a47983 */ /* 0x000f220000300a00 */
[----:B------:R-:W-:-:S03]  /*6e40*/  VIADD R4, R163, 0xffffffda ;  /* 0xffffffdaa3047836 */ /* 0x000fc60000000000 */
[----:B------:R-:W-:Y:S04]  /*6e50*/  STL.64 [R1+0x4f8], R212 ;  /* 0x0004f8d401007387 */ /* 0x000fe80000100a00 */
[----:B------:R-:W-:Y:S04]  /*6e60*/  STL.64 [R1+0x4f0], R142 ;  /* 0x0004f08e01007387 */ /* 0x000fe80000100a00 */
[----:B------:R1:W-:Y:S04]  /*6e70*/  STL.64 [R1+0x4e8], R140 ;  /* 0x0004e88c01007387 */ /* 0x0003e80000100a00 */
[----:B------:R-:W-:Y:S04]  /*6e80*/  LDGSTS.E [R244+0x14004], desc[UR34][R142.64], !P3 ;  /* 0x140040008ef47fae */ /* 0x000fe8000d921862 */
[----:B------:R3:W-:Y:S04]  /*6e90*/  STL.64 [R1+0x4e0], R22 ;  /* 0x0004e01601007387 */ /* 0x0007e80000100a00 */
[----:B------:R-:W-:Y:S04]  /*6ea0*/  LDGSTS.E [R244+0x18004], desc[UR34][R140.64], !P3 ;  /* 0x180040008cf47fae */ /* 0x000fe8000d921862 */
[----:B------:R3:W-:Y:S01]  /*6eb0*/  LDGSTS.E [R244+0x1c004], desc[UR34][R22.64], !P3 ;  /* 0x1c00400016f47fae */ /* 0x0007e2000d921862 */
[----:B------:R-:W-:Y:S01]  /*6ec0*/  ISETP.GE.U32.AND P3, PT, R4, 0x7fffffbb, PT ;  /* 0x7fffffbb0400780c */ /* 0x000fe20003f66070 */
[----:B------:R-:W-:-:S02]  /*6ed0*/  VIADD R4, R162, 0xffffffd9 ;  /* 0xffffffd9a2047836 */ /* 0x000fc40000000000 */
[----:B------:R4:W-:Y:S04]  /*6ee0*/  LDGSTS.E [R244+0x10008], desc[UR34][R174.64], !P4 ;  /* 0x10008000aef47fae */ /* 0x0009e8000e121862 */
[----:B-1----:R-:W4:Y:S04]  /*6ef0*/  LDL.LU.64 R140, [R1+0x1f8] ;  /* 0x0001f800018c7983 */ /* 0x002f280000300a00 */
[----:B------:R-:W4:Y:S04]  /*6f00*/  LDL.LU.64 R142, [R1+0x1f0] ;  /* 0x0001f000018e7983 */ /* 0x000f280000300a00 */
[----:B------:R-:W-:Y:S01]  /*6f10*/  STL.64 [R1+0x4d8], R174 ;  /* 0x0004d8ae01007387 */ /* 0x000fe20000100a00 */
[----:B--2---:R-:W-:-:S05]  /*6f20*/  IMAD.WIDE R158, R2, 0x4, R158 ;  /* 0x00000004029e7825 */ /* 0x004fca00078e029e */
[----:B------:R-:W-:Y:S04]  /*6f30*/  STL.64 [R1+0x4d0], R158 ;  /* 0x0004d09e01007387 */ /* 0x000fe80000100a00 */
[----:B------:R1:W-:Y:S01]  /*6f40*/  LDGSTS.E [R244+0x14008], desc[UR34][R158.64], !P4 ;  /* 0x140080009ef47fae */ /* 0x0003e2000e121862 */
[----:B------:R-:W-:-:S05]  /*6f50*/  IMAD.WIDE R154, R2, 0x4, R154 ;  /* 0x00000004029a7825 */ /* 0x000fca00078e029a */
[----:B------:R-:W-:Y:S01]  /*6f60*/  LDGSTS.E [R244+0x18008], desc[UR34][R154.64], !P4 ;  /* 0x180080009af47fae */ /* 0x000fe2000e121862 */
[----:B---3--:R-:W-:-:S03]  /*6f70*/  IMAD.WIDE R22, R2, 0x4, R168 ;  /* 0x0000000402167825 */ /* 0x008fc600078e02a8 */
[----:B------:R-:W2:Y:S04]  /*6f80*/  LDL.LU.64 R168, [R1+0x1e8] ;  /* 0x0001e80001a87983 */ /* 0x000ea80000300a00 */
[----:B------:R3:W-:Y:S04]  /*6f90*/  STL.64 [R1+0x4c8], R154 ;  /* 0x0004c89a01007387 */ /* 0x0007e80000100a00 */
[----:B------:R-:W2:Y:S04]  /*6fa0*/  LDL.LU.64 R162, [R1+0x1e0] ;  /* 0x0001e00001a27983 */ /* 0x000ea80000300a00 */
[----:B------:R1:W-:Y:S04]  /*6fb0*/  STL.64 [R1+0x4c0], R22 ;  /* 0x0004c01601007387 */ /* 0x0003e80000100a00 */
[----:B---3--:R-:W3:Y:S04]  /*6fc0*/  LDL.LU.64 R154, [R1+0x1d8] ;  /* 0x0001d800019a7983 */ /* 0x008ee80000300a00 */
[----:B------:R-:W-:Y:S01]  /*6fd0*/  LDGSTS.E [R244+0x1c008], desc[UR34][R22.64], !P4 ;  /* 0x1c00800016f47fae */ /* 0x000fe2000e121862 */
[----:B------:R-:W-:-:S05]  /*6fe0*/  IMAD.WIDE R204, R2, 0x4, R204 ;  /* 0x0000000402cc7825 */ /* 0x000fca00078e02cc */
[----:B------:R1:W-:Y:S04]  /*6ff0*/  STL.64 [R1+0x4b8], R204 ;  /* 0x0004b8cc01007387 */ /* 0x0003e80000100a00 */
[----:B------:R1:W-:Y:S01]  /*7000*/  LDGSTS.E [R244+0x1000c], desc[UR34][R204.64], !P5 ;  /* 0x1000c000ccf47fae */ /* 0x0003e2000e921862 */
[----:B----4-:R-:W-:-:S04]  /*7010*/  IMAD.WIDE R174, R2, 0x4, R170 ;  /* 0x0000000402ae7825 */ /* 0x010fc800078e02aa */
[C---:B------:R-:W-:Y:S01]  /*7020*/  IMAD.WIDE R170, R2.reuse, 0x4, R144 ;  /* 0x0000000402aa7825 */ /* 0x040fe200078e0290 */
[----:B------:R-:W-:Y:S03]  /*7030*/  LDGSTS.E [R244+0x1400c], desc[UR34][R174.64], !P5 ;  /* 0x1400c000aef47fae */ /* 0x000fe6000e921862 */
[C---:B-1----:R-:W-:Y:S01]  /*7040*/  IMAD.WIDE R158, R2.reuse, 0x4, R164 ;  /* 0x00000004029e7825 */ /* 0x042fe200078e02a4 */
[----:B------:R1:W-:Y:S04]  /*7050*/  LDGSTS.E [R244+0x1800c], desc[UR34][R170.64], !P5 ;  /* 0x1800c000aaf47fae */ /* 0x0003e8000e921862 */
[----:B------:R-:W4:Y:S04]  /*7060*/  LDL.LU.64 R164, [R1+0x1d0] ;  /* 0x0001d00001a47983 */ /* 0x000f280000300a00 */
[----:B------:R-:W-:Y:S04]  /*7070*/  STL.64 [R1+0x4b0], R174 ;  /* 0x0004b0ae01007387 */ /* 0x000fe80000100a00 */
[----:B------:R-:W4:Y:S04]  /*7080*/  LDL.LU.64 R144, [R1+0x1c8] ;  /* 0x0001c80001907983 */ /* 0x000f280000300a00 */
[----:B------:R1:W-:Y:S04]  /*7090*/  STL.64 [R1+0x4a8], R170 ;  /* 0x0004a8aa01007387 */ /* 0x0003e80000100a00 */
[----:B------:R-:W4:Y:S04]  /*70a0*/  LDL.LU.64 R22, [R1+0x1c0] ;  /* 0x0001c00001167983 */ /* 0x000f280000300a00 */
[----:B------:R1:W-:Y:S04]  /*70b0*/  STL.64 [R1+0x4a0], R158 ;  /* 0x0004a09e01007387 */ /* 0x0003e80000100a00 */
[----:B------:R-:W-:Y:S01]  /*70c0*/  LDGSTS.E [R244+0x1c00c], desc[UR34][R158.64], !P5 ;  /* 0x1c00c0009ef47fae */ /* 0x000fe2000e921862 */
[----:B------:R-:W-:-:S04]  /*70d0*/  IMAD.WIDE R204, R2, 0x4, R140 ;  /* 0x0000000402cc7825 */ /* 0x000fc800078e028c */
[C---:B-1----:R-:W-:Y:S01]  /*70e0*/  IMAD.WIDE R170, R2.reuse, 0x4, R142 ;  /* 0x0000000402aa7825 */ /* 0x042fe200078e028e */
[----:B------:R-:W4:Y:S04]  /*70f0*/  LDL.LU.64 R158, [R1+0x1b0] ;  /* 0x0001b000019e7983 */ /* 0x000f280000300a00 */
[----:B------:R-:W4:Y:S04]  /*7100*/  LDL.LU.64 R142, [R1+0x1a8] ;  /* 0x0001a800018e7983 */ /* 0x000f280000300a00 */
[----:B------:R1:W-:Y:S04]  /*7110*/  STL.64 [R1+0x498], R204 ;  /* 0x000498cc01007387 */ /* 0x0003e80000100a00 */
[----:B------:R-:W4:Y:S04]  /*7120*/  LDL.LU.64 R140, [R1+0x1a0] ;  /* 0x0001a000018c7983 */ /* 0x000f280000300a00 */
[----:B------:R1:W-:Y:S04]  /*7130*/  STL.64 [R1+0x490], R170 ;  /* 0x000490aa01007387 */ /* 0x0003e80000100a00 */
[----:B------:R-:W4:Y:S04]  /*7140*/  LDL.LU.64 R174, [R1+0x198] ;  /* 0x0001980001ae7983 */ /* 0x000f280000300a00 */
[----:B------:R-:W-:Y:S04]  /*7150*/  LDGSTS.E [R245+0x10000], desc[UR34][R204.64], !P6 ;  /* 0x10000000ccf57fae */ /* 0x000fe8000f121862 */
[----:B------:R-:W-:Y:S01]  /*7160*/  LDGSTS.E [R245+0x14000], desc[UR34][R170.64], !P6 ;  /* 0x14000000aaf57fae */ /* 0x000fe2000f121862 */
[----:B--2---:R-:W-:-:S04]  /*7170*/  IMAD.WIDE R168, R2, 0x4, R168 ;  /* 0x0000000402a87825 */ /* 0x004fc800078e02a8 */
[C---:B------:R-:W-:Y:S01]  /*7180*/  IMAD.WIDE R162, R2.reuse, 0x4, R162 ;  /* 0x0000000402a27825 */ /* 0x040fe200078e02a2 */
[----:B------:R3:W-:Y:S04]  /*7190*/  STL.64 [R1+0x488], R168 ;  /* 0x000488a801007387 */ /* 0x0007e80000100a00 */
[----:B------:R2:W-:Y:S04]  /*71a0*/  STL.64 [R1+0x480], R162 ;  /* 0x000480a201007387 */ /* 0x0005e80000100a00 */
[----:B------:R3:W-:Y:S04]  /*71b0*/  LDGSTS.E [R245+0x18000], desc[UR34][R168.64], !P6 ;  /* 0x18000000a8f57fae */ /* 0x0007e8000f121862 */
[----:B-1----:R-:W4:Y:S04]  /*71c0*/  LDL.LU.64 R204, [R1+0x190] ;  /* 0x0001900001cc7983 */ /* 0x002f280000300a00 */
[----:B------:R-:W4:Y:S01]  /*71d0*/  LDL.LU.64 R170, [R1+0x188] ;  /* 0x0001880001aa7983 */ /* 0x000f220000300a00 */
[----:B---3--:R-:W-:-:S03]  /*71e0*/  IMAD.WIDE R168, R2, 0x4, R154 ;  /* 0x0000000402a87825 */ /* 0x008fc600078e029a */
[----:B------:R-:W-:Y:S01]  /*71f0*/  LDGSTS.E [R245+0x1c000], desc[UR34][R162.64], !P6 ;  /* 0x1c000000a2f57fae */ /* 0x000fe2000f121862 */
[----:B------:R-:W-:-:S03]  /*7200*/  ISETP.GE.U32.AND P4, PT, R4, 0x7fffffba, PT ;  /* 0x7fffffba0400780c */ /* 0x000fc60003f86070 */
[----:B------:R-:W-:Y:S04]  /*7210*/  LDGSTS.E [R245+0x10004], desc[UR34][R168.64], !P3 ;  /* 0x10004000a8f57fae */ /* 0x000fe8000d921862 */
[----:B--2---:R-:W2:Y:S04]  /*7220*/  LDL.LU.64 R162, [R1+0x180] ;  /* 0x0001800001a27983 */ /* 0x004ea80000300a00 */
[----:B------:R1:W-:Y:S04]  /*7230*/  STL.64 [R1+0x478], R168 ;  /* 0x000478a801007387 */ /* 0x0003e80000100a00 */
[----:B------:R-:W3:Y:S01]  /*7240*/  LDL.LU.64 R154, [R1+0x178] ;  /* 0x00017800019a7983 */ /* 0x000ee20000300a00 */
[----:B----4-:R-:W-:-:S04]  /*7250*/  IMAD.WIDE R164, R2, 0x4, R164 ;  /* 0x0000000402a47825 */ /* 0x010fc800078e02a4 */
[C---:B------:R-:W-:Y:S01]  /*7260*/  IMAD.WIDE R144, R2.reuse, 0x4, R144 ;  /* 0x0000000402907825 */ /* 0x040fe200078e0290 */
[----:B------:R-:W-:Y:S03]  /*7270*/  STL.64 [R1+0x470], R164 ;  /* 0x000470a401007387 */ /* 0x000fe60000100a00 */
[C---:B------:R-:W-:Y:S01]  /*7280*/  IMAD.WIDE R22, R2.reuse, 0x4, R22 ;  /* 0x0000000402167825 */ /* 0x040fe200078e0216 */
[----:B------:R4:W-:Y:S04]  /*7290*/  STL.64 [R1+0x468], R144 ;  /* 0x0004689001007387 */ /* 0x0009e80000100a00 */
[----:B------:R4:W-:Y:S04]  /*72a0*/  STL.64 [R1+0x460], R22 ;  /* 0x0004601601007387 */ /* 0x0009e80000100a00 */
[----:B------:R-:W-:Y:S04]  /*72b0*/  LDGSTS.E [R245+0x14004], desc[UR34][R164.64], !P3 ;  /* 0x14004000a4f57fae */ /* 0x000fe8000d921862 */
[----:B-1----:R-:W3:Y:S04]  /*72c0*/  LDL.LU.64 R168, [R1+0x170] ;  /* 0x0001700001a87983 */ /* 0x002ee80000300a00 */
[----:B------:R-:W-:Y:S01]  /*72d0*/  LDGSTS.E [R245+0x18004], desc[UR34][R144.64], !P3 ;  /* 0x1800400090f57fae */ /* 0x000fe2000d921862 */
[----:B------:R-:W-:-:S03]  /*72e0*/  IMAD.WIDE R158, R2, 0x4, R158 ;  /* 0x00000004029e7825 */ /* 0x000fc600078e029e */
[----:B------:R1:W-:Y:S01]  /*72f0*/  LDGSTS.E [R245+0x1c004], desc[UR34][R22.64], !P3 ;  /* 0x1c00400016f57fae */ /* 0x0003e2000d921862 */
[----:B------:R-:W-:-:S03]  /*7300*/  IMAD.WIDE R142, R2, 0x4, R142 ;  /* 0x00000004028e7825 */ /* 0x000fc600078e028e */
[----:B------:R-:W-:Y:S04]  /*7310*/  LDGSTS.E [R245+0x10008], desc[UR34][R158.64], !P4 ;  /* 0x100080009ef57fae */ /* 0x000fe8000e121862 */
[----:B----4-:R-:W4:Y:S01]  /*7320*/  LDL.LU.64 R144, [R1+0x168] ;  /* 0x0001680001907983 */ /* 0x010f220000300a00 */
[----:B------:R-:W-:-:S03]  /*7330*/  IMAD.WIDE R140, R2, 0x4, R140 ;  /* 0x00000004028c7825 */ /* 0x000fc600078e028c */
[----:B------:R-:W4:Y:S04]  /*7340*/  LDL.LU.64 R164, [R1+0x160] ;  /* 0x0001600001a47983 */ /* 0x000f280000300a00 */
[----:B------:R1:W-:Y:S02]  /*7350*/  STL.64 [R1+0x458], R158 ;  /* 0x0004589e01007387 */ /* 0x0003e40000100a00 */
[C---:B-1----:R-:W-:Y:S02]  /*7360*/  IMAD.WIDE R22, R2.reuse, 0x4, R174 ;  /* 0x0000000402167825 */ /* 0x042fe400078e02ae */
[----:B------:R-:W-:Y:S04]  /*7370*/  STL.64 [R1+0x450], R142 ;  /* 0x0004508e01007387 */ /* 0x000fe80000100a00 */
[----:B------:R1:W-:Y:S04]  /*7380*/  STL.64 [R1+0x448], R140 ;  /* 0x0004488c01007387 */ /* 0x0003e80000100a00 */
[----:B------:R-:W4:Y:S04]  /*7390*/  LDL.LU.64 R158, [R1+0x158] ;  /* 0x00015800019e7983 */ /* 0x000f280000300a00 */
[----:B------:R-:W-:Y:S04]  /*73a0*/  LDGSTS.E [R245+0x14008], desc[UR34][R142.64], !P4 ;  /* 0x140080008ef57fae */ /* 0x000fe8000e121862 */
[----:B------:R3:W-:Y:S04]  /*73b0*/  STL.64 [R1+0x440], R22 ;  /* 0x0004401601007387 */ /* 0x0007e80000100a00 */
[----:B------:R-:W-:Y:S04]  /*73c0*/  LDGSTS.E [R245+0x18008], desc[UR34][R140.64], !P4 ;  /* 0x180080008cf57fae */ /* 0x000fe8000e121862 */
[----:B------:R3:W-:Y:S04]  /*73d0*/  LDGSTS.E [R245+0x1c008], desc[UR34][R22.64], !P4 ;  /* 0x1c00800016f57fae */ /* 0x0007e8000e121862 */
[----:B-1----:R-:W4:Y:S04]  /*73e0*/  LDL.LU.64 R140, [R1+0x150] ;  /* 0x00015000018c7983 */ /* 0x002f280000300a00 */
[----:B------:R-:W4:Y:S01]  /*73f0*/  LDL.LU.64 R142, [R1+0x148] ;  /* 0x00014800018e7983 */ /* 0x000f220000300a00 */
[----:B------:R-:W-:-:S04]  /*7400*/  IMAD.WIDE R204, R2, 0x4, R204 ;  /* 0x0000000402cc7825 */ /* 0x000fc800078e02cc */
[C---:B------:R-:W-:Y:S01]  /*7410*/  IMAD.WIDE R174, R2.reuse, 0x4, R170 ;  /* 0x0000000402ae7825 */ /* 0x040fe200078e02aa */
[----:B------:R1:W-:Y:S03]  /*7420*/  STL.64 [R1+0x438], R204 ;  /* 0x000438cc01007387 */ /* 0x0003e60000100a00 */
[C---:B--2---:R-:W-:Y:S02]  /*7430*/  IMAD.WIDE R170, R2.reuse, 0x4, R162 ;  /* 0x0000000402aa7825 */ /* 0x044fe400078e02a2 */
[----:B------:R-:W2:Y:S04]  /*7440*/  LDL.LU.64 R162, [R1+0x140] ;  /* 0x0001400001a27983 */ /* 0x000ea80000300a00 */
[----:B------:R4:W-:Y:S01]  /*7450*/  STL.64 [R1+0x430], R174 ;  /* 0x000430ae01007387 */ /* 0x0009e20000100a00 */
[----:B---3--:R-:W-:-:S03]  /*7460*/  IMAD.WIDE R22, R2, 0x4, R154 ;  /* 0x0000000402167825 */ /* 0x008fc600078e029a */
[----:B------:R-:W3:Y:S01]  /*7470*/  LDL.LU.64 R154, [R1+0x138] ;  /* 0x00013800019a7983 */ /* 0x000ee20000300a00 */
[----:B------:R-:W-:-:S03]  /*7480*/  VIADD R4, R134, 0xffffffd8 ;  /* 0xffffffd886047836 */ /* 0x000fc60000000000 */
[----:B------:R4:W-:Y:S01]  /*7490*/  STL.64 [R1+0x428], R170 ;  /* 0x000428aa01007387 */ /* 0x0009e20000100a00 */
[----:B------:R-:W3:Y:S01]  /*74a0*/  LDC R134, c[0x0][0x230] ;  /* 0x00008c00ff867b82 */ /* 0x000ee20000000800 */
[----:B------:R-:W-:Y:S01]  /*74b0*/  ISETP.GE.U32.AND P5, PT, R4, 0x7fffffb9, PT ;  /* 0x7fffffb90400780c */ /* 0x000fe20003fa6070 */
[----:B------:R-:W-:-:S05]  /*74c0*/  VIADD R4, R5, 0xffffffd7 ;  /* 0xffffffd705047836 */ /* 0x000fca0000000000 */
[----:B------:R-:W-:Y:S01]  /*74d0*/  ISETP.GE.U32.AND P6, PT, R4, 0x7fffffb8, PT ;  /* 0x7fffffb80400780c */ /* 0x000fe20003fc6070 */
[----:B------:R-:W-:Y:S01]  /*74e0*/  VIADD R4, R135, 0xffffffd6 ;  /* 0xffffffd687047836 */ /* 0x000fe20000000000 */
[----:B------:R4:W-:Y:S01]  /*74f0*/  STL.64 [R1+0x420], R22 ;  /* 0x0004201601007387 */ /* 0x0009e20000100a00 */
[----:B------:R-:W3:Y:S04]  /*7500*/  LDC R5, c[0x0][0x230] ;  /* 0x00008c00ff057b82 */ /* 0x000ee80000000800 */
[----:B------:R1:W-:Y:S04]  /*7510*/  LDGSTS.E [R245+0x1000c], desc[UR34][R204.64], !P5 ;  /* 0x1000c000ccf57fae */ /* 0x0003e8000e921862 */
[----:B------:R4:W-:Y:S01]  /*7520*/  LDGSTS.E [R245+0x1400c], desc[UR34][R174.64], !P5 ;  /* 0x1400c000aef57fae */ /* 0x0009e2000e921862 */
[----:B------:R-:W3:Y:S03]  /*7530*/  LDC R135, c[0x0][0x230] ;  /* 0x00008c00ff877b82 */ /* 0x000ee60000000800 */
[----:B------:R4:W-:Y:S01]  /*7540*/  LDGSTS.E [R245+0x1800c], desc[UR34][R170.64], !P5 ;  /* 0x1800c000aaf57fae */ /* 0x0009e2000e921862 */
[----:B------:R-:W-:-:S03]  /*7550*/  ISETP.GE.U32.AND P3, PT, R4, 0x7fffffb7, PT ;  /* 0x7fffffb70400780c */ /* 0x000fc60003f66070 */
[----:B------:R-:W-:Y:S01]  /*7560*/  LDGSTS.E [R245+0x1c00c], desc[UR34][R22.64], !P5 ;  /* 0x1c00c00016f57fae */ /* 0x000fe2000e921862 */
[----:B-1----:R-:W-:-:S03]  /*7570*/  IMAD.WIDE R204, R2, 0x4, R168 ;  /* 0x0000000402cc7825 */ /* 0x002fc600078e02a8 */
[----:B------:R-:W3:Y:S04]  /*7580*/  LDL.LU.64 R168, [R1+0x130] ;  /* 0x0001300001a87983 */ /* 0x000ee80000300a00 */
[----:B------:R1:W-:Y:S04]  /*7590*/  STL.64 [R1+0x418], R204 ;  /* 0x000418cc01007387 */ /* 0x0003e80000100a00 */
[----:B------:R1:W-:Y:S01]  /*75a0*/  LDGSTS.E [R246+0x10000], desc[UR34][R204.64], !P6 ;  /* 0x10000000ccf67fae */ /* 0x0003e2000f121862 */
[----:B----4-:R-:W-:-:S04]  /*75b0*/  IMAD.WIDE R174, R2, 0x4, R144 ;  /* 0x0000000402ae7825 */ /* 0x010fc800078e0290 */
[C---:B------:R-:W-:Y:S01]  /*75c0*/  IMAD.WIDE R170, R2.reuse, 0x4, R164 ;  /* 0x0000000402aa7825 */ /* 0x040fe200078e02a4 */
[----:B------:R-:W-:Y:S04]  /*75d0*/  LDGSTS.E [R246+0x14000], desc[UR34][R174.64], !P6 ;  /* 0x14000000aef67fae */ /* 0x000fe8000f121862 */
[----:B------:R-:W4:Y:S04]  /*75e0*/  LDL.LU.64 R164, [R1+0x128] ;  /* 0x0001280001a47983 */ /* 0x000f280000300a00 */
[----:B------:R-:W-:Y:S04]  /*75f0*/  STL.64 [R1+0x410], R174 ;  /* 0x000410ae01007387 */ /* 0x000fe80000100a00 */
[----:B------:R-:W4:Y:S01]  /*7600*/  LDL.LU.64 R144, [R1+0x120] ;  /* 0x0001200001907983 */ /* 0x000f220000300a00 */
[----:B------:R-:W-:-:S03]  /*7610*/  IMAD.WIDE R158, R2, 0x4, R158 ;  /* 0x00000004029e7825 */ /* 0x000fc600078e029e */
[----:B------:R1:W-:Y:S04]  /*7620*/  STL.64 [R1+0x408], R170 ;  /* 0x000408aa01007387 */ /* 0x0003e80000100a00 */
[----:B------:R-:W4:Y:S04]  /*7630*/  LDL.LU.64 R22, [R1+0x118] ;  /* 0x0001180001167983 */ /* 0x000f280000300a00 */
[----:B------:R1:W-:Y:S04]  /*7640*/  LDGSTS.E [R246+0x18000], desc[UR34][R170.64], !P6 ;  /* 0x18000000aaf67fae */ /* 0x0003e8000f121862 */
[----:B------:R1:W-:Y:S04]  /*7650*/  STL.64 [R1+0x400], R158 ;  /* 0x0004009e01007387 */ /* 0x0003e80000100a00 */
[----:B------:R4:W-:Y:S01]  /*7660*/  LDGSTS.E [R246+0x1c000], desc[UR34][R158.64], !P6 ;  /* 0x1c0000009ef67fae */ /* 0x0009e2000f121862 */
[----:B-1----:R-:W-:-:S03]  /*7670*/  IMAD.WIDE R204, R2, 0x4, R140 ;  /* 0x0000000402cc7825 */ /* 0x002fc600078e028c */
[----:B------:R-:W4:Y:S01]  /*7680*/  LDL.LU.64 R140, [R1+0x110] ;  /* 0x00011000018c7983 */ /* 0x000f220000300a00 */
[----:B------:R-:W-:-:S03]  /*7690*/  IMAD.WIDE R170, R2, 0x4, R142 ;  /* 0x0000000402aa7825 */ /* 0x000fc600078e028e */
        /* <DEDUP_REMOVED lines=8> */
[----:B---3--:R-:W-:Y:S01]  /*7720*/  IMAD.WIDE R154, R2, 0x4, R154 ;  /* 0x00000004029a7825 */ /* 0x008fe200078e029a */
[----:B------:R2:W-:Y:S04]  /*7730*/  STL.64 [R1+0x3e8], R162 ;  /* 0x0003e8a201007387 */ /* 0x0005e80000100a00 */
[----:B------:R3:W-:Y:S04]  /*7740*/  STL.64 [R1+0x3e0], R154 ;  /* 0x0003e09a01007387 */ /* 0x0007e80000100a00 */
[----:B-1----:R-:W4:Y:S04]  /*7750*/  LDL.LU.64 R204, [R1+0xf0] ;  /* 0x0000f00001cc7983 */ /* 0x002f280000300a00 */
[----:B------:R-:W4:Y:S04]  /*7760*/  LDL.LU.64 R170, [R1+0xe8] ;  /* 0x0000e80001aa7983 */ /* 0x000f280000300a00 */
[----:B------:R-:W-:Y:S04]  /*7770*/  LDGSTS.E [R246+0x18004], desc[UR34][R162.64], !P3 ;  /* 0x18004000a2f67fae */ /* 0x000fe8000d921862 */
[----:B------:R-:W-:Y:S04]  /*7780*/  LDGSTS.E [R246+0x1c004], desc[UR34][R154.64], !P3 ;  /* 0x1c0040009af67fae */ /* 0x000fe8000d921862 */
[----:B--2---:R-:W2:Y:S04]  /*7790*/  LDL.LU.64 R162, [R1+0xe0] ;  /* 0x0000e00001a27983 */ /* 0x004ea80000300a00 */
[----:B---3--:R-:W3:Y:S01]  /*77a0*/  LDL.LU.64 R154, [R1+0xd8] ;  /* 0x0000d800019a7983 */ /* 0x008ee20000300a00 */
[----:B------:R-:W-:-:S02]  /*77b0*/  VIADD R4, R134, 0xffffffd5 ;  /* 0xffffffd586047836 */ /* 0x000fc40000000000 */
[----:B------:R-:W-:Y:S01]  /*77c0*/  IMAD.WIDE R168, R2, 0x4, R168 ;  /* 0x0000000402a87825 */ /* 0x000fe200078e02a8 */
[----:B------:R-:W1:Y:S02]  /*77d0*/  LDC R134, c[0x0][0x230] ;  /* 0x00008c00ff867b82 */ /* 0x000e640000000800 */
[----:B------:R-:W-:Y:S01]  /*77e0*/  ISETP.GE.U32.AND P4, PT, R4, 0x7fffffb6, PT ;  /* 0x7fffffb60400780c */ /* 0x000fe20003f86070 */
[----:B------:R-:W-:Y:S01]  /*77f0*/  VIADD R4, R5, 0xffffffd4 ;  /* 0xffffffd405047836 */ /* 0x000fe20000000000 */
[----:B------:R4:W-:Y:S04]  /*7800*/  STL.64 [R1+0x3d8], R168 ;  /* 0x0003d8a801007387 */ /* 0x0009e80000100a00 */
[----:B------:R-:W-:Y:S01]  /*7810*/  ISETP.GE.U32.AND P5, PT, R4, 0x7fffffb5, PT ;  /* 0x7fffffb50400780c */ /* 0x000fe20003fa6070 */
[----:B------:R-:W1:Y:S06]  /*7820*/  LDC R5, c[0x0][0x230] ;  /* 0x00008c00ff057b82 */ /* 0x000e6c0000000800 */
[----:B------:R-:W-:Y:S01]  /*7830*/  LDGSTS.E [R246+0x10008], desc[UR34][R168.64], !P4 ;  /* 0x10008000a8f67fae */ /* 0x000fe2000e121862 */
[----:B----4-:R-:W-:-:S04]  /*7840*/  IMAD.WIDE R164, R2, 0x4, R164 ;  /* 0x0000000402a47825 */ /* 0x010fc800078e02a4 */
[C---:B------:R-:W-:Y:S01]  /*7850*/  IMAD.WIDE R144, R2.reuse, 0x4, R144 ;  /* 0x0000000402907825 */ /* 0x040fe200078e0290 */
[----:B------:R4:W-:Y:S03]  /*7860*/  STL.64 [R1+0x3d0], R164 ;  /* 0x0003d0a401007387 */ /* 0x0009e60000100a00 */
[C---:B------:R-:W-:Y:S01]  /*7870*/  IMAD.WIDE R22, R2.reuse, 0x4, R22 ;  /* 0x0000000402167825 */ /* 0x040fe200078e0216 */
[----:B------:R4:W-:Y:S04]  /*7880*/  STL.64 [R1+0x3c8], R144 ;  /* 0x0003c89001007387 */ /* 0x0009e80000100a00 */
[----:B------:R1:W-:Y:S04]  /*7890*/  STL.64 [R1+0x3c0], R22 ;  /* 0x0003c01601007387 */ /* 0x0003e80000100a00 */
[----:B------:R-:W3:Y:S04]  /*78a0*/  LDL.LU.64 R168, [R1+0xd0] ;  /* 0x0000d00001a87983 */ /* 0x000ee80000300a00 */
[----:B------:R-:W-:Y:S04]  /*78b0*/  LDGSTS.E [R246+0x14008], desc[UR34][R164.64], !P4 ;  /* 0x14008000a4f67fae */ /* 0x000fe8000e121862 */
[----:B------:R-:W-:Y:S01]  /*78c0*/  LDGSTS.E [R246+0x18008], desc[UR34][R144.64], !P4 ;  /* 0x1800800090f67fae */ /* 0x000fe2000e121862 */
[----:B------:R-:W-:-:S03]  /*78d0*/  IMAD.WIDE R140, R2, 0x4, R140 ;  /* 0x00000004028c7825 */ /* 0x000fc600078e028c */
[----:B------:R1:W-:Y:S01]  /*78e0*/  LDGSTS.E [R246+0x1c008], desc[UR34][R22.64], !P4 ;  /* 0x1c00800016f67fae */ /* 0x0003e2000e121862 */
[----:B------:R-:W-:-:S03]  /*78f0*/  IMAD.WIDE R158, R2, 0x4, R158 ;  /* 0x00000004029e7825 */ /* 0x000fc600078e029e */
[----:B----4-:R-:W4:Y:S04]  /*7900*/  LDL.LU.64 R164, [R1+0xc8] ;  /* 0x0000c80001a47983 */ /* 0x010f280000300a00 */
[----:B------:R-:W4:Y:S01]  /*7910*/  LDL.LU.64 R144, [R1+0xc0] ;  /* 0x0000c00001907983 */ /* 0x000f220000300a00 */
[----:B------:R-:W-:-:S03]  /*7920*/  IMAD.WIDE R142, R2, 0x4, R142 ;  /* 0x00000004028e7825 */ /* 0x000fc600078e028e */
[----:B------:R1:W-:Y:S04]  /*7930*/  STL.64 [R1+0x3b8], R140 ;  /* 0x0003b88c01007387 */ /* 0x0003e80000100a00 */
[----:B------:R-:W-:Y:S01]  /*7940*/  STL.64 [R1+0x3b0], R158 ;  /* 0x0003b09e01007387 */ /* 0x000fe20000100a00 */
[----:B-1----:R-:W-:-:S03]  /*7950*/  IMAD.WIDE R22, R2, 0x4, R174 ;  /* 0x0000000402167825 */ /* 0x002fc600078e02ae */
[----:B------:R-:W-:Y:S04]  /*7960*/  LDGSTS.E [R246+0x1000c], desc[UR34][R140.64], !P5 ;  /* 0x1000c0008cf67fae */ /* 0x000fe8000e921862 */
[----:B------:R1:W-:Y:S04]  /*7970*/  STL.64 [R1+0x3a8], R142 ;  /* 0x0003a88e01007387 */ /* 0x0003e80000100a00 */
[----:B------:R3:W-:Y:S04]  /*7980*/  LDGSTS.E [R246+0x1400c], desc[UR34][R158.64], !P5 ;  /* 0x1400c0009ef67fae */ /* 0x0007e8000e921862 */
[----:B------:R-:W4:Y:S04]  /*7990*/  LDL.LU.64 R140, [R1+0xb8] ;  /* 0x0000b800018c7983 */ /* 0x000f280000300a00 */
[----:B------:R3:W-:Y:S04]  /*79a0*/  STL.64 [R1+0x3a0], R22 ;  /* 0x0003a01601007387 */ /* 0x0007e80000100a00 */
[----:B------:R-:W-:Y:S04]  /*79b0*/  LDGSTS.E [R246+0x1800c], desc[UR34][R142.64], !P5 ;  /* 0x1800c0008ef67fae */ /* 0x000fe8000e921862 */
[----:B------:R-:W-:Y:S04]  /*79c0*/  LDGSTS.E [R246+0x1c00c], desc[UR34][R22.64], !P5 ;  /* 0x1c00c00016f67fae */ /* 0x000fe8000e921862 */
[----:B-1----:R-:W4:Y:S01]  /*79d0*/  LDL.LU.64 R142, [R1+0xb0] ;  /* 0x0000b000018e7983 */ /* 0x002f220000300a00 */
[----:B------:R-:W-:-:S04]  /*79e0*/  IMAD.WIDE R204, R2, 0x4, R204 ;  /* 0x0000000402cc7825 */ /* 0x000fc800078e02cc */
[C---:B------:R-:W-:Y:S01]  /*79f0*/  IMAD.WIDE R174, R2.reuse, 0x4, R170 ;  /* 0x0000000402ae7825 */ /* 0x040fe200078e02aa */
[----:B------:R-:W-:Y:S03]  /*7a00*/  STL.64 [R1+0x398], R204 ;  /* 0x000398cc01007387 */ /* 0x000fe60000100a00 */
[C---:B--2---:R-:W-:Y:S02]  /*7a10*/  IMAD.WIDE R170, R2.reuse, 0x4, R162 ;  /* 0x0000000402aa7825 */ /* 0x044fe400078e02a2 */
[----:B------:R-:W2:Y:S02]  /*7a20*/  LDL.LU.64 R162, [R1+0xa8] ;  /* 0x0000a80001a27983 */ /* 0x000ea40000300a00 */
[----:B---3--:R-:W-:Y:S02]  /*7a30*/  IMAD.WIDE R158, R2, 0x4, R154 ;  /* 0x00000004029e7825 */ /* 0x008fe400078e029a */
[----:B------:R1:W-:Y:S04]  /*7a40*/  STL.64 [R1+0x390], R174 ;  /* 0x000390ae01007387 */ /* 0x0003e80000100a00 */
[----:B------:R-:W3:Y:S04]  /*7a50*/  LDL.LU.64 R154, [R1+0xa0] ;  /* 0x0000a000019a7983 */ /* 0x000ee80000300a00 */
[----:B------:R1:W-:Y:S04]  /*7a60*/  STL.64 [R1+0x388], R170 ;  /* 0x000388aa01007387 */ /* 0x0003e80000100a00 */
[----:B------:R-:W3:Y:S01]  /*7a70*/  LDL.LU.64 R22, [R1+0x98] ;  /* 0x0000980001167983 */ /* 0x000ee20000300a00 */
[----:B------:R-:W-:-:S02]  /*7a80*/  VIADD R4, R135, 0xffffffd3 ;  /* 0xffffffd387047836 */ /* 0x000fc40000000000 */
[----:B------:R-:W3:Y:S03]  /*7a90*/  LDC R135, c[0x0][0x230] ;  /* 0x00008c00ff877b82 */ /* 0x000ee60000000800 */
[----:B------:R-:W-:Y:S01]  /*7aa0*/  ISETP.GE.U32.AND P6, PT, R4, 0x7fffffb4, PT ;  /* 0x7fffffb40400780c */ /* 0x000fe20003fc6070 */
[----:B------:R-:W-:Y:S01]  /*7ab0*/  VIADD R4, R134, 0xffffffd2 ;  /* 0xffffffd286047836 */ /* 0x000fe20000000000 */
[----:B------:R1:W-:Y:S03]  /*7ac0*/  STL.64 [R1+0x380], R158 ;  /* 0x0003809e01007387 */ /* 0x0003e60000100a00 */
[----:B------:R-:W3:Y:S01]  /*7ad0*/  LDC R134, c[0x0][0x230] ;  /* 0x00008c00ff867b82 */ /* 0x000ee20000000800 */
[----:B------:R-:W-:Y:S01]  /*7ae0*/  ISETP.GE.U32.AND P3, PT, R4, 0x7fffffb3, PT ;  /* 0x7fffffb30400780c */ /* 0x000fe20003f66070 */
[----:B------:R-:W-:-:S06]  /*7af0*/  VIADD R4, R5, 0xffffffd1 ;  /* 0xffffffd105047836 */ /* 0x000fcc0000000000 */
[----:B------:R-:W-:Y:S01]  /*7b00*/  LDGSTS.E [R247+0x10000], desc[UR34][R204.64], !P6 ;  /* 0x10000000ccf77fae */ /* 0x000fe2000f121862 */
[----:B------:R-:W3:Y:S03]  /*7b10*/  LDC R5, c[0x0][0x230] ;  /* 0x00008c00ff057b82 */ /* 0x000ee60000000800 */
[----:B------:R-:W-:Y:S04]  /*7b20*/  LDGSTS.E [R247+0x14000], desc[UR34][R174.64], !P6 ;  /* 0x14000000aef77fae */ /* 0x000fe8000f121862 */
[----:B------:R1:W-:Y:S01]  /*7b30*/  LDGSTS.E [R247+0x18000], desc[UR34][R170.64], !P6 ;  /* 0x18000000aaf77fae */ /* 0x0003e2000f121862 */
[----:B------:R-:W-:-:S03]  /*7b40*/  ISETP.GE.U32.AND P4, PT, R4, 0x7fffffb2, PT ;  /* 0x7fffffb20400780c */ /* 0x000fc60003f86070 */
[----:B------:R-:W-:Y:S04]  /*7b50*/  LDGSTS.E [R247+0x1c000], desc[UR34][R158.64], !P6 ;  /* 0x1c0000009ef77fae */ /* 0x000fe8000f121862 */
[----:B-1----:R-:W3:Y:S01]  /*7b60*/  LDL.LU.64 R174, [R1+0x90] ;  /* 0x0000900001ae7983 */ /* 0x002ee20000300a00 */
[----:B------:R-:W-:-:S05]  /*7b70*/  IMAD.WIDE R170, R2, 0x4, R168 ;  /* 0x0000000402aa7825 */ /* 0x000fca00078e02a8 */
[----:B------:R1:W-:Y:S04]  /*7b80*/  STL.64 [R1+0x378], R170 ;  /* 0x000378aa01007387 */ /* 0x0003e80000100a00 */
[----:B------:R-:W3:Y:S04]  /*7b90*/  LDL.LU.64 R158, [R1+0x68] ;  /* 0x00006800019e7983 */ /* 0x000ee80000300a00 */
[----:B------:R-:W-:Y:S01]  /*7ba0*/  LDGSTS.E [R247+0x10004], desc[UR34][R170.64], !P3 ;  /* 0x10004000aaf77fae */ /* 0x000fe2000d921862 */
[----:B----4-:R-:W-:-:S04]  /*7bb0*/  IMAD.WIDE R164, R2, 0x4, R164 ;  /* 0x0000000402a47825 */ /* 0x010fc800078e02a4 */
[C---:B------:R-:W-:Y:S01]  /*7bc0*/  IMAD.WIDE R144, R2.reuse, 0x4, R144 ;  /* 0x0000000402907825 */ /* 0x040fe200078e0290 */
[----:B------:R-:W-:Y:S04]  /*7bd0*/  STL.64 [R1+0x370], R164 ;  /* 0x000370a401007387 */ /* 0x000fe80000100a00 */
[----:B------:R-:W4:Y:S04]  /*7be0*/  LDL.LU.64 R204, [R1+0x60] ;  /* 0x0000600001cc7983 */ /* 0x000f280000300a00 */
[----:B------:R1:W-:Y:S04]  /*7bf0*/  STL.64 [R1+0x368], R144 ;  /* 0x0003689001007387 */ /* 0x0003e80000100a00 */
[----:B------:R-:W4:Y:S04]  /*7c00*/  LDL.LU.64 R168, [R1+0x58] ;  /* 0x0000580001a87983 */ /* 0x000f280000300a00 */
[----:B------:R1:W-:Y:S04]  /*7c10*/  LDGSTS.E [R247+0x14004], desc[UR34][R164.64], !P3 ;  /* 0x14004000a4f77fae */ /* 0x0003e8000d921862 */
[----:B------:R4:W-:Y:S01]  /*7c20*/  LDGSTS.E [R247+0x18004], desc[UR34][R144.64], !P3 ;  /* 0x1800400090f77fae */ /* 0x0009e2000d921862 */
[----:B------:R-:W-:-:S05]  /*7c30*/  IMAD.WIDE R140, R2, 0x4, R140 ;  /* 0x00000004028c7825 */ /* 0x000fca00078e028c */
[----:B------:R1:W-:Y:S04]  /*7c40*/  STL.64 [R1+0x360], R140 ;  /* 0x0003608c01007387 */ /* 0x0003e80000100a00 */
[----:B-1----:R-:W4:Y:S04]  /*7c50*/  LDL.LU.64 R170, [R1+0x50] ;  /* 0x0000500001aa7983 */ /* 0x002f280000300a00 */
[----:B------:R1:W-:Y:S04]  /*7c60*/  LDGSTS.E [R247+0x1c004], desc[UR34][R140.64], !P3 ;  /* 0x1c0040008cf77fae */ /* 0x0003e8000d921862 */
[----:B------:R-:W4:Y:S01]  /*7c70*/  LDL.LU.64 R144, [R1+0x48] ;  /* 0x0000480001907983 */ /* 0x000f220000300a00 */
[----:B------:R-:W-:-:S03]  /*7c80*/  IMAD.WIDE R164, R2, 0x4, R142 ;  /* 0x0000000402a47825 */ /* 0x000fc600078e028e */
[----:B------:R-:W1:Y:S04]  /*7c90*/  LDL.LU.64 R140, [R1+0x40] ;  /* 0x00004000018c7983 */ /* 0x000e680000300a00 */
[----:B------:R-:W-:Y:S04]  /*7ca0*/  STL.64 [R1+0x358], R164 ;  /* 0x000358a401007387 */ /* 0x000fe80000100a00 */
[----:B------:R-:W4:Y:S04]  /*7cb0*/  LDL.LU.64 R142, [R1+0x38] ;  /* 0x00003800018e7983 */ /* 0x000f280000300a00 */
[----:B------:R-:W-:Y:S01]  /*7cc0*/  LDGSTS.E [R247+0x10008], desc[UR34][R164.64], !P4 ;  /* 0x10008000a4f77fae */ /* 0x000fe2000e121862 */
[----:B--2---:R-:W-:-:S04]  /*7cd0*/  IMAD.WIDE R162, R2, 0x4, R162 ;  /* 0x0000000402a27825 */ /* 0x004fc800078e02a2 */
[C---:B---3--:R-:W-:Y:S01]  /*7ce0*/  IMAD.WIDE R154, R2.reuse, 0x4, R154 ;  /* 0x00000004029a7825 */ /* 0x048fe200078e029a */
[----:B------:R-:W-:Y:S03]  /*7cf0*/  STL.64 [R1+0x350], R162 ;  /* 0x000350a201007387 */ /* 0x000fe60000100a00 */
[----:B------:R-:W-:Y:S01]  /*7d00*/  IMAD.WIDE R22, R2, 0x4, R22 ;  /* 0x0000000402167825 */ /* 0x000fe200078e0216 */
[----:B------:R2:W-:Y:S04]  /*7d10*/  STL.64 [R1+0x348], R154 ;  /* 0x0003489a01007387 */ /* 0x0005e80000100a00 */
[----:B------:R-:W-:Y:S04]  /*7d20*/  LDGSTS.E [R247+0x14008], desc[UR34][R162.64], !P4 ;  /* 0x14008000a2f77fae */ /* 0x000fe8000e121862 */
[----:B------:R3:W-:Y:S04]  /*7d30*/  STL.64 [R1+0x340], R22 ;  /* 0x0003401601007387 */ /* 0x0007e80000100a00 */
[----:B------:R-:W-:Y:S01]  /*7d40*/  LDGSTS.E [R247+0x18008], desc[UR34][R154.64], !P4 ;  /* 0x180080009af77fae */ /* 0x000fe2000e121862 */
[----:B------:R-:W-:-:S02]  /*7d50*/  VIADD R4, R135, 0xffffffd0 ;  /* 0xffffffd087047836 */ /* 0x000fc40000000000 */
[----:B------:R-:W1:Y:S01]  /*7d60*/  LDC R135, c[0x0][0x230] ;  /* 0x00008c00ff877b82 */ /* 0x000e620000000800 */
[----:B------:R-:W-:Y:S04]  /*7d70*/  LDGSTS.E [R247+0x1c008], desc[UR34][R22.64], !P4 ;  /* 0x1c00800016f77fae */ /* 0x000fe8000e121862 */
[----:B--2---:R-:W2:Y:S01]  /*7d80*/  LDL.LU.64 R154, [R1+0x30] ;  /* 0x00003000019a7983 */ /* 0x004ea20000300a00 */
[----:B------:R-:W-:Y:S01]  /*7d90*/  ISETP.GE.U32.AND P5, PT, R4, 0x7fffffb1, PT ;  /* 0x7fffffb10400780c */ /* 0x000fe20003fa6070 */
[----:B------:R-:W-:Y:S02]  /*7da0*/  VIADD R4, R134, 0xffffffcf ;  /* 0xffffffcf86047836 */ /* 0x000fe40000000000 */
[----:B------:R-:W2:Y:S01]  /*7db0*/  LDL.LU.64 R234, [R1+0x28] ;  /* 0x0000280001ea7983 */ /* 0x000ea20000300a00 */
[----:B------:R-:W2:Y:S02]  /*7dc0*/  LDC R134, c[0x0][0x230] ;  /* 0x00008c00ff867b82 */ /* 0x000ea40000000800 */
[----:B------:R-:W-:Y:S01]  /*7dd0*/  ISETP.GE.U32.AND P6, PT, R4, 0x7fffffb0, PT ;  /* 0x7fffffb00400780c */ /* 0x000fe20003fc6070 */
[----:B------:R-:W2:Y:S01]  /*7de0*/  LDL.LU.64 R164, [R1+0x20] ;  /* 0x0000200001a47983 */ /* 0x000ea20000300a00 */
[----:B------:R-:W-:-:S03]  /*7df0*/  IMAD.WIDE R174, R2, 0x4, R174 ;  /* 0x0000000402ae7825 */ /* 0x000fc600078e02ae */
[----:B------:R-:W2:Y:S01]  /*7e00*/  LDL.LU.64 R162, [R1+0x18] ;  /* 0x0000180001a27983 */ /* 0x000ea20000300a00 */
[----:B------:R-:W-:-:S03]  /*7e10*/  VIADD R4, R5, 0xffffffce ;  /* 0xffffffce05047836 */ /* 0x000fc60000000000 */
[----:B------:R3:W-:Y:S01]  /*7e20*/  STL.64 [R1+0x338], R174 ;  /* 0x000338ae01007387 */ /* 0x0007e20000100a00 */
[----:B------:R-:W2:Y:S01]  /*7e30*/  LDC R5, c[0x0][0x230] ;  /* 0x00008c00ff057b82 */ /* 0x000ea20000000800 */
[----:B------:R-:W-:Y:S01]  /*7e40*/  IMAD.WIDE R158, R2, 0x4, R158 ;  /* 0x00000004029e7825 */ /* 0x000fe200078e029e */
[----:B------:R-:W-:Y:S01]  /*7e50*/  ISETP.GE.U32.AND P3, PT, R4, 0x7fffffaf, PT ;  /* 0x7fffffaf0400780c */ /* 0x000fe20003f66070 */
[----:B------:R-:W-:Y:S04]  /*7e60*/  LDGSTS.E [R247+0x1000c], desc[UR34][R174.64], !P5 ;  /* 0x1000c000aef77fae */ /* 0x000fe8000e921862 */
[----:B------:R-:W-:Y:S01]  /*7e70*/  LDGSTS.E [R247+0x1400c], desc[UR34][R158.64], !P5 ;  /* 0x1400c0009ef77fae */ /* 0x000fe2000e921862 */
[----:B----4-:R-:W-:-:S05]  /*7e80*/  IMAD.WIDE R204, R2, 0x4, R204 ;  /* 0x0000000402cc7825 */ /* 0x010fca00078e02cc */
[----:B------:R-:W-:Y:S01]  /*7e90*/  LDGSTS.E [R247+0x1800c], desc[UR34][R204.64], !P5 ;  /* 0x1800c000ccf77fae */ /* 0x000fe2000e921862 */
[----:B------:R-:W-:-:S03]  /*7ea0*/  IMAD.WIDE R212, R2, 0x4, R168 ;  /* 0x0000000402d47825 */ /* 0x000fc600078e02a8 */
[----:B------:R-:W4:Y:S04]  /*7eb0*/  LDL.LU.64 R168, [R1+0x10] ;  /* 0x0000100001a87983 */ /* 0x000f280000300a00 */
[----:B------:R3:W-:Y:S04]  /*7ec0*/  STL.64 [R1+0x330], R158 ;  /* 0x0003309e01007387 */ /* 0x0007e80000100a00 */
[----:B---3--:R-:W3:Y:S04]  /*7ed0*/  LDL.LU.64 R22, [R1] ;  /* 0x0000000001167983 */ /* 0x008ee80000300a00 */
[----:B------:R1:W-:Y:S04]  /*7ee0*/  STL.64 [R1+0x328], R204 ;  /* 0x000328cc01007387 */ /* 0x0003e80000100a00 */
[----:B------:R1:W-:Y:S01]  /*7ef0*/  STL.64 [R1+0x320], R212 ;  /* 0x000320d401007387 */ /* 0x0003e20000100a00 */
[----:B------:R-:W-:-:S03]  /*7f00*/  IMAD.WIDE R170, R2, 0x4, R170 ;  /* 0x0000000402aa7825 */ /* 0x000fc600078e02aa */
[----:B------:R-:W3:Y:S04]  /*7f10*/  LDL.LU.64 R174, [R1+0x1540] ;  /* 0x0015400001ae7983 */ /* 0x000ee80000300a00 */
[----:B------:R-:W3:Y:S01]  /*7f20*/  LDL.LU.64 R158, [R1+0x1538] ;  /* 0x00153800019e7983 */ /* 0x000ee20000300a00 */
[----:B------:R-:W-:-:S03]  /*7f30*/  IMAD.WIDE R144, R2, 0x4, R144 ;  /* 0x0000000402907825 */ /* 0x000fc600078e0290 */
[----:B-1----:R-:W3:Y:S04]  /*7f40*/  LDL.LU.64 R204, [R1+0x1530] ;  /* 0x0015300001cc7983 */ /* 0x002ee80000300a00 */
[----:B------:R1:W-:Y:S01]  /*7f50*/  LDGSTS.E [R247+0x1c00c], desc[UR34][R212.64], !P5 ;  /* 0x1c00c000d4f77fae */ /* 0x0003e2000e921862 */
[----:B------:R-:W-:-:S03]  /*7f60*/  IMAD.WIDE R140, R2, 0x4, R140 ;  /* 0x00000004028c7825 */ /* 0x000fc600078e028c */
[----:B------:R2:W-:Y:S04]  /*7f70*/  STL.64 [R1+0x318], R170 ;  /* 0x000318aa01007387 */ /* 0x0005e80000100a00 */
[----:B------:R2:W-:Y:S01]  /*7f80*/  STL.64 [R1+0x310], R144 ;  /* 0x0003109001007387 */ /* 0x0005e20000100a00 */
[----:B------:R-:W-:-:S03]  /*7f90*/  IMAD.WIDE R142, R2, 0x4, R142 ;  /* 0x00000004028e7825 */ /* 0x000fc600078e028e */
[----:B------:R-:W-:Y:S01]  /*7fa0*/  LDGSTS.E [R248+0x10000], desc[UR34][R170.64], !P6 ;  /* 0x10000000aaf87fae */ /* 0x000fe2000f121862 */
[----:B-1----:R-:W1:Y:S03]  /*7fb0*/  LDC R212, c[0x0][0x230] ;  /* 0x00008c00ffd47b82 */ /* 0x002e660000000800 */
[----:B------:R-:W-:Y:S04]  /*7fc0*/  LDGSTS.E [R248+0x14000], desc[UR34][R144.64], !P6 ;  /* 0x1400000090f87fae */ /* 0x000fe8000f121862 */
[----:B------:R-:W-:Y:S01]  /*7fd0*/  LDGSTS.E [R248+0x18000], desc[UR34][R140.64], !P6 ;  /* 0x180000008cf87fae */ /* 0x000fe2000f121862 */
[----:B--2---:R-:W-:-:S03]  /*7fe0*/  IMAD.WIDE R154, R2, 0x4, R154 ;  /* 0x00000004029a7825 */ /* 0x004fc600078e029a */
[----:B------:R-:W2:Y:S01]  /*7ff0*/  LDL.LU.64 R170, [R1+0x1528] ;  /* 0x0015280001aa7983 */ /* 0x000ea20000300a00 */
[----:B------:R-:W2:Y:S03]  /*8000*/  LDC R213, c[0x0][0x230] ;  /* 0x00008c00ffd57b82 */ /* 0x000ea60000000800 */
[----:B------:R1:W-:Y:S04]  /*8010*/  STL.64 [R1+0x308], R140 ;  /* 0x0003088c01007387 */ /* 0x0003e80000100a00 */
[----:B------:R-:W2:Y:S04]  /*8020*/  LDL.LU.64 R144, [R1+0x1520] ;  /* 0x0015200001907983 */ /* 0x000ea80000300a00 */
[----:B------:R1:W-:Y:S04]  /*8030*/  STL.64 [R1+0x300], R142 ;  /* 0x0003008e01007387 */ /* 0x0003e80000100a00 */
[----:B-1----:R-:W2:Y:S04]  /*8040*/  LDL.LU.64 R140, [R1+0x1518] ;  /* 0x00151800018c7983 */ /* 0x002ea80000300a00 */
[----:B------:R-:W-:Y:S04]  /*8050*/  LDGSTS.E [R248+0x1c000], desc[UR34][R142.64], !P6 ;  /* 0x1c0000008ef87fae */ /* 0x000fe8000f121862 */
[----:B------:R1:W-:Y:S04]  /*8060*/  LDGSTS.E [R248+0x10004], desc[UR34][R154.64], !P3 ;  /* 0x100040009af87fae */ /* 0x0003e8000d921862 */
[----:B------:R-:W2:Y:S04]  /*8070*/  LDL.LU.64 R142, [R1+0x1510] ;  /* 0x00151000018e7983 */ /* 0x000ea80000300a00 */
[----:B------:R1:W-:Y:S04]  /*8080*/  STL.64 [R1+0x2f8], R154 ;  /* 0x0002f89a01007387 */ /* 0x0003e80000100a00 */
[----:B-1----:R-:W3:Y:S01]  /*8090*/  LDL.LU.64 R154, [R1+0x1508] ;  /* 0x00150800019a7983 */ /* 0x002ee20000300a00 */
[----:B------:R-:W-:-:S02]  /*80a0*/  VIADD R4, R135, 0xffffffcd ;  /* 0xffffffcd87047836 */ /* 0x000fc40000000000 */
[----:B------:R-:W-:Y:S01]  /*80b0*/  IMAD.WIDE R234, R2, 0x4, R234 ;  /* 0x0000000402ea7825 */ /* 0x000fe200078e02ea */
[----:B------:R-:W1:Y:S02]  /*80c0*/  LDC R135, c[0x0][0x230] ;  /* 0x00008c00ff877b82 */ /* 0x000e640000000800 */
[----:B------:R-:W-:Y:S01]  /*80d0*/  ISETP.GE.U32.AND P4, PT, R4, 0x7fffffae, PT ;  /* 0x7fffffae0400780c */ /* 0x000fe20003f86070 */
[C---:B------:R-:W-:Y:S01]  /*80e0*/  IMAD.WIDE R164, R2.reuse, 0x4, R164 ;  /* 0x0000000402a47825 */ /* 0x040fe200078e02a4 */
[----:B------:R-:W-:Y:S03]  /*80f0*/  LDGSTS.E [R248+0x14004], desc[UR34][R234.64], !P3 ;  /* 0x14004000eaf87fae */ /* 0x000fe6000d921862 */
[C---:B------:R-:W-:Y:S01]  /*8100*/  IMAD.WIDE R162, R2.reuse, 0x4, R162 ;  /* 0x0000000402a27825 */ /* 0x040fe200078e02a2 */
[----:B------:R4:W-:Y:S03]  /*8110*/  STL.64 [R1+0x2f0], R164 ;  /* 0x0002f0a401007387 */ /* 0x0009e60000100a00 */
[C---:B----4-:R-:W-:Y:S01]  /*8120*/  IMAD.WIDE R168, R2.reuse, 0x4, R168 ;  /* 0x0000000402a87825 */ /* 0x050fe200078e02a8 */
[----:B------:R4:W-:Y:S04]  /*8130*/  STL.64 [R1+0x2e8], R162 ;  /* 0x0002e8a201007387 */ /* 0x0009e80000100a00 */
[----:B------:R-:W-:Y:S04]  /*8140*/  LDGSTS.E [R248+0x18004], desc[UR34][R164.64], !P3 ;  /* 0x18004000a4f87fae */ /* 0x000fe8000d921862 */
[----:B------:R-:W-:Y:S04]  /*8150*/  LDGSTS.E [R248+0x1c004], desc[UR34][R162.64], !P3 ;  /* 0x1c004000a2f87fae */ /* 0x000fe8000d921862 */
[----:B------:R-:W-:Y:S04]  /*8160*/  LDGSTS.E [R248+0x10008], desc[UR34][R168.64], !P4 ;  /* 0x10008000a8f87fae */ /* 0x000fe8000e121862 */
[----:B------:R-:W2:Y:S04]  /*8170*/  LDL.LU.64 R164, [R1+0x1500] ;  /* 0x0015000001a47983 */ /* 0x000ea80000300a00 */
[----:B----4-:R-:W4:Y:S04]  /*8180*/  LDL.LU.64 R162, [R1+0x14f8] ;  /* 0x0014f80001a27983 */ /* 0x010f280000300a00 */
[----:B------:R1:W-:Y:S01]  /*8190*/  STL.64 [R1+0x2e0], R168 ;  /* 0x0002e0a801007387 */ /* 0x0003e20000100a00 */
[----:B---3--:R-:W-:-:S05]  /*81a0*/  IMAD.WIDE R154, R2, 0x4, R154 ;  /* 0x00000004029a7825 */ /* 0x008fca00078e029a */
[----:B------:R4:W-:Y:S04]  /*81b0*/  STL.64 [R1+0x2d8], R154 ;  /* 0x0002d89a01007387 */ /* 0x0009e80000100a00 */
[----:B-1----:R-:W3:Y:S01]  /*81c0*/  LDL.LU.64 R168, [R1+0x14f0] ;  /* 0x0014f00001a87983 */ /* 0x002ee20000300a00 */
[----:B------:R-:W-:-:S03]  /*81d0*/  VIADD R4, R134, 0xffffffcc ;  /* 0xffffffcc86047836 */ /* 0x000fc60000000000 */
[----:B------:R4:W-:Y:S02]  /*81e0*/  LDGSTS.E [R248+0x14008], desc[UR34][R154.64], !P4 ;  /* 0x140080009af87fae */ /* 0x0009e4000e121862 */
[----:B------:R-:W-:Y:S01]  /*81f0*/  ISETP.GE.U32.AND P5, PT, R4, 0x7fffffad, PT ;  /* 0x7fffffad0400780c */ /* 0x000fe20003fa6070 */
[----:B------:R-:W-:Y:S02]  /*8200*/  VIADD R4, R5, 0xffffffcb ;  /* 0xffffffcb05047836 */ /* 0x000fe40000000000 */
[----:B------:R-:W1:Y:S03]  /*8210*/  LDC R5, c[0x0][0x230] ;  /* 0x00008c00ff057b82 */ /* 0x000e660000000800 */
[----:B------:R-:W-:Y:S01]  /*8220*/  ISETP.GE.U32.AND P6, PT, R4, 0x7fffffac, PT ;  /* 0x7fffffac0400780c */ /* 0x000fe20003fc6070 */
[----:B------:R-:W-:Y:S02]  /*8230*/  VIADD R4, R135, 0xffffffca ;  /* 0xffffffca87047836 */ /* 0x000fe40000000000 */
[----:B------:R-:W-:-:S04]  /*8240*/  IMAD.WIDE R134, R2, 0x4, R22 ;  /* 0x0000000402867825 */ /* 0x000fc800078e0216 */
[----:B--2---:R-:W-:Y:S01]  /*8250*/  IMAD.WIDE R22, R2, 0x4, R142 ;  /* 0x0000000402167825 */ /* 0x004fe200078e028e */
[----:B------:R-:W-:Y:S01]  /*8260*/  ISETP.GE.U32.AND P3, PT, R4, 0x7fffffab, PT ;  /* 0x7fffffab0400780c */ /* 0x000fe20003f66070 */
[----:B------:R-:W-:Y:S02]  /*8270*/  LDGSTS.E [R248+0x18008], desc[UR34][R134.64], !P4 ;  /* 0x1800800086f87fae */ /* 0x000fe4000e121862 */
[----:B------:R-:W-:Y:S02]  /*8280*/  VIADD R4, R212, 0xffffffc9 ;  /* 0xffffffc9d4047836 */ /* 0x000fe40000000000 */
[----:B------:R-:W2:Y:S01]  /*8290*/  LDC R212, c[0x0][0x230] ;  /* 0x00008c00ffd47b82 */ /* 0x000ea20000000800 */
[----:B------:R1:W-:Y:S01]  /*82a0*/  STL.64 [R1+0x2d0], R22 ;  /* 0x0002d01601007387 */ /* 0x0003e20000100a00 */
[----:B----4-:R-:W-:-:S03]  /*82b0*/  IMAD.WIDE R154, R2, 0x4, R162 ;  /* 0x00000004029a7825 */ /* 0x010fc600078e02a2 */
[----:B------:R4:W-:Y:S01]  /*82c0*/  LDGSTS.E [R248+0x1c008], desc[UR34][R22.64], !P4 ;  /* 0x1c00800016f87fae */ /* 0x0009e2000e121862 */
[----:B------:R-:W-:Y:S01]  /*82d0*/  IMAD.WIDE R140, R2, 0x4, R140 ;  /* 0x00000004028c7825 */ /* 0x000fe200078e028c */
[----:B------:R-:W-:Y:S02]  /*82e0*/  ISETP.GE.U32.AND P4, PT, R4, 0x7fffffaa, PT ;  /* 0x7fffffaa0400780c */ /* 0x000fe40003f86070 */
[----:B------:R4:W-:Y:S01]  /*82f0*/  STL.64 [R1+0x2c8], R154 ;  /* 0x0002c89a01007387 */ /* 0x0009e20000100a00 */
[----:B------:R-:W-:-:S03]  /*8300*/  IMAD.WIDE R142, R2, 0x4, R144 ;  /* 0x00000004028e7825 */ /* 0x000fc600078e0290 */
[----:B------:R4:W-:Y:S01]  /*8310*/  LDGSTS.E [R248+0x1000c], desc[UR34][R154.64], !P5 ;  /* 0x1000c0009af87fae */ /* 0x0009e2000e921862 */
[----:B-1----:R-:W-:Y:S02]  /*8320*/  VIADD R4, R5, 0xffffffc8 ;  /* 0xffffffc805047836 */ /* 0x002fe40000000000 */
[----:B------:R-:W1:Y:S01]  /*8330*/  LDC R5, c[0x0][0x230] ;  /* 0x00008c00ff057b82 */ /* 0x000e620000000800 */
[----:B----4-:R-:W-:-:S04]  /*8340*/  IMAD.WIDE R22, R2, 0x4, R164 ;  /* 0x0000000402167825 */ /* 0x010fc800078e02a4 */
[C---:B------:R-:W-:Y:S01]  /*8350*/  IMAD.WIDE R144, R2.reuse, 0x4, R204 ;  /* 0x0000000402907825 */ /* 0x040fe200078e02cc */
[----:B------:R4:W-:Y:S03]  /*8360*/  LDGSTS.E [R248+0x1400c], desc[UR34][R22.64], !P5 ;  /* 0x1400c00016f87fae */ /* 0x0009e6000e921862 */
[C---:B------:R-:W-:Y:S01]  /*8370*/  IMAD.WIDE R154, R2.reuse, 0x4, R170 ;  /* 0x00000004029a7825 */ /* 0x040fe200078e02aa */
[----:B------:R-:W-:Y:S04]  /*8380*/  LDGSTS.E [R248+0x1800c], desc[UR34][R140.64], !P5 ;  /* 0x1800c0008cf87fae */ /* 0x000fe8000e921862 */
[----:B------:R4:W-:Y:S04]  /*8390*/  STL.64 [R1+0x2c0], R22 ;  /* 0x0002c01601007387 */ /* 0x0009e80000100a00 */
[----:B------:R-:W-:Y:S01]  /*83a0*/  LDGSTS.E [R248+0x1c00c], desc[UR34][R142.64], !P5 ;  /* 0x1c00c0008ef87fae */ /* 0x000fe2000e921862 */
[----:B------:R-:W-:-:S04]  /*83b0*/  IMAD.WIDE R164, R2, 0x4, R146 ;  /* 0x0000000402a47825 */ /* 0x000fc800078e0292 */
[----:B----4-:R-:W-:Y:S02]  /*83c0*/  IMAD.WIDE R22, R2, 0x4, R158 ;  /* 0x0000000402167825 */ /* 0x010fe400078e029e */
[----:B------:R-:W4:Y:S01]  /*83d0*/  LDC R159, c[0x0][0x230] ;  /* 0x00008c00ff9f7b82 */ /* 0x000f220000000800 */
[----:B------:R-:W-:Y:S01]  /*83e0*/  ISETP.GE.U32.AND P5, PT, R4, 0x7fffffa9, PT ;  /* 0x7fffffa90400780c */ /* 0x000fe20003fa6070 */
[----:B------:R-:W-:Y:S02]  /*83f0*/  VIADD R4, R213, 0xffffffc7 ;  /* 0xffffffc7d5047836 */ /* 0x000fe40000000000 */
[----:B------:R-:W-:-:S04]  /*8400*/  IMAD.WIDE R146, R2, 0x4, R186 ;  /* 0x0000000402927825 */ /* 0x000fc800078e02ba */
[----:B------:R-:W4:Y:S01]  /*8410*/  LDC R158, c[0x0][0x230] ;  /* 0x00008c00ff9e7b82 */ /* 0x000f220000000800 */
[----:B------:R-:W-:-:S04]  /*8420*/  IMAD.WIDE R170, R2, 0x4, R148 ;  /* 0x0000000402aa7825 */ /* 0x000fc800078e0294 */
[----:B------:R-:W-:-:S04]  /*8430*/  IMAD.WIDE R148, R2, 0x4, R192 ;  /* 0x0000000402947825 */ /* 0x000fc800078e02c0 */
[----:B------:R-:W-:-:S04]  /*8440*/  IMAD.WIDE R186, R2, 0x4, R242 ;  /* 0x0000000402ba7825 */ /* 0x000fc800078e02f2 */
[----:B------:R-:W-:-:S04]  /*8450*/  IMAD.WIDE R192, R2, 0x4, R202 ;  /* 0x0000000402c07825 */ /* 0x000fc800078e02ca */
[----:B------:R-:W-:-:S04]  /*8460*/  IMAD.WIDE R202, R2, 0x4, R194 ;  /* 0x0000000402ca7825 */ /* 0x000fc800078e02c2 */
[----:B------:R-:W-:-:S04]  /*8470*/  IMAD.WIDE R204, R2, 0x4, R224 ;  /* 0x0000000402cc7825 */ /* 0x000fc800078e02e0 */
[----:B---3--:R-:W-:-:S05]  /*8480*/  IMAD.WIDE R162, R2, 0x4, R168 ;  /* 0x0000000402a27825 */ /* 0x008fca00078e02a8 */
[----:B------:R3:W-:Y:S04]  /*8490*/  STL.64 [R1+0x2b8], R162 ;  /* 0x0002b8a201007387 */ /* 0x0007e80000100a00 */
[----:B------:R3:W-:Y:S04]  /*84a0*/  LDGSTS.E [R249+0x10000], desc[UR34][R162.64], !P6 ;  /* 0x10000000a2f97fae */ /* 0x0007e8000f121862 */
[----:B------:R-:W-:Y:S04]  /*84b0*/  STL.64 [R1+0x2b0], R154 ;  /* 0x0002b09a01007387 */ /* 0x000fe80000100a00 */
[----:B------:R-:W-:Y:S04]  /*84c0*/  LDGSTS.E [R249+0x14000], desc[UR34][R154.64], !P6 ;  /* 0x140000009af97fae */ /* 0x000fe8000f121862 */
[----:B------:R2:W-:Y:S01]  /*84d0*/  STL.64 [R1+0x2a8], R144 ;  /* 0x0002a89001007387 */ /* 0x0005e20000100a00 */
[----:B---3--:R-:W-:-:S03]  /*84e0*/  IMAD.WIDE R162, R2, 0x4, R176 ;  /* 0x0000000402a27825 */ /* 0x008fc600078e02b0 */
[----:B------:R2:W-:Y:S04]  /*84f0*/  LDGSTS.E [R249+0x18000], desc[UR34][R144.64], !P6 ;  /* 0x1800000090f97fae */ /* 0x0005e8000f121862 */
[----:B------:R3:W-:Y:S04]  /*8500*/  STL.64 [R1+0x2a0], R22 ;  /* 0x0002a01601007387 */ /* 0x0007e80000100a00 */
[----:B------:R3:W-:Y:S01]  /*8510*/  LDGSTS.E [R249+0x1c000], desc[UR34][R22.64], !P6 ;  /* 0x1c00000016f97fae */ /* 0x0007e2000f121862 */
[----:B--2---:R-:W-:-:S05]  /*8520*/  IMAD.WIDE R144, R2, 0x4, R174 ;  /* 0x0000000402907825 */ /* 0x004fca00078e02ae */
[----:B------:R-:W-:Y:S01]  /*8530*/  LDGSTS.E [R249+0x10004], desc[UR34][R144.64], !P3 ;  /* 0x1000400090f97fae */ /* 0x000fe2000d921862 */
[----:B---3--:R-:W-:-:S03]  /*8540*/  IMAD.WIDE R22, R2, 0x4, R160 ;  /* 0x0000000402167825 */ /* 0x008fc600078e02a0 */
[----:B------:R-:W-:Y:S01]  /*8550*/  LDGSTS.E [R249+0x14004], desc[UR34][R162.64], !P3 ;  /* 0x14004000a2f97fae */ /* 0x000fe2000d921862 */
[----:B------:R-:W-:-:S03]  /*8560*/  IMAD.WIDE R168, R2, 0x4, R188 ;  /* 0x0000000402a87825 */ /* 0x000fc600078e02bc */
[----:B------:R-:W-:Y:S01]  /*8570*/  LDGSTS.E [R249+0x18004], desc[UR34][R164.64], !P3 ;  /* 0x18004000a4f97fae */ /* 0x000fe2000d921862 */
[----:B------:R-:W-:-:S03]  /*8580*/  ISETP.GE.U32.AND P6, PT, R4, 0x7fffffa8, PT ;  /* 0x7fffffa80400780c */ /* 0x000fc60003fc6070 */
[----:B------:R2:W-:Y:S01]  /*8590*/  STL.64 [R1+0x298], R22 ;  /* 0x0002981601007387 */ /* 0x0005e20000100a00 */
[----:B------:R-:W-:-:S03]  /*85a0*/  VIADD R4, R212, 0xffffffc6 ;  /* 0xffffffc6d4047836 */ /* 0x000fc60000000000 */
[----:B------:R2:W-:Y:S01]  /*85b0*/  LDGSTS.E [R249+0x1c004], desc[UR34][R22.64], !P3 ;  /* 0x1c00400016f97fae */ /* 0x0005e2000d921862 */
[----:B------:R-:W-:Y:S01]  /*85c0*/  IMAD.WIDE R174, R2, 0x4, R138 ;  /* 0x0000000402ae7825 */ /* 0x000fe200078e028a */
[----:B------:R-:W-:Y:S01]  /*85d0*/  ISETP.GE.U32.AND P3, PT, R4, 0x7fffffa7, PT ;  /* 0x7fffffa70400780c */ /* 0x000fe20003f66070 */
[----:B------:R-:W3:Y:S01]  /*85e0*/  LDC R139, c[0x0][0x230] ;  /* 0x00008c00ff8b7b82 */ /* 0x000ee20000000800 */
[----:B------:R-:W-:Y:S01]  /*85f0*/  LDGSTS.E [R249+0x10008], desc[UR34][R146.64], !P4 ;  /* 0x1000800092f97fae */ /* 0x000fe2000e121862 */
[----:B------:R-:W-:-:S03]  /*8600*/  IMAD.WIDE R176, R2, 0x4, R150 ;  /* 0x0000000402b07825 */ /* 0x000fc600078e0296 */
[----:B------:R-:W-:Y:S01]  /*8610*/  LDGSTS.E [R249+0x14008], desc[UR34][R168.64], !P4 ;  /* 0x14008000a8f97fae */ /* 0x000fe2000e121862 */
[C---:B------:R-:W-:Y:S02]  /*8620*/  IMAD.WIDE R188, R2.reuse, 0x4, R236 ;  /* 0x0000000402bc7825 */ /* 0x040fe400078e02ec */
[----:B------:R-:W3:Y:S01]  /*8630*/  LDC R138, c[0x0][0x230] ;  /* 0x00008c00ff8a7b82 */ /* 0x000ee20000000800 */
[----:B------:R-:W-:Y:S01]  /*8640*/  LDGSTS.E [R249+0x18008], desc[UR34][R170.64], !P4 ;  /* 0x18008000aaf97fae */ /* 0x000fe2000e121862 */
[----:B--2---:R-:W-:-:S05]  /*8650*/  IMAD.WIDE R22, R2, 0x4, R166 ;  /* 0x0000000402167825 */ /* 0x004fca00078e02a6 */
[----:B------:R2:W-:Y:S01]  /*8660*/  STL.64 [R1+0x290], R22 ;  /* 0x0002901601007387 */ /* 0x0005e20000100a00 */
[----:B-1----:R-:W-:Y:S02]  /*8670*/  VIADD R4, R5, 0xffffffc5 ;  /* 0xffffffc505047836 */ /* 0x002fe40000000000 */
[C---:B------:R-:W-:Y:S01]  /*8680*/  IMAD.WIDE R150, R2.reuse, 0x4, R196 ;  /* 0x0000000402967825 */ /* 0x040fe200078e02c4 */
[----:B------:R2:W-:Y:S01]  /*8690*/  LDGSTS.E [R249+0x1c008], desc[UR34][R22.64], !P4 ;  /* 0x1c00800016f97fae */ /* 0x0005e2000e121862 */
[----:B------:R-:W1:Y:S03]  /*86a0*/  LDC R5, c[0x0][0x230] ;  /* 0x00008c00ff057b82 */ /* 0x000e660000000800 */
[----:B------:R-:W-:Y:S04]  /*86b0*/  LDGSTS.E [R249+0x1000c], desc[UR34][R148.64], !P5 ;  /* 0x1000c00094f97fae */ /* 0x000fe8000e921862 */
[----:B------:R-:W-:Y:S01]  /*86c0*/  LDGSTS.E [R249+0x1400c], desc[UR34][R174.64], !P5 ;  /* 0x1400c000aef97fae */ /* 0x000fe2000e921862 */
[----:B--2---:R-:W-:-:S03]  /*86d0*/  IMAD.WIDE R22, R2, 0x4, R172 ;  /* 0x0000000402167825 */ /* 0x004fc600078e02ac */
[----:B------:R-:W-:Y:S01]  /*86e0*/  LDGSTS.E [R249+0x1800c], desc[UR34][R176.64], !P5 ;  /* 0x1800c000b0f97fae */ /* 0x000fe2000e921862 */
[----:B------:R-:W-:-:S03]  /*86f0*/  ISETP.GE.U32.AND P4, PT, R4, 0x7fffffa6, PT ;  /* 0x7fffffa60400780c */ /* 0x000fc60003f86070 */
[----:B------:R2:W-:Y:S01]  /*8700*/  STL.64 [R1+0x288], R22 ;  /* 0x0002881601007387 */ /* 0x0005e20000100a00 */
[----:B----4-:R-:W-:-:S03]  /*8710*/  VIADD R4, R159, 0xffffffc4 ;  /* 0xffffffc49f047836 */ /* 0x010fc60000000000 */
[----:B------:R2:W-:Y:S04]  /*8720*/  LDGSTS.E [R249+0x1c00c], desc[UR34][R22.64], !P5 ;  /* 0x1c00c00016f97fae */ /* 0x0005e8000e921862 */
[----:B------:R4:W-:Y:S04]  /*8730*/  LDGSTS.E [R250+0x10000], desc[UR34][R150.64], !P6 ;  /* 0x1000000096fa7fae */ /* 0x0009e8000f121862 */
[----:B------:R4:W-:Y:S01]  /*8740*/  STL.64 [R1+0x280], R150 ;  /* 0x0002809601007387 */ /* 0x0009e20000100a00 */
[----:B--2---:R-:W-:-:S03]  /*8750*/  IMAD.WIDE R22, R2, 0x4, R184 ;  /* 0x0000000402167825 */ /* 0x004fc600078e02b8 */
[----:B------:R-:W-:Y:S01]  /*8760*/  LDGSTS.E [R250+0x14000], desc[UR34][R186.64], !P6 ;  /* 0x14000000bafa7fae */ /* 0x000fe2000f121862 */
[----:B------:R-:W-:-:S03]  /*8770*/  ISETP.GE.U32.AND P5, PT, R4, 0x7fffffa5, PT ;  /* 0x7fffffa50400780c */ /* 0x000fc60003fa6070 */
[----:B------:R-:W-:Y:S01]  /*8780*/  LDGSTS.E [R250+0x18000], desc[UR34][R188.64], !P6 ;  /* 0x18000000bcfa7fae */ /* 0x000fe2000f121862 */
[----:B----4-:R-:W-:-:S03]  /*8790*/  IMAD.WIDE R150, R2, 0x4, R200 ;  /* 0x0000000402967825 */ /* 0x010fc600078e02c8 */
[----:B------:R2:W-:Y:S04]  /*87a0*/  STL.64 [R1+0x278], R22 ;  /* 0x0002781601007387 */ /* 0x0005e80000100a00 */
[----:B------:R2:W-:Y:S01]  /*87b0*/  LDGSTS.E [R250+0x1c000], desc[UR34][R22.64], !P6 ;  /* 0x1c00000016fa7fae */ /* 0x0005e2000f121862 */
[----:B------:R-:W-:Y:S02]  /*87c0*/  VIADD R4, R158, 0xffffffc3 ;  /* 0xffffffc39e047836 */ /* 0x000fe40000000000 */
[C---:B------:R-:W-:Y:S01]  /*87d0*/  IMAD.WIDE R196, R2.reuse, 0x4, R190 ;  /* 0x0000000402c47825 */ /* 0x040fe200078e02be */
[----:B------:R4:W-:Y:S04]  /*87e0*/  LDGSTS.E [R250+0x10004], desc[UR34][R150.64], !P3 ;  /* 0x1000400096fa7fae */ /* 0x0009e8000d921862 */
[----:B------:R4:W-:Y:S01]  /*87f0*/  STL.64 [R1+0x270], R150 ;  /* 0x0002709601007387 */ /* 0x0009e20000100a00 */
[----:B--2---:R-:W-:-:S03]  /*8800*/  IMAD.WIDE R22, R2, 0x4, R178 ;  /* 0x0000000402167825 */ /* 0x004fc600078e02b2 */
[----:B------:R-:W-:Y:S04]  /*8810*/  LDGSTS.E [R250+0x14004], desc[UR34][R192.64], !P3 ;  /* 0x14004000c0fa7fae */ /* 0x000fe8000d921862 */
[----:B------:R2:W-:Y:S01]  /*8820*/  STL.64 [R1+0x268], R22 ;  /* 0x0002681601007387 */ /* 0x0005e20000100a00 */
[----:B------:R-:W-:-:S03]  /*8830*/  IMAD.WIDE R200, R2, 0x4, R180 ;  /* 0x0000000402c87825 */ /* 0x000fc600078e02b4 */
[----:B------:R2:W-:Y:S01]  /*8840*/  LDGSTS.E [R250+0x18004], desc[UR34][R22.64], !P3 ;  /* 0x1800400016fa7fae */ /* 0x0005e2000d921862 */
[----:B----4-:R-:W-:Y:S01]  /*8850*/  IMAD.WIDE R150, R2, 0x4, R216 ;  /* 0x0000000402967825 */ /* 0x010fe200078e02d8 */
[----:B------:R-:W-:Y:S02]  /*8860*/  ISETP.GE.U32.AND P6, PT, R4, 0x7fffffa4, PT ;  /* 0x7fffffa40400780c */ /* 0x000fe40003fc6070 */
[----:B------:R-:W-:Y:S01]  /*8870*/  LDGSTS.E [R250+0x1c004], desc[UR34][R196.64], !P3 ;  /* 0x1c004000c4fa7fae */ /* 0x000fe2000d921862 */
[----:B------:R-:W-:-:S03]  /*8880*/  IMAD.WIDE R184, R2, 0x4, R222 ;  /* 0x0000000402b87825 */ /* 0x000fc600078e02de */
[----:B------:R4:W-:Y:S01]  /*8890*/  LDGSTS.E [R250+0x10008], desc[UR34][R150.64], !P4 ;  /* 0x1000800096fa7fae */ /* 0x0009e2000e121862 */
[----:B--2---:R-:W-:-:S03]  /*88a0*/  IMAD.WIDE R22, R2, 0x4, R218 ;  /* 0x0000000402167825 */ /* 0x004fc600078e02da */
[----:B------:R4:W-:Y:S01]  /*88b0*/  STL.64 [R1+0x260], R150 ;  /* 0x0002609601007387 */ /* 0x0009e20000100a00 */
[----:B------:R-:W-:-:S03]  /*88c0*/  IMAD.WIDE R154, R2, 0x4, R182 ;  /* 0x00000004029a7825 */ /* 0x000fc600078e02b6 */
[----:B------:R2:W-:Y:S04]  /*88d0*/  LDGSTS.E [R250+0x14008], desc[UR34][R22.64], !P4 ;  /* 0x1400800016fa7fae */ /* 0x0005e8000e121862 */
[----:B------:R2:W-:Y:S01]  /*88e0*/  STL.64 [R1+0x258], R22 ;  /* 0x0002581601007387 */ /* 0x0005e20000100a00 */
[----:B------:R-:W-:-:S03]  /*88f0*/  IMAD.WIDE R160, R2, 0x4, R228 ;  /* 0x0000000402a07825 */ /* 0x000fc600078e02e4 */
[----:B------:R-:W-:Y:S01]  /*8900*/  LDGSTS.E [R250+0x18008], desc[UR34][R200.64], !P4 ;  /* 0x18008000c8fa7fae */ /* 0x000fe2000e121862 */
[C---:B------:R-:W-:Y:S01]  /*8910*/  IMAD.WIDE R158, R2.reuse, 0x4, R230 ;  /* 0x00000004029e7825 */ /* 0x040fe200078e02e6 */
[----:B----4-:R-:W4:Y:S02]  /*8920*/  LDC R150, c[0x0][0x230] ;  /* 0x00008c00ff967b82 */ /* 0x010f240000000800 */
[----:B------:R-:W-:Y:S01]  /*8930*/  LDGSTS.E [R250+0x1c008], desc[UR34][R202.64], !P4 ;  /* 0x1c008000cafa7fae */ /* 0x000fe2000e121862 */
[----:B--2---:R-:W-:-:S03]  /*8940*/  IMAD.WIDE R22, R2, 0x4, R198 ;  /* 0x0000000402167825 */ /* 0x004fc600078e02c6 */
[----:B------:R-:W-:Y:S04]  /*8950*/  LDGSTS.E [R250+0x1000c], desc[UR34][R184.64], !P5 ;  /* 0x1000c000b8fa7fae */ /* 0x000fe8000e921862 */
[----:B------:R-:W-:Y:S04]  /*8960*/  LDGSTS.E [R250+0x1400c], desc[UR34][R204.64], !P5 ;  /* 0x1400c000ccfa7fae */ /* 0x000fe8000e921862 */
[----:B------:R2:W-:Y:S04]  /*8970*/  STL.64 [R1+0x250], R154 ;  /* 0x0002509a01007387 */ /* 0x0005e80000100a00 */
[----:B------:R2:W-:Y:S04]  /*8980*/  LDGSTS.E [R250+0x1800c], desc[UR34][R154.64], !P5 ;  /* 0x1800c0009afa7fae */ /* 0x0005e8000e921862 */
[----:B------:R3:W-:Y:S04]  /*8990*/  STL.64 [R1+0x248], R22 ;  /* 0x0002481601007387 */ /* 0x0007e80000100a00 */
[----:B------:R3:W-:Y:S01]  /*89a0*/  LDGSTS.E [R250+0x1c00c], desc[UR34][R22.64], !P5 ;  /* 0x1c00c00016fa7fae */ /* 0x0007e2000e921862 */
[----:B--2---:R-:W-:-:S03]  /*89b0*/  IMAD.WIDE R154, R2, 0x4, R206 ;  /* 0x00000004029a7825 */ /* 0x004fc600078e02ce */
[----:B------:R2:W-:Y:S04]  /*89c0*/  STL.64 [R1+0x240], R160 ;  /* 0x000240a001007387 */ /* 0x0005e80000100a00 */
[----:B------:R4:W-:Y:S01]  /*89d0*/  STL.64 [R1+0x238], R158 ;  /* 0x0002389e01007387 */ /* 0x0009e20000100a00 */
[----:B---3--:R-:W-:-:S03]  /*89e0*/  IMAD.WIDE R22, R2, 0x4, R214 ;  /* 0x0000000402167825 */ /* 0x008fc600078e02d6 */
[----:B------:R-:W-:Y:S04]  /*89f0*/  LDGSTS.E [R0+0x10000], desc[UR34][R160.64], !P6 ;  /* 0x10000000a0007fae */ /* 0x000fe8000f121862 */
[----:B------:R3:W-:Y:S01]  /*8a00*/  STL.64 [R1+0x230], R154 ;  /* 0x0002309a01007387 */ /* 0x0007e20000100a00 */
[----:B-1----:R-:W-:Y:S02]  /*8a10*/  VIADD R4, R5, 0xffffffc2 ;  /* 0xffffffc205047836 */ /* 0x002fe40000000000 */
[----:B------:R-:W1:Y:S01]  /*8a20*/  LDC R5, c[0x0][0x230] ;  /* 0x00008c00ff057b82 */ /* 0x000e620000000800 */
[----:B------:R4:W-:Y:S04]  /*8a30*/  LDGSTS.E [R0+0x14000], desc[UR34][R158.64], !P6 ;  /* 0x140000009e007fae */ /* 0x0009e8000f121862 */
[----:B--2---:R-:W2:Y:S04]  /*8a40*/  LDL.LU.64 R160, [R1+0x88] ;  /* 0x0000880001a07983 */ /* 0x004ea80000300a00 */
[----:B------:R3:W-:Y:S04]  /*8a50*/  STL.64 [R1+0x228], R22 ;  /* 0x0002281601007387 */ /* 0x0007e80000100a00 */
[----:B------:R-:W2:Y:S04]  /*8a60*/  LDL.LU.64 R172, [R1+0x80] ;  /* 0x0000800001ac7983 */ /* 0x000ea80000300a00 */
[----:B------:R-:W2:Y:S04]  /*8a70*/  LDL.LU.64 R166, [R1+0x78] ;  /* 0x0000780001a67983 */ /* 0x000ea80000300a00 */
[----:B------:R-:W2:Y:S01]  /*8a80*/  LDL.LU.64 R212, [R1+0x70] ;  /* 0x0000700001d47983 */ /* 0x000ea20000300a00 */
[----:B------:R-:W-:Y:S01]  /*8a90*/  ISETP.GE.U32.AND P3, PT, R4, 0x7fffffa3, PT ;  /* 0x7fffffa30400780c */ /* 0x000fe20003f66070 */
[----:B------:R-:W-:-:S02]  /*8aa0*/  VIADD R4, R139, 0xffffffc1 ;  /* 0xffffffc18b047836 */ /* 0x000fc40000000000 */
[----:B------:R3:W-:Y:S01]  /*8ab0*/  LDGSTS.E [R0+0x18000], desc[UR34][R154.64], !P6 ;  /* 0x180000009a007fae */ /* 0x0007e2000f121862 */
[----:B------:R-:W-:Y:S01]  /*8ac0*/  IMAD.WIDE R178, R2, 0x4, R232 ;  /* 0x0000000402b27825 */ /* 0x000fe200078e02e8 */
[----:B------:R-:W2:Y:S01]  /*8ad0*/  LDC R139, c[0x0][0x230] ;  /* 0x00008c00ff8b7b82 */ /* 0x000ea20000000800 */
[----:B------:R-:W-:Y:S01]  /*8ae0*/  ISETP.GE.U32.AND P4, PT, R4, 0x7fffffa2, PT ;  /* 0x7fffffa20400780c */ /* 0x000fe20003f86070 */
[----:B------:R3:W-:Y:S01]  /*8af0*/  LDGSTS.E [R0+0x1c000], desc[UR34][R22.64], !P6 ;  /* 0x1c00000016007fae */ /* 0x0007e2000f121862 */
[----:B------:R-:W-:Y:S02]  /*8b00*/  VIADD R4, R138, 0xffffffbf ;  /* 0xffffffbf8a047836 */ /* 0x000fe40000000000 */
[----:B----4-:R-:W-:Y:S01]  /*8b10*/  IMAD.WIDE R158, R2, 0x4, R240 ;  /* 0x00000004029e7825 */ /* 0x010fe200078e02f0 */
[----:B------:R-:W-:Y:S02]  /*8b20*/  STL.64 [R1+0x220], R178 ;  /* 0x000220b201007387 */ /* 0x000fe40000100a00 */
[----:B------:R-:W-:Y:S01]  /*8b30*/  ISETP.GE.U32.AND P5, PT, R4, 0x7fffffa0, PT ;  /* 0x7fffffa00400780c */ /* 0x000fe20003fa6070 */
[----:B-1----:R-:W-:Y:S01]  /*8b40*/  VIADD R4, R5, 0xffffffbe ;  /* 0xffffffbe05047836 */ /* 0x002fe20000000000 */
[----:B------:R-:W-:Y:S01]  /*8b50*/  LDGSTS.E [R0+0x10004], desc[UR34][R178.64], !P3 ;  /* 0x10004000b2007fae */ /* 0x000fe2000d921862 */
[C---:B---3--:R-:W-:Y:S01]  /*8b60*/  IMAD.WIDE R154, R2.reuse, 0x4, R220 ;  /* 0x00000004029a7825 */ /* 0x048fe200078e02dc */
[----:B------:R-:W1:Y:S03]  /*8b70*/  LDC R138, c[0x0][0x230] ;  /* 0x00008c00ff8a7b82 */ /* 0x000e660000000800 */
[----:B------:R-:W-:Y:S01]  /*8b80*/  IMAD.WIDE R22, R2, 0x4, R208 ;  /* 0x0000000402167825 */ /* 0x000fe200078e02d0 */
[----:B------:R-:W-:Y:S01]  /*8b90*/  STL.64 [R1+0x218], R158 ;  /* 0x0002189e01007387 */ /* 0x000fe20000100a00 */
[----:B------:R-:W-:-:S03]  /*8ba0*/  ISETP.GE.U32.AND P6, PT, R4, 0x7fffff9f, PT ;  /* 0x7fffff9f0400780c */ /* 0x000fc60003fc6070 */
[----:B------:R-:W-:Y:S01]  /*8bb0*/  LDGSTS.E [R0+0x14004], desc[UR34][R158.64], !P3 ;  /* 0x140040009e007fae */ /* 0x000fe2000d921862 */
[----:B------:R-:W-:Y:S01]  /*8bc0*/  IMAD.WIDE R224, R2, 0x4, R238 ;  /* 0x0000000402e07825 */ /* 0x000fe200078e02ee */
[----:B------:R-:W3:Y:S02]  /*8bd0*/  LDC R5, c[0x0][0x230] ;  /* 0x00008c00ff057b82 */ /* 0x000ee40000000800 */
[----:B------:R4:W-:Y:S01]  /*8be0*/  STL.64 [R1+0x210], R22 ;  /* 0x0002101601007387 */ /* 0x0009e20000100a00 */
[----:B------:R-:W-:-:S03]  /*8bf0*/  VIADD R4, R150, 0xffffffbd ;  /* 0xffffffbd96047836 */ /* 0x000fc60000000000 */
[----:B------:R4:W-:Y:S01]  /*8c00*/  LDGSTS.E [R0+0x18004], desc[UR34][R22.64], !P3 ;  /* 0x1800400016007fae */ /* 0x0009e2000d921862 */
[----:B------:R-:W-:-:S03]  /*8c10*/  IMAD.WIDE R222, R2, 0x4, R210 ;  /* 0x0000000402de7825 */ /* 0x000fc600078e02d2 */
[----:B------:R-:W-:Y:S01]  /*8c20*/  LDGSTS.E [R0+0x1c004], desc[UR34][R154.64], !P3 ;  /* 0x1c0040009a007fae */ /* 0x000fe2000d921862 */
[----:B------:R-:W-:-:S04]  /*8c30*/  IMAD.WIDE R220, R2, 0x4, R226 ;  /* 0x0000000402dc7825 */ /* 0x000fc800078e02e2 */
[----:B----4-:R-:W-:-:S05]  /*8c40*/  IMAD.WIDE R22, R2, 0x4, R136 ;  /* 0x0000000402167825 */ /* 0x010fca00078e0288 */
[----:B------:R-:W-:Y:S04]  /*8c50*/  LDGSTS.E [R0+0x10008], desc[UR34][R22.64], !P4 ;  /* 0x1000800016007fae */ /* 0x000fe8000e121862 */
[----:B------:R-:W-:Y:S04]  /*8c60*/  LDGSTS.E [R0+0x14008], desc[UR34][R224.64], !P4 ;  /* 0x14008000e0007fae */ /* 0x000fe8000e121862 */
[----:B------:R-:W-:Y:S04]  /*8c70*/  LDGSTS.E [R0+0x18008], desc[UR34][R222.64], !P4 ;  /* 0x18008000de007fae */ /* 0x000fe8000e121862 */
[----:B------:R-:W-:Y:S01]  /*8c80*/  LDGSTS.E [R0+0x1c008], desc[UR34][R220.64], !P4 ;  /* 0x1c008000dc007fae */ /* 0x000fe2000e121862 */
[----:B--2---:R-:W-:-:S04]  /*8c90*/  IMAD.WIDE R160, R2, 0x4, R160 ;  /* 0x0000000402a07825 */ /* 0x004fc800078e02a0 */
[C---:B------:R-:W-:Y:S01]  /*8ca0*/  IMAD.WIDE R158, R2.reuse, 0x4, R172 ;  /* 0x00000004029e7825 */ /* 0x040fe200078e02ac */
[----:B------:R2:W-:Y:S03]  /*8cb0*/  STL.64 [R1+0x538], R160 ;  /* 0x000538a001007387 */ /* 0x0005e60000100a00 */
[C---:B------:R-:W-:Y:S01]  /*8cc0*/  IMAD.WIDE R150, R2.reuse, 0x4, R166 ;  /* 0x0000000402967825 */ /* 0x040fe200078e02a6 */
[----:B------:R4:W-:Y:S03]  /*8cd0*/  STL.64 [R1+0x530], R158 ;  /* 0x0005309e01007387 */ /* 0x0009e60000100a00 */
[----:B------:R-:W-:Y:S01]  /*8ce0*/  IMAD.WIDE R136, R2, 0x4, R212 ;  /* 0x0000000402887825 */ /* 0x000fe200078e02d4 */
[----:B------:R-:W-:Y:S04]  /*8cf0*/  STL.64 [R1+0x528], R150 ;  /* 0x0005289601007387 */ /* 0x000fe80000100a00 */
[----:B------:R-:W-:Y:S04]  /*8d00*/  LDGSTS.E [R0+0x1000c], desc[UR34][R160.64], !P2 ;  /* 0x1000c000a0007fae */ /* 0x000fe8000d121862 */
[----:B------:R3:W-:Y:S04]  /*8d10*/  STL.64 [R1+0x520], R136 ;  /* 0x0005208801007387 */ /* 0x0007e80000100a00 */
[----:B------:R-:W-:Y:S04]  /*8d20*/  LDGSTS.E [R0+0x1400c], desc[UR34][R158.64], !P2 ;  /* 0x1400c0009e007fae */ /* 0x000fe8000d121862 */
[----:B--2---:R-:W2:Y:S04]  /*8d30*/  LDL.LU.64 R160, [R1+0x1b8] ;  /* 0x0001b80001a07983 */ /* 0x004ea80000300a00 */
[----:B------:R-:W2:Y:S04]  /*8d40*/  LDL.LU.64 R212, [R1+0x518] ;  /* 0x0005180001d47983 */ /* 0x000ea80000300a00 */
[----:B----4-:R-:W4:Y:S04]  /*8d50*/  LDL.LU.64 R158, [R1+0x510] ;  /* 0x00051000019e7983 */ /* 0x010f280000300a00 */
[----:B------:R-:W4:Y:S04]  /*8d60*/  LDL.LU.64 R236, [R1+0x508] ;  /* 0x0005080001ec7983 */ /* 0x000f280000300a00 */
[----:B------:R-:W4:Y:S01]  /*8d70*/  LDL.LU.64 R166, [R1+0x500] ;  /* 0x0005000001a67983 */ /* 0x000f220000300a00 */
[----:B------:R-:W-:Y:S01]  /*8d80*/  ISETP.GE.U32.AND P3, PT, R4, 0x7fffff9e, PT ;  /* 0x7fffff9e0400780c */ /* 0x000fe20003f66070 */
[----:B------:R-:W-:-:S02]  /*8d90*/  VIADD R4, R139, 0xffffffbc ;  /* 0xffffffbc8b047836 */ /* 0x000fc40000000000 */
[----:B------:R-:W4:Y:S03]  /*8da0*/  LDL.LU.64 R194, [R1+0x4f8] ;  /* 0x0004f80001c27983 */ /* 0x000f260000300a00 */
[----:B------:R-:W-:Y:S01]  /*8db0*/  ISETP.GE.U32.AND P4, PT, R4, 0x7fffff9d, PT ;  /* 0x7fffff9d0400780c */ /* 0x000fe20003f86070 */
[----:B------:R-:W-:Y:S01]  /*8dc0*/  IMAD.SHL.U32 R4, R3, 0x20, RZ ;  /* 0x0000002003047824 */ /* 0x000fe200078e00ff */
[----:B------:R-:W4:Y:S04]  /*8dd0*/  LDL.LU.64 R180, [R1+0x4f0] ;  /* 0x0004f00001b47983 */ /* 0x000f280000300a00 */
[----:B------:R-:W4:Y:S01]  /*8de0*/  LDL.LU.64 R242, [R1+0x4e8] ;  /* 0x0004e80001f27983 */ /* 0x000f220000300a00 */
[----:B-1----:R-:W-:-:S03]  /*8df0*/  VIADD R3, R138, 0xffffffbb ;  /* 0xffffffbb8a037836 */ /* 0x002fc60000000000 */
[----:B------:R-:W-:Y:S01]  /*8e00*/  LDGSTS.E [R0+0x1800c], desc[UR34][R150.64], !P2 ;  /* 0x1800c00096007fae */ /* 0x000fe2000d121862 */
[----:B------:R-:W-:-:S03]  /*8e10*/  IMAD.WIDE R216, R4, 0x4, R132 ;  /* 0x0000000404d87825 */ /* 0x000fc600078e0284 */
[----:B------:R3:W-:Y:S01]  /*8e20*/  LDGSTS.E [R0+0x1c00c], desc[UR34][R136.64], !P2 ;  /* 0x1c00c00088007fae */ /* 0x0007e2000d121862 */
[----:B------:R-:W-:-:S03]  /*8e30*/  IMAD.WIDE R6, R4, 0x4, R6 ;  /* 0x0000000404067825 */ /* 0x000fc600078e0206 */
[----:B------:R-:W0:Y:S01]  /*8e40*/  LDGDEPBAR ;  /* 0x00000000000079af */ /* 0x000e220000000000 */
[----:B------:R-:W-:-:S03]  /*8e50*/  IMAD.WIDE R10, R4, 0x4, R10 ;  /* 0x00000004040a7825 */ /* 0x000fc600078e020a */
[----:B------:R-:W-:Y:S01]  /*8e60*/  LDGSTS.E [R153+0x58000], desc[UR34][R6.64], P1 ;  /* 0x5800000006997fae */ /* 0x000fe20008921862 */
[----:B------:R-:W-:-:S03]  /*8e70*/  IMAD.WIDE R14, R4, 0x4, R14 ;  /* 0x00000004040e7825 */ /* 0x000fc600078e020e */
[----:B------:R-:W-:Y:S01]  /*8e80*/  LDGSTS.E [R153+0x58400], desc[UR34][R10.64], P1 ;  /* 0x584000000a997fae */ /* 0x000fe20008921862 */
[C---:B------:R-:W-:Y:S01]  /*8e90*/  IMAD.WIDE R18, R4.reuse, 0x4, R18 ;  /* 0x0000000404127825 */ /* 0x040fe200078e0212 */
[----:B---3--:R-:W1:Y:S02]  /*8ea0*/  LDC R136, c[0x0][0x230] ;  /* 0x00008c00ff887b82 */ /* 0x008e640000000800 */
[----:B------:R-:W-:Y:S01]  /*8eb0*/  LDGSTS.E [R153+0x58800], desc[UR34][R14.64], P1 ;  /* 0x588000000e997fae */ /* 0x000fe20008921862 */
[----:B------:R-:W-:-:S03]  /*8ec0*/  IMAD.WIDE R24, R4, 0x4, R24 ;  /* 0x0000000404187825 */ /* 0x000fc600078e0218 */
[----:B------:R-:W-:Y:S01]  /*8ed0*/  LDGSTS.E [R153+0x58c00], desc[UR34][R18.64], P1 ;  /* 0x58c0000012997fae */ /* 0x000fe20008921862 */
[C---:B------:R-:W-:Y:S01]  /*8ee0*/  IMAD.WIDE R28, R4.reuse, 0x4, R28 ;  /* 0x00000004041c7825 */ /* 0x040fe200078e021c */
[----:B------:R-:W3:Y:S02]  /*8ef0*/  LDC R137, c[0x0][0x230] ;  /* 0x00008c00ff897b82 */ /* 0x000ee40000000800 */
[----:B------:R-:W-:Y:S01]  /*8f00*/  LDGSTS.E [R153+0x59000], desc[UR34][R24.64], P1 ;  /* 0x5900000018997fae */ /* 0x000fe20008921862 */
[----:B------:R-:W-:-:S03]  /*8f10*/  IMAD.WIDE R32, R4, 0x4, R32 ;  /* 0x0000000404207825 */ /* 0x000fc600078e0220 */
        /* <DEDUP_REMOVED lines=11> */
[----:B--2---:R-:W-:-:S03]  /*8fd0*/  IMAD.WIDE R214, R4, 0x4, R160 ;  /* 0x0000000404d67825 */ /* 0x004fc600078e02a0 */
[----:B------:R-:W-:Y:S04]  /*8fe0*/  LDGSTS.E [R153+0x5ac00], desc[UR34][R52.64], P1 ;  /* 0x5ac0000034997fae */ /* 0x000fe80008921862 */
[----:B------:R-:W2:Y:S04]  /*8ff0*/  LDL.LU.64 R160, [R1+0x4e0] ;  /* 0x0004e00001a07983 */ /* 0x000ea80000300a00 */
[----:B------:R1:W-:Y:S04]  /*9000*/  STL.64 [R1+0x14e8], R152 ;  /* 0x0014e89801007387 */ /* 0x0003e80000100a00 */
[----:B------:R3:W-:Y:S04]  /*9010*/  STL.64 [R1+0x14e0], R156 ;  /* 0x0014e09c01007387 */ /* 0x0007e80000100a00 */
[----:B------:R-:W2:Y:S04]  /*9020*/  LDL.LU.64 R218, [R1+0x4d8] ;  /* 0x0004d80001da7983 */ /* 0x000ea80000300a00 */
[----:B------:R-:W2:Y:S01]  /*9030*/  LDL.LU.64 R190, [R1+0x4d0] ;  /* 0x0004d00001be7983 */ /* 0x000ea20000300a00 */
[----:B----4-:R-:W-:-:S03]  /*9040*/  IMAD.WIDE R150, R2, 0x4, R158 ;  /* 0x0000000402967825 */ /* 0x010fc600078e029e */
[----:B------:R-:W4:Y:S01]  /*9050*/  LDL.LU.64 R178, [R1+0x4c8] ;  /* 0x0004c80001b27983 */ /* 0x000f220000300a00 */
[----:B------:R-:W-:-:S03]  /*9060*/  IMAD.WIDE R138, R2, 0x4, R236 ;  /* 0x00000004028a7825 */ /* 0x000fc600078e02ec */
[----:B------:R-:W4:Y:S01]  /*9070*/  LDL.LU.64 R172, [R1+0x4c0] ;  /* 0x0004c00001ac7983 */ /* 0x000f220000300a00 */
[----:B------:R-:W-:-:S03]  /*9080*/  IMAD.WIDE R132, R2, 0x4, R166 ;  /* 0x0000000402847825 */ /* 0x000fc600078e02a6 */
[----:B------:R3:W-:Y:S04]  /*9090*/  STL.64 [R1+0x1f8], R150 ;  /* 0x0001f89601007387 */ /* 0x0007e80000100a00 */
[----:B------:R2:W-:Y:S04]  /*90a0*/  STL.64 [R1+0x1f0], R138 ;  /* 0x0001f08a01007387 */ /* 0x0005e80000100a00 */
[----:B------:R2:W-:Y:S04]  /*90b0*/  STL.64 [R1+0x1e8], R132 ;  /* 0x0001e88401007387 */ /* 0x0005e80000100a00 */
[----:B------:R-:W4:Y:S04]  /*90c0*/  LDL.LU.64 R158, [R1+0x4b8] ;  /* 0x0004b800019e7983 */ /* 0x000f280000300a00 */
[----:B------:R-:W4:Y:S04]  /*90d0*/  LDL.LU.64 R236, [R1+0x4b0] ;  /* 0x0004b00001ec7983 */ /* 0x000f280000300a00 */
[----:B------:R-:W4:Y:S01]  /*90e0*/  LDL.LU.64 R166, [R1+0x4a8] ;  /* 0x0004a80001a67983 */ /* 0x000f220000300a00 */
[----:B------:R-:W-:-:S04]  /*90f0*/  IMAD.WIDE R56, R4, 0x4, R56 ;  /* 0x0000000404387825 */ /* 0x000fc800078e0238 */
[C---:B------:R-:W-:Y:S01]  /*9100*/  IMAD.WIDE R60, R4.reuse, 0x4, R60 ;  /* 0x00000004043c7825 */ /* 0x040fe200078e023c */
[----:B------:R-:W-:Y:S03]  /*9110*/  LDGSTS.E [R153+0x5b000], desc[UR34][R56.64], P1 ;  /* 0x5b00000038997fae */ /* 0x000fe60008921862 */
        /* <DEDUP_REMOVED lines=37> */
[----:B------:R1:W-:Y:S03]  /*9370*/  LDGSTS.E [R153+0x5fc00], desc[UR34][R216.64], P1 ;  /* 0x5fc00000d8997fae */ /* 0x0003e60008921862 */
        /* <DEDUP_REMOVED lines=56> */
[----:B------:R-:W-:Y:S01]  /*9700*/  IMAD.WIDE R130, R4, 0x4, R130 ;  /* 0x0000000404827825 */ /* 0x000fe200078e0282 */
[----:B------:R-:W-:Y:S04]  /*9710*/  LDGSTS.E [R157+0x5f200], desc[UR34][R122.64], P1 ;  /* 0x5f2000007a9d7fae */ /* 0x000fe80008921862 */
[----:B------:R-:W-:Y:S04]  /*9720*/  LDGSTS.E [R157+0x5f600], desc[UR34][R126.64], P1 ;  /* 0x5f6000007e9d7fae */ /* 0x000fe80008921862 */
[----:B------:R-:W-:Y:S04]  /*9730*/  LDGSTS.E [R157+0x5fa00], desc[UR34][R130.64], P1 ;  /* 0x5fa00000829d7fae */ /* 0x000fe80008921862 */
[----:B------:R3:W-:Y:S04]  /*9740*/  LDGSTS.E [R157+0x5fe00], desc[UR34][R214.64], P1 ;  /* 0x5fe00000d69d7fae */ /* 0x0007e80008921862 */
[----:B------:R-:W0:Y:S01]  /*9750*/  LDGDEPBAR ;  /* 0x00000000000079af */ /* 0x000e220000000000 */
[C---:B------:R-:W-:Y:S01]  /*9760*/  IMAD.WIDE R212, R2.reuse, 0x4, R212 ;  /* 0x0000000402d47825 */ /* 0x040fe200078e02d4 */
[----:B------:R-:W-:Y:S03]  /*9770*/  BAR.SYNC.DEFER_BLOCKING 0x0 ;  /* 0x0000000000007b1d */ /* 0x000fe60000010000 */
[----:B-1----:R-:W-:-:S04]  /*9780*/  IMAD.WIDE R152, R2, 0x4, R180 ;  /* 0x0000000402987825 */ /* 0x002fc800078e02b4 */
[----:B---3--:R-:W-:Y:S01]  /*9790*/  IMAD.WIDE R156, R2, 0x4, R194 ;  /* 0x00000004029c7825 */ /* 0x008fe200078e02c2 */
[----:B------:R-:W-:-:S03]  /*97a0*/  ISETP.GE.U32.AND P2, PT, R3, 0x7fffff9c, PT ;  /* 0x7fffff9c0300780c */ /* 0x000fc60003f46070 */
[----:B------:R-:W-:Y:S01]  /*97b0*/  VIADD R3, R5, 0xffffffba ;  /* 0xffffffba05037836 */ /* 0x000fe20000000000 */
[----:B------:R-:W-:Y:S01]  /*97c0*/  STL.64 [R1+0x1e0], R156 ;  /* 0x0001e09c01007387 */ /* 0x000fe20000100a00 */
[----:B------:R-:W1:Y:S03]  /*97d0*/  LDC R5, c[0x0][0x230] ;  /* 0x00008c00ff057b82 */ /* 0x000e660000000800 */
[----:B------:R-:W-:Y:S01]  /*97e0*/  ISETP.GE.U32.AND P1, PT, R3, 0x7fffff9b, PT ;  /* 0x7fffff9b0300780c */ /* 0x000fe20003f26070 */
[----:B------:R-:W-:Y:S01]  /*97f0*/  VIADD R3, R136, 0xffffffb9 ;  /* 0xffffffb988037836 */ /* 0x000fe20000000000 */
[----:B------:R-:W-:Y:S01]  /*9800*/  @!PT LDS RZ, [RZ] ;  /* 0x00000000fffff984 */ /* 0x000fe20000000800 */
[----:B------:R-:W-:Y:S01]  /*9810*/  @!PT LDS RZ, [RZ] ;  /* 0x00000000fffff984 */ /* 0x000fe20000000800 */
[----:B------:R-:W-:Y:S01]  /*9820*/  @!PT LDS RZ, [RZ] ;  /* 0x00000000fffff984 */ /* 0x000fe20000000800 */
[----:B------:R-:W-:Y:S04]  /*9830*/  LDGSTS.E [R244+0x20000], desc[UR34][R212.64], !P5 ;  /* 0x20000000d4f47fae */ /* 0x000fe8000e921862 */
[----:B------:R3:W-:Y:S04]  /*9840*/  LDGSTS.E [R244+0x24000], desc[UR34][R150.64], !P5 ;  /* 0x2400000096f47fae */ /* 0x0007e8000e921862 */
[----:B------:R2:W-:Y:S04]  /*9850*/  LDGSTS.E [R244+0x28000], desc[UR34][R138.64], !P5 ;  /* 0x280000008af47fae */ /* 0x0005e8000e921862 */
[----:B------:R2:W-:Y:S01]  /*9860*/  LDGSTS.E [R244+0x2c000], desc[UR34][R132.64], !P5 ;  /* 0x2c00000084f47fae */ /* 0x0005e2000e921862 */
[----:B---3--:R-:W-:-:S03]  /*9870*/  IMAD.WIDE R150, R2, 0x4, R242 ;  /* 0x0000000402967825 */ /* 0x008fc600078e02f2 */
[----:B------:R-:W-:Y:S01]  /*9880*/  LDGSTS.E [R244+0x20004], desc[UR34][R156.64], !P6 ;  /* 0x200040009cf47fae */ /* 0x000fe2000f121862 */
[----:B--2---:R-:W-:-:S03]  /*9890*/  IMAD.WIDE R138, R2, 0x4, R160 ;  /* 0x00000004028a7825 */ /* 0x004fc600078e02a0 */
[----:B------:R-:W2:Y:S01]  /*98a0*/  LDL.LU.64 R242, [R1+0x4a0] ;  /* 0x0004a00001f27983 */ /* 0x000ea20000300a00 */
[----:B------:R-:W3:Y:S03]  /*98b0*/  LDC R132, c[0x0][0x230] ;  /* 0x00008c00ff847b82 */ /* 0x000ee60000000800 */
[----:B------:R1:W-:Y:S04]  /*98c0*/  STL.64 [R1+0x1d8], R152 ;  /* 0x0001d89801007387 */ /* 0x0003e80000100a00 */
[----:B------:R1:W-:Y:S01]  /*98d0*/  LDGSTS.E [R244+0x24004], desc[UR34][R152.64], !P6 ;  /* 0x2400400098f47fae */ /* 0x0003e2000f121862 */
[----:B------:R-:W3:Y:S03]  /*98e0*/  LDC R133, c[0x0][0x230] ;  /* 0x00008c00ff857b82 */ /* 0x000ee60000000800 */
[----:B------:R1:W-:Y:S04]  /*98f0*/  STL.64 [R1+0x1d0], R150 ;  /* 0x0001d09601007387 */ /* 0x0003e80000100a00 */
[----:B------:R1:W-:Y:S02]  /*9900*/  LDGSTS.E [R244+0x28004], desc[UR34][R150.64], !P6 ;  /* 0x2800400096f47fae */ /* 0x0003e4000f121862 */
[----:B-1----:R-:W-:-:S02]  /*9910*/  IMAD.WIDE R152, R2, 0x4, R218 ;  /* 0x0000000402987825 */ /* 0x002fc400078e02da */
[----:B------:R4:W-:Y:S04]  /*9920*/  STL.64 [R1+0x1c8], R138 ;  /* 0x0001c88a01007387 */ /* 0x0009e80000100a00 */
[----:B------:R4:W-:Y:S01]  /*9930*/  LDGSTS.E [R244+0x2c004], desc[UR34][R138.64], !P6 ;  /* 0x2c0040008af47fae */ /* 0x0009e2000f121862 */
[----:B------:R-:W-:-:S03]  /*9940*/  IMAD.WIDE R150, R2, 0x4, R190 ;  /* 0x0000000402967825 */ /* 0x000fc600078e02be */
[----:B------:R-:W3:Y:S01]  /*9950*/  LDL.LU.64 R160, [R1+0x498] ;  /* 0x0004980001a07983 */ /* 0x000ee20000300a00 */
[----:B------:R-:W-:-:S03]  /*9960*/  ISETP.GE.U32.AND P5, PT, R3, 0x7fffff9a, PT ;  /* 0x7fffff9a0300780c */ /* 0x000fc60003fa6070 */
[----:B------:R-:W-:Y:S01]  /*9970*/  STL.64 [R1+0x1c0], R152 ;  /* 0x0001c09801007387 */ /* 0x000fe20000100a00 */
[----:B----4-:R-:W-:-:S03]  /*9980*/  IMAD.WIDE R138, R2, 0x4, R178 ;  /* 0x00000004028a7825 */ /* 0x010fc600078e02b2 */
[----:B------:R-:W4:Y:S04]  /*9990*/  LDL.LU.64 R182, [R1+0x490] ;  /* 0x0004900001b67983 */ /* 0x000f280000300a00 */
[----:B------:R-:W-:Y:S01]  /*99a0*/  STL.64 [R1+0x1b8], R150 ;  /* 0x0001b89601007387 */ /* 0x000fe20000100a00 */
[----:B------:R-:W-:-:S03]  /*99b0*/  VIADD R3, R137, 0xffffffb8 ;  /* 0xffffffb889037836 */ /* 0x000fc60000000000 */
[----:B------:R-:W4:Y:S01]  /*99c0*/  LDL.LU.64 R180, [R1+0x488] ;  /* 0x0004880001b47983 */ /* 0x000f220000300a00 */
[----:B------:R-:W-:-:S03]  /*99d0*/  IMAD.WIDE R136, R2, 0x4, R172 ;  /* 0x0000000402887825 */ /* 0x000fc600078e02ac */
[----:B------:R1:W-:Y:S04]  /*99e0*/  STL.64 [R1+0x1b0], R138 ;  /* 0x0001b08a01007387 */ /* 0x0003e80000100a00 */
[----:B------:R-:W4:Y:S04]  /*99f0*/  LDL.LU.64 R178, [R1+0x480] ;  /* 0x0004800001b27983 */ /* 0x000f280000300a00 */
[----:B------:R-:W-:Y:S04]  /*9a00*/  LDGSTS.E [R244+0x20008], desc[UR34][R152.64], !P3 ;  /* 0x2000800098f47fae */ /* 0x000fe8000d921862 */
[----:B------:R-:W-:Y:S04]  /*9a10*/  LDGSTS.E [R244+0x24008], desc[UR34][R150.64], !P3 ;  /* 0x2400800096f47fae */ /* 0x000fe8000d921862 */
[----:B------:R1:W-:Y:S04]  /*9a20*/  LDGSTS.E [R244+0x28008], desc[UR34][R138.64], !P3 ;  /* 0x280080008af47fae */ /* 0x0003e8000d921862 */
[----:B------:R1:W-:Y:S04]  /*9a30*/  STL.64 [R1+0x1a8], R136 ;  /* 0x0001a88801007387 */ /* 0x0003e80000100a00 */
[----:B------:R1:W-:Y:S02]  /*9a40*/  LDGSTS.E [R244+0x2c008], desc[UR34][R136.64], !P3 ;  /* 0x2c00800088f47fae */ /* 0x0003e4000d921862 */
[----:B-1----:R-:W-:-:S02]  /*9a50*/  IMAD.WIDE R138, R2, 0x4, R158 ;  /* 0x00000004028a7825 */ /* 0x002fc400078e029e */
[----:B------:R-:W4:Y:S02]  /*9a60*/  LDL.LU.64 R172, [R1+0x478] ;  /* 0x0004780001ac7983 */ /* 0x000f240000300a00 */
[C---:B------:R-:W-:Y:S02]  /*9a70*/  IMAD.WIDE R152, R2.reuse, 0x4, R166 ;  /* 0x0000000402987825 */ /* 0x040fe400078e02a6 */
[----:B------:R-:W4:Y:S02]  /*9a80*/  LDL.LU.64 R194, [R1+0x470] ;  /* 0x0004700001c27983 */ /* 0x000f240000300a00 */
[C---:B------:R-:W-:Y:S02]  /*9a90*/  IMAD.WIDE R136, R2.reuse, 0x4, R236 ;  /* 0x0000000402887825 */ /* 0x040fe400078e02ec */
[----:B------:R1:W-:Y:S04]  /*9aa0*/  STL.64 [R1+0x1a0], R138 ;  /* 0x0001a08a01007387 */ /* 0x0003e80000100a00 */
[----:B------:R-:W4:Y:S04]  /*9ab0*/  LDL.LU.64 R166, [R1+0x468] ;  /* 0x0004680001a67983 */ /* 0x000f280000300a00 */
[----:B------:R1:W-:Y:S04]  /*9ac0*/  STL.64 [R1+0x198], R136 ;  /* 0x0001988801007387 */ /* 0x0003e80000100a00 */
[----:B------:R-:W4:Y:S04]  /*9ad0*/  LDL.LU.64 R236, [R1+0x460] ;  /* 0x0004600001ec7983 */ /* 0x000f280000300a00 */
[----:B------:R1:W-:Y:S04]  /*9ae0*/  LDGSTS.E [R244+0x2000c], desc[UR34][R138.64], !P4 ;  /* 0x2000c0008af47fae */ /* 0x0003e8000e121862 */
[----:B------:R1:W-:Y:S04]  /*9af0*/  LDGSTS.E [R244+0x2400c], desc[UR34][R136.64], !P4 ;  /* 0x2400c00088f47fae */ /* 0x0003e8000e121862 */
[----:B------:R-:W-:Y:S01]  /*9b00*/  LDGSTS.E [R244+0x2800c], desc[UR34][R152.64], !P4 ;  /* 0x2800c00098f47fae */ /* 0x000fe2000e121862 */
[----:B--2---:R-:W-:-:S05]  /*9b10*/  IMAD.WIDE R156, R2, 0x4, R242 ;  /* 0x00000004029c7825 */ /* 0x004fca00078e02f2 */
[----:B------:R-:W-:Y:S01]  /*9b20*/  LDGSTS.E [R244+0x2c00c], desc[UR34][R156.64], !P4 ;  /* 0x2c00c0009cf47fae */ /* 0x000fe2000e121862 */
[----:B---3--:R-:W-:-:S03]  /*9b30*/  IMAD.WIDE R158, R2, 0x4, R160 ;  /* 0x00000004029e7825 */ /* 0x008fc600078e02a0 */
[----:B------:R-:W2:Y:S04]  /*9b40*/  LDL.LU.64 R160, [R1+0x458] ;  /* 0x0004580001a07983 */ /* 0x000ea80000300a00 */
[----:B------:R-:W3:Y:S01]  /*9b50*/  LDL.LU.64 R218, [R1+0x450] ;  /* 0x0004500001da7983 */ /* 0x000ee20000300a00 */
[----:B----4-:R-:W-:-:S03]  /*9b60*/  IMAD.WIDE R150, R2, 0x4, R182 ;  /* 0x0000000402967825 */ /* 0x010fc600078e02b6 */
[----:B------:R-:W4:Y:S04]  /*9b70*/  LDL.LU.64 R190, [R1+0x448] ;  /* 0x0004480001be7983 */ /* 0x000f280000300a00 */
[----:B------:R1:W-:Y:S02]  /*9b80*/  STL.64 [R1+0x180], R158 ;  /* 0x0001809e01007387 */ /* 0x0003e40000100a00 */
[C---:B-1----:R-:W-:Y:S02]  /*9b90*/  IMAD.WIDE R138, R2.reuse, 0x4, R180 ;  /* 0x00000004028a7825 */ /* 0x042fe400078e02b4 */
[----:B------:R-:W4:Y:S04]  /*9ba0*/  LDL.LU.64 R242, [R1+0x440] ;  /* 0x0004400001f27983 */ /* 0x000f280000300a00 */
[----:B------:R1:W-:Y:S01]  /*9bb0*/  STL.64 [R1+0x178], R150 ;  /* 0x0001789601007387 */ /* 0x0003e20000100a00 */
[----:B------:R-:W-:-:S03]  /*9bc0*/  IMAD.WIDE R136, R2, 0x4, R178 ;  /* 0x0000000402887825 */ /* 0x000fc600078e02b2 */
[----:B------:R1:W-:Y:S04]  /*9bd0*/  STL.64 [R1+0x170], R138 ;  /* 0x0001708a01007387 */ /* 0x0003e80000100a00 */
[----:B------:R1:W-:Y:S04]  /*9be0*/  LDGSTS.E [R245+0x20000], desc[UR34][R158.64], !P2 ;  /* 0x200000009ef57fae */ /* 0x0003e8000d121862 */
[----:B------:R1:W-:Y:S04]  /*9bf0*/  STL.64 [R1+0x168], R136 ;  /* 0x0001688801007387 */ /* 0x0003e80000100a00 */
[----:B------:R-:W4:Y:S04]  /*9c00*/  LDL.LU.64 R178, [R1+0x438] ;  /* 0x0004380001b27983 */ /* 0x000f280000300a00 */
[----:B------:R-:W4:Y:S04]  /*9c10*/  LDL.LU.64 R180, [R1+0x430] ;  /* 0x0004300001b47983 */ /* 0x000f280000300a00 */
[----:B------:R1:W-:Y:S02]  /*9c20*/  LDGSTS.E [R245+0x24000], desc[UR34][R150.64], !P2 ;  /* 0x2400000096f57fae */ /* 0x0003e4000d121862 */
[----:B-1----:R-:W-:-:S02]  /*9c30*/  IMAD.WIDE R158, R2, 0x4, R172 ;  /* 0x00000004029e7825 */ /* 0x002fc400078e02ac */
[----:B------:R1:W-:Y:S04]  /*9c40*/  LDGSTS.E [R245+0x28000], desc[UR34][R138.64], !P2 ;  /* 0x280000008af57fae */ /* 0x0003e8000d121862 */
[----:B------:R-:W4:Y:S01]  /*9c50*/  LDL.LU.64 R172, [R1+0x428] ;  /* 0x0004280001ac7983 */ /* 0x000f220000300a00 */
[----:B------:R-:W-:-:S03]  /*9c60*/  IMAD.WIDE R150, R2, 0x4, R194 ;  /* 0x0000000402967825 */ /* 0x000fc600078e02c2 */
[----:B------:R1:W-:Y:S02]  /*9c70*/  STL.64 [R1+0x160], R158 ;  /* 0x0001609e01007387 */ /* 0x0003e40000100a00 */
[C---:B-1----:R-:W-:Y:S02]  /*9c80*/  IMAD.WIDE R138, R2.reuse, 0x4, R166 ;  /* 0x00000004028a7825 */ /* 0x042fe400078e02a6 */
[----:B------:R1:W-:Y:S04]  /*9c90*/  LDGSTS.E [R245+0x2c000], desc[UR34][R136.64], !P2 ;  /* 0x2c00000088f57fae */ /* 0x0003e8000d121862 */
[----:B------:R-:W4:Y:S04]  /*9ca0*/  LDL.LU.64 R166, [R1+0x420] ;  /* 0x0004200001a67983 */ /* 0x000f280000300a00 */
[----:B------:R3:W-:Y:S01]  /*9cb0*/  STL.64 [R1+0x158], R150 ;  /* 0x0001589601007387 */ /* 0x0007e20000100a00 */
[----:B-1----:R-:W-:-:S03]  /*9cc0*/  IMAD.WIDE R136, R2, 0x4, R236 ;  /* 0x0000000402887825 */ /* 0x002fc600078e02ec */
[----:B------:R4:W-:Y:S04]  /*9cd0*/  STL.64 [R1+0x150], R138 ;  /* 0x0001508a01007387 */ /* 0x0009e80000100a00 */
[----:B------:R-:W-:Y:S04]  /*9ce0*/  LDGSTS.E [R245+0x20004], desc[UR34][R158.64], !P1 ;  /* 0x200040009ef57fae */ /* 0x000fe8000c921862 */
[----:B------:R1:W-:Y:S04]  /*9cf0*/  STL.64 [R1+0x148], R136 ;  /* 0x0001488801007387 */ /* 0x0003e80000100a00 */
[----:B------:R3:W-:Y:S04]  /*9d00*/  LDGSTS.E [R245+0x24004], desc[UR34][R150.64], !P1 ;  /* 0x2400400096f57fae */ /* 0x0007e8000c921862 */
[----:B------:R-:W4:Y:S04]  /*9d10*/  LDL.LU.64 R158, [R1+0x418] ;  /* 0x00041800019e7983 */ /* 0x000f280000300a00 */
[----:B------:R-:W4:Y:S04]  /*9d20*/  LDL.LU.64 R236, [R1+0x410] ;  /* 0x0004100001ec7983 */ /* 0x000f280000300a00 */
[----:B------:R4:W-:Y:S04]  /*9d30*/  LDGSTS.E [R245+0x28004], desc[UR34][R138.64], !P1 ;  /* 0x280040008af57fae */ /* 0x0009e8000c921862 */
[----:B------:R1:W-:Y:S01]  /*9d40*/  LDGSTS.E [R245+0x2c004], desc[UR34][R136.64], !P1 ;  /* 0x2c00400088f57fae */ /* 0x0003e2000c921862 */
[----:B------:R-:W-:Y:S01]  /*9d50*/  ISETP.GE.U32.AND P6, PT, R3, 0x7fffff99, PT ;  /* 0x7fffff990300780c */ /* 0x000fe20003fc6070 */
[----:B--2---:R-:W-:-:S04]  /*9d60*/  IMAD.WIDE R160, R2, 0x4, R160 ;  /* 0x0000000402a07825 */ /* 0x004fc800078e02a0 */
[C---:B---3--:R-:W-:Y:S01]  /*9d70*/  IMAD.WIDE R150, R2.reuse, 0x4, R218 ;  /* 0x0000000402967825 */ /* 0x048fe200078e02da */
[----:B------:R-:W-:Y:S03]  /*9d80*/  STL.64 [R1+0x140], R160 ;  /* 0x000140a001007387 */ /* 0x000fe60000100a00 */
[C---:B----4-:R-:W-:Y:S01]  /*9d90*/  IMAD.WIDE R138, R2.reuse, 0x4, R190 ;  /* 0x00000004028a7825 */ /* 0x050fe200078e02be */
[----:B------:R-:W2:Y:S04]  /*9da0*/  LDL.LU.64 R218, [R1+0x408] ;  /* 0x0004080001da7983 */ /* 0x000ea80000300a00 */
[----:B------:R3:W-:Y:S01]  /*9db0*/  STL.64 [R1+0x138], R150 ;  /* 0x0001389601007387 */ /* 0x0007e20000100a00 */
[----:B-1----:R-:W-:-:S03]  /*9dc0*/  IMAD.WIDE R136, R2, 0x4, R242 ;  /* 0x0000000402887825 */ /* 0x002fc600078e02f2 */
[----:B------:R-:W-:Y:S04]  /*9dd0*/  LDGSTS.E [R245+0x20008], desc[UR34][R160.64], !P5 ;  /* 0x20008000a0f57fae */ /* 0x000fe8000e921862 */
[----:B------:R-:W4:Y:S04]  /*9de0*/  LDL.LU.64 R242, [R1+0x400] ;  /* 0x0004000001f27983 */ /* 0x000f280000300a00 */
[----:B------:R1:W-:Y:S04]  /*9df0*/  STL.64 [R1+0x130], R138 ;  /* 0x0001308a01007387 */ /* 0x0003e80000100a00 */
[----:B------:R3:W-:Y:S04]  /*9e00*/  LDGSTS.E [R245+0x24008], desc[UR34][R150.64], !P5 ;  /* 0x2400800096f57fae */ /* 0x0007e8000e921862 */
[----:B------:R1:W-:Y:S01]  /*9e10*/  STL.64 [R1+0x128], R136 ;  /* 0x0001288801007387 */ /* 0x0003e20000100a00 */
[----:B------:R-:W-:-:S03]  /*9e20*/  IMAD.WIDE R178, R2, 0x4, R178 ;  /* 0x0000000402b27825 */ /* 0x000fc600078e02b2 */
[----:B------:R1:W-:Y:S01]  /*9e30*/  LDGSTS.E [R245+0x28008], desc[UR34][R138.64], !P5 ;  /* 0x280080008af57fae */ /* 0x0003e2000e921862 */
[----:B---3--:R-:W-:-:S03]  /*9e40*/  IMAD.WIDE R150, R2, 0x4, R180 ;  /* 0x0000000402967825 */ /* 0x008fc600078e02b4 */
[----:B------:R-:W3:Y:S04]  /*9e50*/  LDL.LU.64 R160, [R1+0x3f8] ;  /* 0x0003f80001a07983 */ /* 0x000ee80000300a00 */
[----:B------:R-:W3:Y:S04]  /*9e60*/  LDL.LU.64 R190, [R1+0x3f0] ;  /* 0x0003f00001be7983 */ /* 0x000ee80000300a00 */
[----:B------:R1:W-:Y:S02]  /*9e70*/  LDGSTS.E [R245+0x2c008], desc[UR34][R136.64], !P5 ;  /* 0x2c00800088f57fae */ /* 0x0003e4000e921862 */
[----:B-1----:R-:W-:-:S02]  /*9e80*/  IMAD.WIDE R138, R2, 0x4, R172 ;  /* 0x00000004028a7825 */ /* 0x002fc400078e02ac */
[----:B------:R-:W-:Y:S04]  /*9e90*/  LDGSTS.E [R245+0x2000c], desc[UR34][R178.64], !P6 ;  /* 0x2000c000b2f57fae */ /* 0x000fe8000f121862 */
[----:B------:R-:W3:Y:S04]  /*9ea0*/  LDL.LU.64 R172, [R1+0x3e8] ;  /* 0x0003e80001ac7983 */ /* 0x000ee80000300a00 */
[----:B------:R-:W-:Y:S01]  /*9eb0*/  STL.64 [R1+0x120], R178 ;  /* 0x000120b201007387 */ /* 0x000fe20000100a00 */
[----:B------:R-:W-:-:S03]  /*9ec0*/  IMAD.WIDE R136, R2, 0x4, R166 ;  /* 0x0000000402887825 */ /* 0x000fc600078e02a6 */
[----:B------:R1:W-:Y:S04]  /*9ed0*/  STL.64 [R1+0x118], R150 ;  /* 0x0001189601007387 */ /* 0x0003e80000100a00 */
[----:B------:R-:W3:Y:S04]  /*9ee0*/  LDL.LU.64 R166, [R1+0x3e0] ;  /* 0x0003e00001a67983 */ /* 0x000ee80000300a00 */
[----:B------:R2:W-:Y:S04]  /*9ef0*/  STL.64 [R1+0x110], R138 ;  /* 0x0001108a01007387 */ /* 0x0005e80000100a00 */
[----:B------:R1:W-:Y:S04]  /*9f00*/  LDGSTS.E [R245+0x2400c], desc[UR34][R150.64], !P6 ;  /* 0x2400c00096f57fae */ /* 0x0003e8000f121862 */
[----:B------:R4:W-:Y:S01]  /*9f10*/  STL.64 [R1+0x108], R136 ;  /* 0x0001088801007387 */ /* 0x0009e20000100a00 */
[----:B------:R-:W-:-:S03]  /*9f20*/  IMAD.WIDE R182, R2, 0x4, R158 ;  /* 0x0000000402b67825 */ /* 0x000fc600078e029e */
[----:B------:R2:W-:Y:S01]  /*9f30*/  LDGSTS.E [R245+0x2800c], desc[UR34][R138.64], !P6 ;  /* 0x2800c0008af57fae */ /* 0x0005e2000f121862 */
[----:B-1----:R-:W-:-:S03]  /*9f40*/  IMAD.WIDE R150, R2, 0x4, R236 ;  /* 0x0000000402967825 */ /* 0x002fc600078e02ec */
[----:B------:R-:W3:Y:S04]  /*9f50*/  LDL.LU.64 R158, [R1+0x3d8] ;  /* 0x0003d800019e7983 */ /* 0x000ee80000300a00 */
[----:B------:R-:W3:Y:S04]  /*9f60*/  LDL.LU.64 R180, [R1+0x3d0] ;  /* 0x0003d00001b47983 */ /* 0x000ee80000300a00 */
[----:B------:R-:W-:Y:S04]  /*9f70*/  STL.64 [R1+0x100], R182 ;  /* 0x000100b601007387 */ /* 0x000fe80000100a00 */
[----:B------:R-:W3:Y:S04]  /*9f80*/  LDL.LU.64 R178, [R1+0x3c8] ;  /* 0x0003c80001b27983 */ /* 0x000ee80000300a00 */
[----:B------:R1:W-:Y:S04]  /*9f90*/  STL.64 [R1+0xf8], R150 ;  /* 0x0000f89601007387 */ /* 0x0003e80000100a00 */
[----:B------:R-:W3:Y:S01]  /*9fa0*/  LDL.LU.64 R236, [R1+0x3c0] ;  /* 0x0003c00001ec7983 */ /* 0x000ee20000300a00 */
[----:B------:R-:W-:-:S02]  /*9fb0*/  VIADD R3, R5, 0xffffffb7 ;  /* 0xffffffb705037836 */ /* 0x000fc40000000000 */
[----:B------:R-:W1:Y:S01]  /*9fc0*/  LDC R5, c[0x0][0x230] ;  /* 0x00008c00ff057b82 */ /* 0x000e620000000800 */
[----:B------:R4:W-:Y:S02]  /*9fd0*/  LDGSTS.E [R245+0x2c00c], desc[UR34][R136.64], !P6 ;  /* 0x2c00c00088f57fae */ /* 0x0009e4000f121862 */
[----:B------:R-:W-:Y:S01]  /*9fe0*/  ISETP.GE.U32.AND P3, PT, R3, 0x7fffff98, PT ;  /* 0x7fffff980300780c */ /* 0x000fe20003f66070 */
[----:B------:R-:W-:-:S04]  /*9ff0*/  VIADD R3, R132, 0xffffffb6 ;  /* 0xffffffb684037836 */ /* 0x000fc80000000000 */
[----:B------:R-:W1:Y:S01]  /*a000*/  LDC R132, c[0x0][0x230] ;  /* 0x00008c00ff847b82 */ /* 0x000e620000000800 */
[----:B------:R-:W-:-:S07]  /*a010*/  ISETP.GE.U32.AND P4, PT, R3, 0x7fffff97, PT ;  /* 0x7fffff970300780c */ /* 0x000fce0003f86070 */
[----:B------:R-:W-:Y:S04]  /*a020*/  LDGSTS.E [R246+0x20000], desc[UR34][R182.64], !P3 ;  /* 0x20000000b6f67fae */ /* 0x000fe8000d921862 */
[----:B------:R1:W-:Y:S01]  /*a030*/  LDGSTS.E [R246+0x24000], desc[UR34][R150.64], !P3 ;  /* 0x2400000096f67fae */ /* 0x0003e2000d921862 */
[----:B--2---:R-:W-:-:S05]  /*a040*/  IMAD.WIDE R138, R2, 0x4, R218 ;  /* 0x00000004028a7825 */ /* 0x004fca00078e02da */
[----:B------:R2:W-:Y:S04]  /*a050*/  STL.64 [R1+0xf0], R138 ;  /* 0x0000f08a01007387 */ /* 0x0005e80000100a00 */
[----:B------:R2:W-:Y:S01]  /*a060*/  LDGSTS.E [R246+0x28000], desc[UR34][R138.64], !P3 ;  /* 0x280000008af67fae */ /* 0x0005e2000d921862 */
[----:B----4-:R-:W-:-:S05]  /*a070*/  IMAD.WIDE R136, R2, 0x4, R242 ;  /* 0x0000000402887825 */ /* 0x010fca00078e02f2 */
[----:B------:R4:W-:Y:S04]  /*a080*/  STL.64 [R1+0xe8], R136 ;  /* 0x0000e88801007387 */ /* 0x0009e80000100a00 */
[----:B------:R-:W4:Y:S04]  /*a090*/  LDL.LU.64 R242, [R1+0x3b8] ;  /* 0x0003b80001f27983 */ /* 0x000f280000300a00 */
[----:B------:R4:W-:Y:S04]  /*a0a0*/  LDGSTS.E [R246+0x2c000], desc[UR34][R136.64], !P3 ;  /* 0x2c00000088f67fae */ /* 0x0009e8000d921862 */
[----:B------:R-:W4:Y:S01]  /*a0b0*/  LDL.LU.64 R194, [R1+0x3b0] ;  /* 0x0003b00001c27983 */ /* 0x000f220000300a00 */
[----:B---3--:R-:W-:-:S04]  /*a0c0*/  IMAD.WIDE R160, R2, 0x4, R160 ;  /* 0x0000000402a07825 */ /* 0x008fc800078e02a0 */
[C---:B-1----:R-:W-:Y:S01]  /*a0d0*/  IMAD.WIDE R150, R2.reuse, 0x4, R190 ;  /* 0x0000000402967825 */ /* 0x042fe200078e02be */
[----:B------:R1:W-:Y:S04]  /*a0e0*/  STL.64 [R1+0xe0], R160 ;  /* 0x0000e0a001007387 */ /* 0x0003e80000100a00 */
[----:B------:R-:W3:Y:S04]  /*a0f0*/  LDL.LU.64 R218, [R1+0x3a8] ;  /* 0x0003a80001da7983 */ /* 0x000ee80000300a00 */
[----:B------:R-:W-:Y:S01]  /*a100*/  STL.64 [R1+0xd8], R150 ;  /* 0x0000d89601007387 */ /* 0x000fe20000100a00 */
[----:B--2---:R-:W-:-:S03]  /*a110*/  IMAD.WIDE R138, R2, 0x4, R172 ;  /* 0x00000004028a7825 */ /* 0x004fc600078e02ac */
[----:B------:R-:W-:Y:S04]  /*a120*/  LDGSTS.E [R246+0x20004], desc[UR34][R160.64], !P4 ;  /* 0x20004000a0f67fae */ /* 0x000fe8000e121862 */
[----:B------:R-:W2:Y:S04]  /*a130*/  LDL.LU.64 R172, [R1+0x3a0] ;  /* 0x0003a00001ac7983 */ /* 0x000ea80000300a00 */
[----:B------:R-:W-:Y:S01]  /*a140*/  STL.64 [R1+0xd0], R138 ;  /* 0x0000d08a01007387 */ /* 0x000fe20000100a00 */
[----:B----4-:R-:W-:-:S03]  /*a150*/  IMAD.WIDE R136, R2, 0x4, R166 ;  /* 0x0000000402887825 */ /* 0x010fc600078e02a6 */
[----:B------:R-:W-:Y:S04]  /*a160*/  LDGSTS.E [R246+0x24004], desc[UR34][R150.64], !P4 ;  /* 0x2400400096f67fae */ /* 0x000fe8000e121862 */
[----:B------:R4:W-:Y:S04]  /*a170*/  STL.64 [R1+0xc8], R136 ;  /* 0x0000c88801007387 */ /* 0x0009e80000100a00 */
[----:B------:R-:W2:Y:S04]  /*a180*/  LDL.LU.64 R166, [R1+0x398] ;  /* 0x0003980001a67983 */ /* 0x000ea80000300a00 */
[----:B-1----:R-:W2:Y:S04]  /*a190*/  LDL.LU.64 R160, [R1+0x390] ;  /* 0x0003900001a07983 */ /* 0x002ea80000300a00 */
[----:B------:R-:W2:Y:S04]  /*a1a0*/  LDL.LU.64 R190, [R1+0x388] ;  /* 0x0003880001be7983 */ /* 0x000ea80000300a00 */
[----:B------:R-:W-:Y:S01]  /*a1b0*/  LDGSTS.E [R246+0x28004], desc[UR34][R138.64], !P4 ;  /* 0x280040008af67fae */ /* 0x000fe2000e121862 */
[----:B------:R-:W-:-:S03]  /*a1c0*/  IMAD.WIDE R158, R2, 0x4, R158 ;  /* 0x00000004029e7825 */ /* 0x000fc600078e029e */
[----:B------:R4:W-:Y:S04]  /*a1d0*/  LDGSTS.E [R246+0x2c004], desc[UR34][R136.64], !P4 ;  /* 0x2c00400088f67fae */ /* 0x0009e8000e121862 */
[----:B------:R1:W-:Y:S01]  /*a1e0*/  STL.64 [R1+0xc0], R158 ;  /* 0x0000c09e01007387 */ /* 0x0003e20000100a00 */
[----:B----4-:R-:W-:-:S03]  /*a1f0*/  IMAD.WIDE R136, R2, 0x4, R236 ;  /* 0x0000000402887825 */ /* 0x010fc600078e02ec */
[----:B------:R-:W4:Y:S01]  /*a200*/  LDL.LU.64 R236, [R1+0x380] ;  /* 0x0003800001ec7983 */ /* 0x000f220000300a00 */
[----:B------:R-:W-:Y:S02]  /*a210*/  VIADD R3, R133, 0xffffffb5 ;  /* 0xffffffb585037836 */ /* 0x000fe40000000000 */
[C---:B------:R-:W-:Y:S01]  /*a220*/  IMAD.WIDE R150, R2.reuse, 0x4, R180 ;  /* 0x0000000402967825 */ /* 0x040fe200078e02b4 */
[----:B------:R-:W2:Y:S02]  /*a230*/  LDC R133, c[0x0][0x230] ;  /* 0x00008c00ff857b82 */ /* 0x000ea40000000800 */
[----:B------:R-:W-:Y:S01]  /*a240*/  ISETP.GE.U32.AND P2, PT, R3, 0x7fffff96, PT ;  /* 0x7fffff960300780c */ /* 0x000fe20003f46070 */
[----:B------:R-:W-:Y:S02]  /*a250*/  VIADD R3, R5, 0xffffffb4 ;  /* 0xffffffb405037836 */ /* 0x000fe40000000000 */
[----:B------:R-:W-:Y:S01]  /*a260*/  IMAD.WIDE R138, R2, 0x4, R178 ;  /* 0x00000004028a7825 */ /* 0x000fe200078e02b2 */
[----:B------:R1:W-:Y:S02]  /*a270*/  STL.64 [R1+0xb8], R150 ;  /* 0x0000b89601007387 */ /* 0x0003e40000100a00 */
[----:B------:R-:W-:Y:S01]  /*a280*/  ISETP.GE.U32.AND P1, PT, R3, 0x7fffff95, PT ;  /* 0x7fffff950300780c */ /* 0x000fe20003f26070 */
[----:B------:R-:W4:Y:S01]  /*a290*/  LDC R5, c[0x0][0x230] ;  /* 0x00008c00ff057b82 */ /* 0x000f220000000800 */
[----:B------:R3:W-:Y:S04]  /*a2a0*/  STL.64 [R1+0xb0], R138 ;  /* 0x0000b08a01007387 */ /* 0x0007e80000100a00 */
[----:B------:R2:W-:Y:S04]  /*a2b0*/  STL.64 [R1+0xa8], R136 ;  /* 0x0000a88801007387 */ /* 0x0005e80000100a00 */
[----:B------:R-:W-:Y:S01]  /*a2c0*/  LDGSTS.E [R246+0x20008], desc[UR34][R158.64], !P2 ;  /* 0x200080009ef67fae */ /* 0x000fe2000d121862 */
[----:B------:R-:W-:-:S02]  /*a2d0*/  VIADD R3, R132, 0xffffffb3 ;  /* 0xffffffb384037836 */ /* 0x000fc40000000000 */
[----:B------:R-:W4:Y:S01]  /*a2e0*/  LDC R132, c[0x0][0x230] ;  /* 0x00008c00ff847b82 */ /* 0x000f220000000800 */
[----:B------:R1:W-:Y:S04]  /*a2f0*/  LDGSTS.E [R246+0x24008], desc[UR34][R150.64], !P2 ;  /* 0x2400800096f67fae */ /* 0x0003e8000d121862 */
[----:B------:R3:W-:Y:S04]  /*a300*/  LDGSTS.E [R246+0x28008], desc[UR34][R138.64], !P2 ;  /* 0x280080008af67fae */ /* 0x0007e8000d121862 */
[----:B-1----:R-:W4:Y:S04]  /*a310*/  LDL.LU.64 R158, [R1+0x378] ;  /* 0x00037800019e7983 */ /* 0x002f280000300a00 */
[----:B------:R-:W4:Y:S04]  /*a320*/  LDL.LU.64 R178, [R1+0x370] ;  /* 0x0003700001b27983 */ /* 0x000f280000300a00 */
[----:B------:R2:W-:Y:S01]  /*a330*/  LDGSTS.E [R246+0x2c008], desc[UR34][R136.64], !P2 ;  /* 0x2c00800088f67fae */ /* 0x0005e2000d121862 */
[----:B------:R-:W-:Y:S01]  /*a340*/  ISETP.GE.U32.AND P5, PT, R3, 0x7fffff94, PT ;  /* 0x7fffff940300780c */ /* 0x000fe20003fa6070 */
[----:B------:R-:W-:-:S02]  /*a350*/  IMAD.WIDE R180, R2, 0x4, R242 ;  /* 0x0000000402b47825 */ /* 0x000fc400078e02f2 */
[----:B------:R-:W4:Y:S04]  /*a360*/  LDL.LU.64 R242, [R1+0x368] ;  /* 0x0003680001f27983 */ /* 0x000f280000300a00 */
[----:B------:R-:W-:Y:S01]  /*a370*/  STL.64 [R1+0xa0], R180 ;  /* 0x0000a0b401007387 */ /* 0x000fe20000100a00 */
[----:B------:R-:W-:-:S03]  /*a380*/  IMAD.WIDE R150, R2, 0x4, R194 ;  /* 0x0000000402967825 */ /* 0x000fc600078e02c2 */
[----:B------:R-:W-:Y:S04]  /*a390*/  LDGSTS.E [R246+0x2000c], desc[UR34][R180.64], !P1 ;  /* 0x2000c000b4f67fae */ /* 0x000fe8000c921862 */
[----:B------:R1:W-:Y:S01]  /*a3a0*/  LDGSTS.E [R246+0x2400c], desc[UR34][R150.64], !P1 ;  /* 0x2400c00096f67fae */ /* 0x0003e2000c921862 */
[----:B---3--:R-:W-:-:S05]  /*a3b0*/  IMAD.WIDE R138, R2, 0x4, R218 ;  /* 0x00000004028a7825 */ /* 0x008fca00078e02da */
[----:B------:R3:W-:Y:S01]  /*a3c0*/  LDGSTS.E [R246+0x2800c], desc[UR34][R138.64], !P1 ;  /* 0x2800c0008af67fae */ /* 0x0007e2000c921862 */
[----:B--2---:R-:W-:-:S03]  /*a3d0*/  IMAD.WIDE R136, R2, 0x4, R172 ;  /* 0x0000000402887825 */ /* 0x004fc600078e02ac */
[----:B------:R-:W2:Y:S04]  /*a3e0*/  LDL.LU.64 R172, [R1+0x360] ;  /* 0x0003600001ac7983 */ /* 0x000ea80000300a00 */
[----:B------:R1:W-:Y:S04]  /*a3f0*/  STL.64 [R1+0x98], R150 ;  /* 0x0000989601007387 */ /* 0x0003e80000100a00 */
[----:B------:R3:W-:Y:S04]  /*a400*/  STL.64 [R1+0x90], R138 ;  /* 0x0000908a01007387 */ /* 0x0007e80000100a00 */
[----:B------:R4:W-:Y:S01]  /*a410*/  STL.64 [R1+0x88], R136 ;  /* 0x0000888801007387 */ /* 0x0009e20000100a00 */
[----:B------:R-:W-:-:S03]  /*a420*/  IMAD.WIDE R166, R2, 0x4, R166 ;  /* 0x0000000402a67825 */ /* 0x000fc600078e02a6 */
[----:B------:R4:W-:Y:S01]  /*a430*/  LDGSTS.E [R246+0x2c00c], desc[UR34][R136.64], !P1 ;  /* 0x2c00c00088f67fae */ /* 0x0009e2000c921862 */
[----:B-1----:R-:W-:-:S03]  /*a440*/  IMAD.WIDE R150, R2, 0x4, R160 ;  /* 0x0000000402967825 */ /* 0x002fc600078e02a0 */
[----:B------:R-:W-:Y:S01]  /*a450*/  LDGSTS.E [R247+0x20000], desc[UR34][R166.64], !P5 ;  /* 0x20000000a6f77fae */ /* 0x000fe2000e921862 */
[----:B---3--:R-:W-:-:S03]  /*a460*/  IMAD.WIDE R138, R2, 0x4, R190 ;  /* 0x00000004028a7825 */ /* 0x008fc600078e02be */
[----:B------:R-:W3:Y:S04]  /*a470*/  LDL.LU.64 R160, [R1+0x358] ;  /* 0x0003580001a07983 */ /* 0x000ee80000300a00 */
[----:B------:R1:W-:Y:S04]  /*a480*/  STL.64 [R1+0x80], R166 ;  /* 0x000080a601007387 */ /* 0x0003e80000100a00 */
[----:B------:R-:W3:Y:S04]  /*a490*/  LDL.LU.64 R182, [R1+0x350] ;  /* 0x0003500001b67983 */ /* 0x000ee80000300a00 */
[----:B------:R1:W-:Y:S04]  /*a4a0*/  STL.64 [R1+0x78], R150 ;  /* 0x0000789601007387 */ /* 0x0003e80000100a00 */
[----:B------:R-:W3:Y:S04]  /*a4b0*/  LDL.LU.64 R180, [R1+0x348] ;  /* 0x0003480001b47983 */ /* 0x000ee80000300a00 */
[----:B------:R1:W-:Y:S01]  /*a4c0*/  STL.64 [R1+0x70], R138 ;  /* 0x0000708a01007387 */ /* 0x0003e20000100a00 */
[----:B------:R-:W-:-:S02]  /*a4d0*/  VIADD R3, R133, 0xffffffb2 ;  /* 0xffffffb285037836 */ /* 0x000fc40000000000 */
[----:B------:R-:W3:Y:S01]  /*a4e0*/  LDC R133, c[0x0][0x230] ;  /* 0x00008c00ff857b82 */ /* 0x000ee20000000800 */
[----:B------:R1:W-:Y:S01]  /*a4f0*/  LDGSTS.E [R247+0x24000], desc[UR34][R150.64], !P5 ;  /* 0x2400000096f77fae */ /* 0x0003e2000e921862 */
[----:B----4-:R-:W-:Y:S01]  /*a500*/  IMAD.WIDE R136, R2, 0x4, R236 ;  /* 0x0000000402887825 */ /* 0x010fe200078e02ec */
[----:B------:R-:W-:Y:S02]  /*a510*/  ISETP.GE.U32.AND P6, PT, R3, 0x7fffff93, PT ;  /* 0x7fffff930300780c */ /* 0x000fe40003fc6070 */
[----:B------:R-:W4:Y:S04]  /*a520*/  LDL.LU.64 R236, [R1+0x340] ;  /* 0x0003400001ec7983 */ /* 0x000f280000300a00 */
[----:B------:R2:W-:Y:S04]  /*a530*/  STL.64 [R1+0x68], R136 ;  /* 0x0000688801007387 */ /* 0x0005e80000100a00 */
[----:B-1----:R-:W4:Y:S01]  /*a540*/  LDL.LU.64 R166, [R1+0x338] ;  /* 0x0003380001a67983 */ /* 0x002f220000300a00 */
[----:B------:R-:W-:-:S02]  /*a550*/  VIADD R3, R5, 0xffffffb1 ;  /* 0xffffffb105037836 */ /* 0x000fc40000000000 */
[C---:B------:R-:W-:Y:S01]  /*a560*/  IMAD.WIDE R234, R2.reuse, 0x4, R234 ;  /* 0x0000000402ea7825 */ /* 0x040fe200078e02ea */
[----:B------:R-:W4:Y:S01]  /*a570*/  LDL.LU.64 R194, [R1+0x330] ;  /* 0x0003300001c27983 */ /* 0x000f220000300a00 */
[----:B------:R-:W1:Y:S03]  /*a580*/  LDC R5, c[0x0][0x230] ;  /* 0x00008c00ff057b82 */ /* 0x000e660000000800 */
[----:B------:R1:W-:Y:S04]  /*a590*/  LDGSTS.E [R247+0x28000], desc[UR34][R138.64], !P5 ;  /* 0x280000008af77fae */ /* 0x0003e8000e921862 */
[----:B------:R2:W-:Y:S01]  /*a5a0*/  LDGSTS.E [R247+0x2c000], desc[UR34][R136.64], !P5 ;  /* 0x2c00000088f77fae */ /* 0x0005e2000e921862 */
[----:B------:R-:W-:Y:S01]  /*a5b0*/  ISETP.GE.U32.AND P3, PT, R3, 0x7fffff92, PT ;  /* 0x7fffff920300780c */ /* 0x000fe20003f66070 */
[----:B------:R-:W-:-:S04]  /*a5c0*/  IMAD.WIDE R158, R2, 0x4, R158 ;  /* 0x00000004029e7825 */ /* 0x000fc800078e029e */
[C---:B------:R-:W-:Y:S01]  /*a5d0*/  IMAD.WIDE R150, R2.reuse, 0x4, R178 ;  /* 0x0000000402967825 */ /* 0x040fe200078e02b2 */
[----:B------:R2:W-:Y:S04]  /*a5e0*/  STL.64 [R1+0x60], R158 ;  /* 0x0000609e01007387 */ /* 0x0005e80000100a00 */
[----:B------:R-:W4:Y:S04]  /*a5f0*/  LDL.LU.64 R218, [R1+0x328] ;  /* 0x0003280001da7983 */ /* 0x000f280000300a00 */
[----:B------:R3:W-:Y:S04]  /*a600*/  STL.64 [R1+0x58], R150 ;  /* 0x0000589601007387 */ /* 0x0007e80000100a00 */
[----:B------:R-:W4:Y:S04]  /*a610*/  LDL.LU.64 R190, [R1+0x320] ;  /* 0x0003200001be7983 */ /* 0x000f280000300a00 */
[----:B------:R-:W-:Y:S04]  /*a620*/  LDGSTS.E [R247+0x20004], desc[UR34][R158.64], !P6 ;  /* 0x200040009ef77fae */ /* 0x000fe8000f121862 */
[----:B------:R3:W-:Y:S01]  /*a630*/  LDGSTS.E [R247+0x24004], desc[UR34][R150.64], !P6 ;  /* 0x2400400096f77fae */ /* 0x0007e2000f121862 */
[----:B-1----:R-:W-:-:S05]  /*a640*/  IMAD.WIDE R138, R2, 0x4, R242 ;  /* 0x00000004028a7825 */ /* 0x002fca00078e02f2 */
[----:B------:R1:W-:Y:S04]  /*a650*/  STL.64 [R1+0x50], R138 ;  /* 0x0000508a01007387 */ /* 0x0003e80000100a00 */
[----:B------:R1:W-:Y:S01]  /*a660*/  LDGSTS.E [R247+0x28004], desc[UR34][R138.64], !P6 ;  /* 0x280040008af77fae */ /* 0x0003e2000f121862 */
[----:B--2---:R-:W-:-:S05]  /*a670*/  IMAD.WIDE R136, R2, 0x4, R172 ;  /* 0x0000000402887825 */ /* 0x004fca00078e02ac */
[----:B------:R4:W-:Y:S04]  /*a680*/  STL.64 [R1+0x48], R136 ;  /* 0x0000488801007387 */ /* 0x0009e80000100a00 */
[----:B------:R-:W2:Y:S04]  /*a690*/  LDL.LU.64 R158, [R1+0x318] ;  /* 0x00031800019e7983 */ /* 0x000ea80000300a00 */
[----:B------:R4:W-:Y:S04]  /*a6a0*/  LDGSTS.E [R247+0x2c004], desc[UR34][R136.64], !P6 ;  /* 0x2c00400088f77fae */ /* 0x0009e8000f121862 */
[----:B------:R-:W2:Y:S04]  /*a6b0*/  LDL.LU.64 R242, [R1+0x310] ;  /* 0x0003100001f27983 */ /* 0x000ea80000300a00 */
[----:B------:R-:W2:Y:S01]  /*a6c0*/  LDL.LU.64 R172, [R1+0x308] ;  /* 0x0003080001ac7983 */ /* 0x000ea20000300a00 */
[----:B---3--:R-:W-:-:S03]  /*a6d0*/  IMAD.WIDE R178, R2, 0x4, R160 ;  /* 0x0000000402b27825 */ /* 0x008fc600078e02a0 */
[----:B------:R-:W3:Y:S01]  /*a6e0*/  LDL.LU.64 R160, [R1+0x300] ;  /* 0x0003000001a07983 */ /* 0x000ee20000300a00 */
[----:B------:R-:W-:-:S03]  /*a6f0*/  IMAD.WIDE R150, R2, 0x4, R182 ;  /* 0x0000000402967825 */ /* 0x000fc600078e02b6 */
[----:B------:R4:W-:Y:S01]  /*a700*/  STL.64 [R1+0x40], R178 ;  /* 0x000040b201007387 */ /* 0x0009e20000100a00 */
[----:B-1----:R-:W-:-:S03]  /*a710*/  IMAD.WIDE R138, R2, 0x4, R180 ;  /* 0x00000004028a7825 */ /* 0x002fc600078e02b4 */
[----:B------:R1:W-:Y:S04]  /*a720*/  STL.64 [R1+0x38], R150 ;  /* 0x0000389601007387 */ /* 0x0003e80000100a00 */
[----:B------:R1:W-:Y:S04]  /*a730*/  STL.64 [R1+0x30], R138 ;  /* 0x0000308a01007387 */ /* 0x0003e80000100a00 */
[----:B------:R-:W-:Y:S01]  /*a740*/  LDGSTS.E [R247+0x20008], desc[UR34][R178.64], !P3 ;  /* 0x20008000b2f77fae */ /* 0x000fe2000d921862 */
[----:B------:R-:W-:Y:S02]  /*a750*/  VIADD R3, R132, 0xffffffb0 ;  /* 0xffffffb084037836 */ /* 0x000fe40000000000 */
[C---:B------:R-:W-:Y:S01]  /*a760*/  IMAD.WIDE R134, R2.reuse, 0x4, R134 ;  /* 0x0000000402867825 */ /* 0x040fe200078e0286 */
[----:B------:R1:W-:Y:S01]  /*a770*/  LDGSTS.E [R247+0x24008], desc[UR34][R150.64], !P3 ;  /* 0x2400800096f77fae */ /* 0x0003e2000d921862 */
[----:B------:R-:W3:Y:S02]  /*a780*/  LDC R132, c[0x0][0x230] ;  /* 0x00008c00ff847b82 */ /* 0x000ee40000000800 */
[----:B----4-:R-:W-:-:S04]  /*a790*/  IMAD.WIDE R136, R2, 0x4, R236 ;  /* 0x0000000402887825 */ /* 0x010fc800078e02ec */
[C---:B------:R-:W-:Y:S01]  /*a7a0*/  IMAD.WIDE R180, R2.reuse, 0x4, R166 ;  /* 0x0000000402b47825 */ /* 0x040fe200078e02a6 */
[----:B------:R4:W-:Y:S04]  /*a7b0*/  STL.64 [R1+0x28], R136 ;  /* 0x0000288801007387 */ /* 0x0009e80000100a00 */
[----:B------:R-:W3:Y:S04]  /*a7c0*/  LDL.LU.64 R236, [R1+0x2f8] ;  /* 0x0002f80001ec7983 */ /* 0x000ee80000300a00 */
[----:B------:R-:W3:Y:S04]  /*a7d0*/  LDL.LU.64 R178, [R1+0x2f0] ;  /* 0x0002f00001b27983 */ /* 0x000ee80000300a00 */
[----:B------:R-:W3:Y:S01]  /*a7e0*/  LDL.LU.64 R166, [R1+0x2e8] ;  /* 0x0002e80001a67983 */ /* 0x000ee20000300a00 */
[----:B------:R-:W-:Y:S01]  /*a7f0*/  ISETP.GE.U32.AND P4, PT, R3, 0x7fffff91, PT ;  /* 0x7fffff910300780c */ /* 0x000fe20003f86070 */
[----:B-1----:R-:W-:-:S02]  /*a800*/  IMAD.WIDE R150, R2, 0x4, R194 ;  /* 0x0000000402967825 */ /* 0x002fc400078e02c2 */
[----:B------:R1:W-:Y:S04]  /*a810*/  LDGSTS.E [R247+0x28008], desc[UR34][R138.64], !P3 ;  /* 0x280080008af77fae */ /* 0x0003e8000d921862 */
[----:B------:R4:W-:Y:S04]  /*a820*/  LDGSTS.E [R247+0x2c008], desc[UR34][R136.64], !P3 ;  /* 0x2c00800088f77fae */ /* 0x0009e8000d921862 */
[----:B------:R-:W-:Y:S04]  /*a830*/  STL.64 [R1+0x20], R180 ;  /* 0x000020b401007387 */ /* 0x000fe80000100a00 */
[----:B------:R-:W-:Y:S01]  /*a840*/  LDGSTS.E [R247+0x2000c], desc[UR34][R180.64], !P4 ;  /* 0x2000c000b4f77fae */ /* 0x000fe2000e121862 */
[----:B-1----:R-:W-:-:S03]  /*a850*/  IMAD.WIDE R138, R2, 0x4, R218 ;  /* 0x00000004028a7825 */ /* 0x002fc600078e02da */
[----:B------:R1:W-:Y:S04]  /*a860*/  STL.64 [R1+0x18], R150 ;  /* 0x0000189601007387 */ /* 0x0003e80000100a00 */
[----:B------:R1:W-:Y:S01]  /*a870*/  LDGSTS.E [R247+0x2400c], desc[UR34][R150.64], !P4 ;  /* 0x2400c00096f77fae */ /* 0x0003e2000e121862 */
[----:B--2---:R-:W-:-:S04]  /*a880*/  IMAD.WIDE R242, R2, 0x4, R242 ;  /* 0x0000000402f27825 */ /* 0x004fc800078e02f2 */
[C---:B----4-:R-:W-:Y:S01]  /*a890*/  IMAD.WIDE R136, R2.reuse, 0x4, R190 ;  /* 0x0000000402887825 */ /* 0x050fe200078e02be */
[----:B------:R-:W-:Y:S01]  /*a8a0*/  STL.64 [R1+0x10], R138 ;  /* 0x0000108a01007387 */ /* 0x000fe20000100a00 */
[----:B-1----:R-:W1:Y:S03]  /*a8b0*/  LDC R150, c[0x0][0x230] ;  /* 0x00008c00ff967b82 */ /* 0x002e660000000800 */
[----:B------:R-:W-:Y:S04]  /*a8c0*/  LDGSTS.E [R247+0x2800c], desc[UR34][R138.64], !P4 ;  /* 0x2800c0008af77fae */ /* 0x000fe8000e121862 */
[----:B------:R2:W-:Y:S01]  /*a8d0*/  STL.64 [R1+0x8], R136 ;  /* 0x0000088801007387 */ /* 0x0005e20000100a00 */
[C---:B------:R-:W-:Y:S01]  /*a8e0*/  IMAD.WIDE R240, R2.reuse, 0x4, R172 ;  /* 0x0000000402f07825 */ /* 0x040fe200078e02ac */
[----:B------:R-:W4:Y:S02]  /*a8f0*/  LDC R180, c[0x0][0x230] ;  /* 0x00008c00ffb47b82 */ /* 0x000f240000000800 */
[----:B------:R2:W-:Y:S01]  /*a900*/  LDGSTS.E [R247+0x2c00c], desc[UR34][R136.64], !P4 ;  /* 0x2c00c00088f77fae */ /* 0x0005e2000e121862 */
[----:B---3--:R-:W-:-:S04]  /*a910*/  IMAD.WIDE R238, R2, 0x4, R160 ;  /* 0x0000000402ee7825 */ /* 0x008fc800078e02a0 */
[C---:B--2---:R-:W-:Y:S02]  /*a920*/  IMAD.WIDE R136, R2.reuse, 0x4, R158 ;  /* 0x0000000402887825 */ /* 0x044fe400078e029e */
[----:B------:R-:W2:Y:S04]  /*a930*/  LDL.LU.64 R158, [R1+0x2e0] ;  /* 0x0002e000019e7983 */ /* 0x000ea80000300a00 */
[----:B------:R3:W-:Y:S04]  /*a940*/  STL.64 [R1], R136 ;  /* 0x0000008801007387 */ /* 0x0007e80000100a00 */
[----:B------:R-:W3:Y:S04]  /*a950*/  LDL.LU.64 R172, [R1+0x2d8] ;  /* 0x0002d80001ac7983 */ /* 0x000ee80000300a00 */
[----:B------:R-:W4:Y:S04]  /*a960*/  LDL.LU.64 R160, [R1+0x2d0] ;  /* 0x0002d00001a07983 */ /* 0x000f280000300a00 */
[----:B------:R-:W-:Y:S04]  /*a970*/  STL.64 [R1+0x1460], R242 ;  /* 0x001460f201007387 */ /* 0x000fe80000100a00 */
[----:B------:R-:W-:Y:S04]  /*a980*/  STL.64 [R1+0x1468], R240 ;  /* 0x001468f001007387 */ /* 0x000fe80000100a00 */
[----:B------:R-:W-:Y:S01]  /*a990*/  STL.64 [R1+0x1470], R238 ;  /* 0x001470ee01007387 */ /* 0x000fe20000100a00 */
[----:B------:R-:W-:-:S03]  /*a9a0*/  IMAD.WIDE R232, R2, 0x4, R178 ;  /* 0x0000000402e87825 */ /* 0x000fc600078e02b2 */
[----:B------:R-:W4:Y:S01]  /*a9b0*/  LDL.LU.64 R178, [R1+0x2c8] ;  /* 0x0002c80001b27983 */ /* 0x000f220000300a00 */
[----:B------:R-:W-:-:S03]  /*a9c0*/  IMAD.WIDE R230, R2, 0x4, R166 ;  /* 0x0000000402e67825 */ /* 0x000fc600078e02a6 */
[----:B------:R-:W4:Y:S01]  /*a9d0*/  LDL.LU.64 R166, [R1+0x2c0] ;  /* 0x0002c00001a67983 */ /* 0x000f220000300a00 */
[----:B------:R-:W-:Y:S02]  /*a9e0*/  VIADD R3, R133, 0xffffffaf ;  /* 0xffffffaf85037836 */ /* 0x000fe40000000000 */
[----:B------:R-:W-:Y:S01]  /*a9f0*/  IMAD.WIDE R236, R2, 0x4, R236 ;  /* 0x0000000402ec7825 */ /* 0x000fe200078e02ec */
[----:B------:R-:W1:Y:S02]  /*aa00*/  LDC R133, c[0x0][0x230] ;  /* 0x00008c00ff857b82 */ /* 0x000e640000000800 */
[----:B------:R-:W-:Y:S02]  /*aa10*/  ISETP.GE.U32.AND P2, PT, R3, 0x7fffff90, PT ;  /* 0x7fffff900300780c */ /* 0x000fe40003f46070 */
[----:B------:R-:W-:Y:S04]  /*aa20*/  STL.64 [R1+0x1478], R236 ;  /* 0x001478ec01007387 */ /* 0x000fe80000100a00 */
[----:B------:R-:W-:Y:S04]  /*aa30*/  STL.64 [R1+0x1480], R234 ;  /* 0x001480ea01007387 */ /* 0x000fe80000100a00 */
[----:B------:R-:W-:Y:S04]  /*aa40*/  STL.64 [R1+0x1488], R232 ;  /* 0x001488e801007387 */ /* 0x000fe80000100a00 */
[----:B------:R-:W-:Y:S04]  /*aa50*/  STL.64 [R1+0x1490], R230 ;  /* 0x001490e601007387 */ /* 0x000fe80000100a00 */
[----:B------:R-:W4:Y:S04]  /*aa60*/  LDL.LU.64 R218, [R1+0x2b8] ;  /* 0x0002b80001da7983 */ /* 0x000f280000300a00 */
[----:B------:R-:W4:Y:S04]  /*aa70*/  LDL.LU.64 R190, [R1+0x2b0] ;  /* 0x0002b00001be7983 */ /* 0x000f280000300a00 */
[----:B------:R4:W-:Y:S01]  /*aa80*/  LDGSTS.E [R248+0x20000], desc[UR34][R136.64], !P2 ;  /* 0x2000000088f87fae */ /* 0x0009e2000d121862 */
[----:B------:R-:W-:-:S02]  /*aa90*/  VIADD R3, R5, 0xffffffae ;  /* 0xffffffae05037836 */ /* 0x000fc40000000000 */
[----:B------:R-:W1:Y:S01]  /*aaa0*/  LDC R5, c[0x0][0x230] ;  /* 0x00008c00ff057b82 */ /* 0x000e620000000800 */
[----:B------:R-:W-:Y:S01]  /*aab0*/  LDGSTS.E [R248+0x24000], desc[UR34][R242.64], !P2 ;  /* 0x24000000f2f87fae */ /* 0x000fe2000d121862 */
[----:B--2---:R-:W-:-:S04]  /*aac0*/  IMAD.WIDE R228, R2, 0x4, R158 ;  /* 0x0000000402e47825 */ /* 0x004fc800078e029e */
[C---:B---3--:R-:W-:Y:S01]  /*aad0*/  IMAD.WIDE R226, R2.reuse, 0x4, R172 ;  /* 0x0000000402e27825 */ /* 0x048fe200078e02ac */
[----:B------:R-:W2:Y:S03]  /*aae0*/  LDL.LU.64 R158, [R1+0x2a8] ;  /* 0x0002a800019e7983 */ /* 0x000ea60000300a00 */
[----:B----4-:R-:W-:-:S04]  /*aaf0*/  IMAD.WIDE R136, R2, 0x4, R160 ;  /* 0x0000000402887825 */ /* 0x010fc800078e02a0 */
[----:B------:R-:W-:Y:S01]  /*ab00*/  IMAD.WIDE R138, R2, 0x4, R166 ;  /* 0x00000004028a7825 */ /* 0x000fe200078e02a6 */
[----:B------:R-:W3:Y:S01]  /*ab10*/  LDL.LU.64 R160, [R1+0x2a0] ;  /* 0x0002a00001a07983 */ /* 0x000ee20000300a00 */
[----:B------:R-:W-:Y:S01]  /*ab20*/  ISETP.GE.U32.AND P1, PT, R3, 0x7fffff8f, PT ;  /* 0x7fffff8f0300780c */ /* 0x000fe20003f26070 */
[----:B------:R-:W4:Y:S02]  /*ab30*/  LDC R172, c[0x0][0x230] ;  /* 0x00008c00ffac7b82 */ /* 0x000f240000000800 */
[----:B------:R-:W-:Y:S04]  /*ab40*/  STL.64 [R1+0x1498], R228 ;  /* 0x001498e401007387 */ /* 0x000fe80000100a00 */
[----:B------:R-:W-:Y:S04]  /*ab50*/  STL.64 [R1+0x14a0], R226 ;  /* 0x0014a0e201007387 */ /* 0x000fe80000100a00 */
[----:B------:R-:W-:Y:S04]  /*ab60*/  STL.64 [R1+0x14a8], R134 ;  /* 0x0014a88601007387 */ /* 0x000fe80000100a00 */
[----:B------:R-:W-:Y:S04]  /*ab70*/  STL.64 [R1+0x14b0], R136 ;  /* 0x0014b08801007387 */ /* 0x000fe80000100a00 */
[----:B------:R-:W4:Y:S04]  /*ab80*/  LDL.LU.64 R166, [R1+0x298] ;  /* 0x0002980001a67983 */ /* 0x000f280000300a00 */
[----:B------:R-:W4:Y:S01]  /*ab90*/  LDL.LU.64 R194, [R1+0x290] ;  /* 0x0002900001c27983 */ /* 0x000f220000300a00 */
[----:B------:R-:W-:-:S02]  /*aba0*/  VIADD R3, R132, 0xffffffad ;  /* 0xffffffad84037836 */ /* 0x000fc40000000000 */
[----:B------:R-:W1:Y:S01]  /*abb0*/  LDC R132, c[0x0][0x230] ;  /* 0x00008c00ff847b82 */ /* 0x000e620000000800 */
[----:B------:R-:W-:Y:S02]  /*abc0*/  LDGSTS.E [R248+0x28000], desc[UR34][R240.64], !P2 ;  /* 0x28000000f0f87fae */ /* 0x000fe4000d121862 */
[----:B------:R-:W-:Y:S01]  /*abd0*/  ISETP.GE.U32.AND P5, PT, R3, 0x7fffff8e, PT ;  /* 0x7fffff8e0300780c */ /* 0x000fe20003fa6070 */
[----:B-1----:R-:W-:Y:S01]  /*abe0*/  VIADD R3, R133, 0xffffffac ;  /* 0xffffffac85037836 */ /* 0x002fe20000000000 */
[----:B------:R-:W-:Y:S03]  /*abf0*/  LDGSTS.E [R248+0x2c000], desc[UR34][R238.64], !P2 ;  /* 0x2c000000eef87fae */ /* 0x000fe6000d121862 */
[----:B------:R-:W1:Y:S01]  /*ac00*/  LDC R133, c[0x0][0x230] ;  /* 0x00008c00ff857b82 */ /* 0x000e620000000800 */
[----:B------:R-:W-:Y:S01]  /*ac10*/  ISETP.GE.U32.AND P6, PT, R3, 0x7fffff8d, PT ;  /* 0x7fffff8d0300780c */ /* 0x000fe20003fc6070 */
[----:B------:R-:W-:Y:S01]  /*ac20*/  VIADD R3, R5, 0xffffffab ;  /* 0xffffffab05037836 */ /* 0x000fe20000000000 */
[----:B------:R-:W-:Y:S05]  /*ac30*/  LDGSTS.E [R248+0x20004], desc[UR34][R236.64], !P1 ;  /* 0x20004000ecf87fae */ /* 0x000fea000c921862 */
[----:B------:R-:W1:Y:S01]  /*ac40*/  LDC R5, c[0x0][0x230] ;  /* 0x00008c00ff057b82 */ /* 0x000e620000000800 */
[----:B------:R-:W-:Y:S01]  /*ac50*/  ISETP.GE.U32.AND P3, PT, R3, 0x7fffff8c, PT ;  /* 0x7fffff8c0300780c */ /* 0x000fe20003f66070 */
[----:B------:R-:W-:Y:S04]  /*ac60*/  LDGSTS.E [R248+0x24004], desc[UR34][R234.64], !P1 ;  /* 0x24004000eaf87fae */ /* 0x000fe8000c921862 */
[----:B------:R-:W-:Y:S01]  /*ac70*/  LDGSTS.E [R248+0x28004], desc[UR34][R232.64], !P1 ;  /* 0x28004000e8f87fae */ /* 0x000fe2000c921862 */
[----:B------:R-:W-:-:S02]  /*ac80*/  VIADD R3, R132, 0xffffffaa ;  /* 0xffffffaa84037836 */ /* 0x000fc40000000000 */
[----:B------:R-:W1:Y:S01]  /*ac90*/  LDC R132, c[0x0][0x230] ;  /* 0x00008c00ff847b82 */ /* 0x000e620000000800 */
[----:B------:R-:W-:Y:S02]  /*aca0*/  LDGSTS.E [R248+0x2c004], desc[UR34][R230.64], !P1 ;  /* 0x2c004000e6f87fae */ /* 0x000fe4000c921862 */
[----:B------:R-:W-:Y:S02]  /*acb0*/  ISETP.GE.U32.AND P4, PT, R3, 0x7fffff8b, PT ;  /* 0x7fffff8b0300780c */ /* 0x000fe40003f86070 */
[----:B------:R-:W-:Y:S01]  /*acc0*/  LDGSTS.E [R248+0x20008], desc[UR34][R228.64], !P5 ;  /* 0x20008000e4f87fae */ /* 0x000fe2000e921862 */
[----:B-1----:R-:W-:-:S03]  /*acd0*/  VIADD R3, R133, 0xffffffa9 ;  /* 0xffffffa985037836 */ /* 0x002fc60000000000 */
[----:B------:R-:W-:Y:S02]  /*ace0*/  LDGSTS.E [R248+0x24008], desc[UR34][R226.64], !P5 ;  /* 0x24008000e2f87fae */ /* 0x000fe4000e921862 */
[----:B------:R-:W-:Y:S01]  /*acf0*/  ISETP.GE.U32.AND P2, PT, R3, 0x7fffff8a, PT ;  /* 0x7fffff8a0300780c */ /* 0x000fe20003f46070 */
[----:B------:R-:W-:Y:S01]  /*ad00*/  IMAD.WIDE R140, R2, 0x4, R140 ;  /* 0x00000004028c7825 */ /* 0x000fe200078e028c */
[----:B------:R-:W-:Y:S03]  /*ad10*/  LDGSTS.E [R248+0x28008], desc[UR34][R134.64], !P5 ;  /* 0x2800800086f87fae */ /* 0x000fe6000e921862 */
[----:B------:R-:W-:Y:S01]  /*ad20*/  VIADD R3, R5, 0xffffffa8 ;  /* 0xffffffa805037836 */ /* 0x000fe20000000000 */
[----:B------:R-:W-:Y:S01]  /*ad30*/  LDGSTS.E [R248+0x2c008], desc[UR34][R136.64], !P5 ;  /* 0x2c00800088f87fae */ /* 0x000fe2000e921862 */
[----:B------:R-:W1:Y:S03]  /*ad40*/  LDC R5, c[0x0][0x230] ;  /* 0x00008c00ff057b82 */ /* 0x000e660000000800 */
[----:B------:R-:W-:Y:S01]  /*ad50*/  ISETP.GE.U32.AND P1, PT, R3, 0x7fffff89, PT ;  /* 0x7fffff890300780c */ /* 0x000fe20003f26070 */
[----:B------:R-:W-:-:S02]  /*ad60*/  VIADD R3, R132, 0xffffffa7 ;  /* 0xffffffa784037836 */ /* 0x000fc40000000000 */
[C---:B------:R-:W-:Y:S02]  /*ad70*/  IMAD.WIDE R132, R2.reuse, 0x4, R178 ;  /* 0x0000000402847825 */ /* 0x040fe400078e02b2 */
[----:B------:R-:W4:Y:S01]  /*ad80*/  LDC R178, c[0x0][0x230] ;  /* 0x00008c00ffb27b82 */ /* 0x000f220000000800 */
[----:B------:R-:W-:Y:S01]  /*ad90*/  ISETP.GE.U32.AND P5, PT, R3, 0x7fffff88, PT ;  /* 0x7fffff880300780c */ /* 0x000fe20003fa6070 */
[----:B------:R-:W-:Y:S01]  /*ada0*/  IMAD.WIDE R142, R2, 0x4, R142 ;  /* 0x00000004028e7825 */ /* 0x000fe200078e028e */
[----:B------:R-:W-:Y:S03]  /*adb0*/  LDGSTS.E [R248+0x2000c], desc[UR34][R132.64], !P6 ;  /* 0x2000c00084f87fae */ /* 0x000fe6000f121862 */
[----:B------:R-:W-:Y:S01]  /*adc0*/  VIADD R3, R150, 0xffffffa6 ;  /* 0xffffffa696037836 */ /* 0x000fe20000000000 */
[----:B------:R-:W-:Y:S01]  /*add0*/  STL.64 [R1+0x14b8], R132 ;  /* 0x0014b88401007387 */ /* 0x000fe20000100a00 */
[----:B------:R-:W-:-:S03]  /*ade0*/  IMAD.WIDE R210, R2, 0x4, R218 ;  /* 0x0000000402d27825 */ /* 0x000fc600078e02da */
[----:B------:R-:W-:Y:S01]  /*adf0*/  LDGSTS.E [R248+0x2400c], desc[UR34][R138.64], !P6 ;  /* 0x2400c0008af87fae */ /* 0x000fe2000f121862 */
[----:B------:R-:W-:-:S03]  /*ae00*/  IMAD.WIDE R150, R2, 0x4, R190 ;  /* 0x0000000402967825 */ /* 0x000fc600078e02be */
[----:B------:R-:W-:Y:S04]  /*ae10*/  STL.64 [R1+0x14c0], R138 ;  /* 0x0014c08a01007387 */ /* 0x000fe80000100a00 */
[----:B------:R1:W-:Y:S04]  /*ae20*/  LDGSTS.E [R248+0x2800c], desc[UR34][R140.64], !P6 ;  /* 0x2800c0008cf87fae */ /* 0x0003e8000f121862 */
[----:B------:R1:W-:Y:S04]  /*ae30*/  STL.64 [R1+0x14c8], R140 ;  /* 0x0014c88c01007387 */ /* 0x0003e80000100a00 */
[----:B------:R-:W-:Y:S01]  /*ae40*/  LDGSTS.E [R248+0x2c00c], desc[UR34][R142.64], !P6 ;  /* 0x2c00c0008ef87fae */ /* 0x000fe2000f121862 */
[----:B------:R-:W-:Y:S01]  /*ae50*/  ISETP.GE.U32.AND P6, PT, R3, 0x7fffff87, PT ;  /* 0x7fffff870300780c */ /* 0x000fe20003fc6070 */
[----:B-1----:R-:W-:-:S02]  /*ae60*/  VIADD R3, R5, 0xffffffa5 ;  /* 0xffffffa505037836 */ /* 0x002fc40000000000 */
[----:B------:R-:W-:Y:S01]  /*ae70*/  STL.64 [R1+0x14d0], R142 ;  /* 0x0014d08e01007387 */ /* 0x000fe20000100a00 */
[C---:B------:R-:W-:Y:S01]  /*ae80*/  IMAD.WIDE R144, R2.reuse, 0x4, R144 ;  /* 0x0000000402907825 */ /* 0x040fe200078e0290 */
[----:B------:R-:W1:Y:S02]  /*ae90*/  LDC R5, c[0x0][0x230] ;  /* 0x00008c00ff057b82 */ /* 0x000e640000000800 */
[----:B------:R-:W4:Y:S04]  /*aea0*/  LDL.LU.64 R182, [R1+0x288] ;  /* 0x0002880001b67983 */ /* 0x000f280000300a00 */
[----:B------:R-:W-:Y:S01]  /*aeb0*/  STL.64 [R1+0x1458], R210 ;  /* 0x001458d201007387 */ /* 0x000fe20000100a00 */
[C---:B------:R-:W-:Y:S01]  /*aec0*/  IMAD.WIDE R162, R2.reuse, 0x4, R162 ;  /* 0x0000000402a27825 */ /* 0x040fe200078e02a2 */
[----:B------:R-:W1:Y:S02]  /*aed0*/  LDC R140, c[0x0][0x230] ;  /* 0x00008c00ff8c7b82 */ /* 0x000e640000000800 */
[----:B------:R-:W-:Y:S04]  /*aee0*/  LDGSTS.E [R249+0x20000], desc[UR34][R210.64], !P3 ;  /* 0x20000000d2f97fae */ /* 0x000fe8000d921862 */
[----:B------:R-:W-:Y:S04]  /*aef0*/  STL.64 [R1+0x14d8], R150 ;  /* 0x0014d89601007387 */ /* 0x000fe80000100a00 */
[----:B------:R-:W-:Y:S04]  /*af00*/  LDGSTS.E [R249+0x24000], desc[UR34][R150.64], !P3 ;  /* 0x2400000096f97fae */ /* 0x000fe8000d921862 */
[----:B------:R-:W4:Y:S04]  /*af10*/  LDL.LU.64 R218, [R1+0x280] ;  /* 0x0002800001da7983 */ /* 0x000f280000300a00 */
[----:B------:R-:W4:Y:S04]  /*af20*/  LDL.LU.64 R190, [R1+0x278] ;  /* 0x0002780001be7983 */ /* 0x000f280000300a00 */
[----:B------:R-:W4:Y:S01]  /*af30*/  LDL.LU.64 R206, [R1+0x270] ;  /* 0x0002700001ce7983 */ /* 0x000f220000300a00 */
[----:B--2---:R-:W-:-:S05]  /*af40*/  IMAD.WIDE R158, R2, 0x4, R158 ;  /* 0x00000004029e7825 */ /* 0x004fca00078e029e */
[----:B------:R-:W-:Y:S01]  /*af50*/  LDGSTS.E [R249+0x28000], desc[UR34][R158.64], !P3 ;  /* 0x280000009ef97fae */ /* 0x000fe2000d921862 */
[----:B---3--:R-:W-:-:S05]  /*af60*/  IMAD.WIDE R160, R2, 0x4, R160 ;  /* 0x0000000402a07825 */ /* 0x008fca00078e02a0 */
[----:B------:R-:W-:Y:S01]  /*af70*/  LDGSTS.E [R249+0x2c000], desc[UR34][R160.64], !P3 ;  /* 0x2c000000a0f97fae */ /* 0x000fe2000d921862 */
[----:B------:R-:W-:Y:S01]  /*af80*/  ISETP.GE.U32.AND P3, PT, R3, 0x7fffff86, PT ;  /* 0x7fffff860300780c */ /* 0x000fe20003f66070 */
[----:B----4-:R-:W-:Y:S02]  /*af90*/  VIADD R3, R172, 0xffffffa4 ;  /* 0xffffffa4ac037836 */ /* 0x010fe40000000000 */
[C---:B------:R-:W-:Y:S01]  /*afa0*/  IMAD.WIDE R164, R2.reuse, 0x4, R164 ;  /* 0x0000000402a47825 */ /* 0x040fe200078e02a4 */
[----:B------:R-:W-:Y:S03]  /*afb0*/  LDGSTS.E [R249+0x20004], desc[UR34][R144.64], !P4 ;  /* 0x2000400090f97fae */ /* 0x000fe6000e121862 */
[C---:B------:R-:W-:Y:S01]  /*afc0*/  IMAD.WIDE R146, R2.reuse, 0x4, R146 ;  /* 0x0000000402927825 */ /* 0x040fe200078e0292 */
[----:B------:R-:W-:Y:S03]  /*afd0*/  LDGSTS.E [R249+0x24004], desc[UR34][R162.64], !P4 ;  /* 0x24004000a2f97fae */ /* 0x000fe6000e121862 */
[C---:B------:R-:W-:Y:S01]  /*afe0*/  IMAD.WIDE R168, R2.reuse, 0x4, R168 ;  /* 0x0000000402a87825 */ /* 0x040fe200078e02a8 */
[----:B------:R-:W-:Y:S03]  /*aff0*/  LDGSTS.E [R249+0x28004], desc[UR34][R164.64], !P4 ;  /* 0x28004000a4f97fae */ /* 0x000fe6000e121862 */
[----:B------:R-:W-:-:S02]  /*b000*/  IMAD.WIDE R172, R2, 0x4, R194 ;  /* 0x0000000402ac7825 */ /* 0x000fc400078e02c2 */
[----:B------:R-:W2:Y:S04]  /*b010*/  LDL.LU.64 R194, [R1+0x268] ;  /* 0x0002680001c27983 */ /* 0x000ea80000300a00 */
[----:B------:R-:W3:Y:S01]  /*b020*/  LDL R243, [R1+0x124c] ;  /* 0x00124c0001f37983 */ /* 0x000ee20000100800 */
[----:B------:R-:W-:-:S04]  /*b030*/  IMAD.WIDE R166, R2, 0x4, R166 ;  /* 0x0000000402a67825 */ /* 0x000fc800078e02a6 */
[----:B------:R-:W-:Y:S01]  /*b040*/  IMAD.WIDE R170, R2, 0x4, R170 ;  /* 0x0000000402aa7825 */ /* 0x000fe200078e02aa */
[----:B------:R-:W-:Y:S01]  /*b050*/  LDGSTS.E [R249+0x2c004], desc[UR34][R166.64], !P4 ;  /* 0x2c004000a6f97fae */ /* 0x000fe2000e121862 */
[----:B------:R-:W-:Y:S02]  /*b060*/  ISETP.GE.U32.AND P4, PT, R3, 0x7fffff85, PT ;  /* 0x7fffff850300780c */ /* 0x000fe40003f86070 */
[----:B------:R-:W-:Y:S01]  /*b070*/  VIADD R3, R178, 0xffffffa3 ;  /* 0xffffffa3b2037836 */ /* 0x000fe20000000000 */
[----:B------:R-:W-:Y:S01]  /*b080*/  LDGSTS.E [R249+0x20008], desc[UR34][R146.64], !P2 ;  /* 0x2000800092f97fae */ /* 0x000fe2000d121862 */
[----:B------:R-:W-:-:S03]  /*b090*/  IMAD.WIDE R148, R2, 0x4, R148 ;  /* 0x0000000402947825 */ /* 0x000fc600078e0294 */
[----:B------:R-:W-:Y:S01]  /*b0a0*/  LDGSTS.E [R249+0x24008], desc[UR34][R168.64], !P2 ;  /* 0x24008000a8f97fae */ /* 0x000fe2000d121862 */
[----:B------:R-:W-:-:S03]  /*b0b0*/  IMAD.WIDE R174, R2, 0x4, R174 ;  /* 0x0000000402ae7825 */ /* 0x000fc600078e02ae */
[----:B------:R-:W-:Y:S01]  /*b0c0*/  LDGSTS.E [R249+0x28008], desc[UR34][R170.64], !P2 ;  /* 0x28008000aaf97fae */ /* 0x000fe2000d121862 */
[----:B------:R-:W-:-:S03]  /*b0d0*/  IMAD.WIDE R176, R2, 0x4, R176 ;  /* 0x0000000402b07825 */ /* 0x000fc600078e02b0 */
[----:B------:R-:W-:Y:S01]  /*b0e0*/  LDGSTS.E [R249+0x2c008], desc[UR34][R172.64], !P2 ;  /* 0x2c008000acf97fae */ /* 0x000fe2000d121862 */
[----:B------:R-:W-:Y:S01]  /*b0f0*/  ISETP.GE.U32.AND P2, PT, R3, 0x7fffff84, PT ;  /* 0x7fffff840300780c */ /* 0x000fe20003f46070 */
[----:B------:R-:W-:Y:S02]  /*b100*/  IMAD.WIDE R186, R2, 0x4, R186 ;  /* 0x0000000402ba7825 */ /* 0x000fe400078e02ba */
[----:B------:R-:W-:Y:S02]  /*b110*/  LDGSTS.E [R249+0x2000c], desc[UR34][R148.64], !P1 ;  /* 0x2000c00094f97fae */ /* 0x000fe4000c921862 */
[----:B------:R-:W-:Y:S02]  /*b120*/  VIADD R3, R180, 0xffffffa2 ;  /* 0xffffffa2b4037836 */ /* 0x000fe40000000000 */
[----:B------:R-:W-:Y:S01]  /*b130*/  LDGSTS.E [R249+0x2400c], desc[UR34][R174.64], !P1 ;  /* 0x2400c000aef97fae */ /* 0x000fe2000c921862 */
[----:B------:R-:W-:-:S03]  /*b140*/  IMAD.WIDE R188, R2, 0x4, R188 ;  /* 0x0000000402bc7825 */ /* 0x000fc600078e02bc */
[----:B------:R-:W-:Y:S01]  /*b150*/  LDGSTS.E [R249+0x2800c], desc[UR34][R176.64], !P1 ;  /* 0x2800c000b0f97fae */ /* 0x000fe2000c921862 */
[----:B------:R-:W-:-:S04]  /*b160*/  IMAD.WIDE R192, R2, 0x4, R192 ;  /* 0x0000000402c07825 */ /* 0x000fc800078e02c0 */
[----:B------:R-:W-:-:S04]  /*b170*/  IMAD.WIDE R196, R2, 0x4, R196 ;  /* 0x0000000402c47825 */ /* 0x000fc800078e02c4 */
[C---:B------:R-:W-:Y:S02]  /*b180*/  IMAD.WIDE R178, R2.reuse, 0x4, R182 ;  /* 0x0000000402b27825 */ /* 0x040fe400078e02b6 */
[----:B------:R-:W4:Y:S04]  /*b190*/  LDL.LU.64 R182, [R1+0x260] ;  /* 0x0002600001b67983 */ /* 0x000f280000300a00 */
[----:B------:R-:W4:Y:S04]  /*b1a0*/  LDL.LU.64 R198, [R1+0x258] ;  /* 0x0002580001c67983 */ /* 0x000f280000300a00 */
[----:B------:R-:W-:Y:S01]  /*b1b0*/  LDGSTS.E [R249+0x2c00c], desc[UR34][R178.64], !P1 ;  /* 0x2c00c000b2f97fae */ /* 0x000fe2000c921862 */
[----:B------:R-:W-:-:S04]  /*b1c0*/  IMAD.WIDE R218, R2, 0x4, R218 ;  /* 0x0000000402da7825 */ /* 0x000fc800078e02da */
[C---:B------:R-:W-:Y:S01]  /*b1d0*/  IMAD.WIDE R190, R2.reuse, 0x4, R190 ;  /* 0x0000000402be7825 */ /* 0x040fe200078e02be */
[----:B------:R-:W-:Y:S03]  /*b1e0*/  LDGSTS.E [R250+0x20000], desc[UR34][R218.64], !P5 ;  /* 0x20000000dafa7fae */ /* 0x000fe6000e921862 */
[C---:B------:R-:W-:Y:S01]  /*b1f0*/  IMAD.WIDE R180, R2.reuse, 0x4, R206 ;  /* 0x0000000402b47825 */ /* 0x040fe200078e02ce */
[----:B------:R-:W-:Y:S04]  /*b200*/  LDGSTS.E [R250+0x24000], desc[UR34][R186.64], !P5 ;  /* 0x24000000bafa7fae */ /* 0x000fe8000e921862 */
[----:B------:R-:W4:Y:S04]  /*b210*/  LDL.LU.64 R206, [R1+0x250] ;  /* 0x0002500001ce7983 */ /* 0x000f280000300a00 */
[----:B------:R-:W4:Y:S04]  /*b220*/  LDL.LU.64 R208, [R1+0x248] ;  /* 0x0002480001d07983 */ /* 0x000f280000300a00 */
[----:B------:R-:W4:Y:S04]  /*b230*/  LDL.LU.64 R230, [R1+0x240] ;  /* 0x0002400001e67983 */ /* 0x000f280000300a00 */
[----:B------:R-:W-:Y:S04]  /*b240*/  LDGSTS.E [R250+0x28000], desc[UR34][R188.64], !P5 ;  /* 0x28000000bcfa7fae */ /* 0x000fe8000e921862 */
[----:B------:R-:W4:Y:S04]  /*b250*/  LDL.LU.64 R232, [R1+0x238] ;  /* 0x0002380001e87983 */ /* 0x000f280000300a00 */
[----:B------:R-:W-:Y:S04]  /*b260*/  LDGSTS.E [R250+0x2c000], desc[UR34][R190.64], !P5 ;  /* 0x2c000000befa7fae */ /* 0x000fe8000e921862 */
[----:B------:R-:W4:Y:S04]  /*b270*/  LDL.LU.64 R234, [R1+0x230] ;  /* 0x0002300001ea7983 */ /* 0x000f280000300a00 */
[----:B------:R-:W4:Y:S04]  /*b280*/  LDL.LU.64 R236, [R1+0x228] ;  /* 0x0002280001ec7983 */ /* 0x000f280000300a00 */
[----:B------:R-:W-:Y:S04]  /*b290*/  LDGSTS.E [R250+0x20004], desc[UR34][R180.64], !P6 ;  /* 0x20004000b4fa7fae */ /* 0x000fe8000f121862 */
[----:B------:R-:W-:Y:S04]  /*b2a0*/  LDGSTS.E [R250+0x24004], desc[UR34][R192.64], !P6 ;  /* 0x24004000c0fa7fae */ /* 0x000fe8000f121862 */
[----:B------:R-:W4:Y:S04]  /*b2b0*/  LDL.LU.64 R238, [R1+0x220] ;  /* 0x0002200001ee7983 */ /* 0x000f280000300a00 */
[----:B------:R-:W4:Y:S01]  /*b2c0*/  LDL.LU.64 R240, [R1+0x218] ;  /* 0x0002180001f07983 */ /* 0x000f220000300a00 */
[----:B--2---:R-:W-:-:S05]  /*b2d0*/  IMAD.WIDE R194, R2, 0x4, R194 ;  /* 0x0000000402c27825 */ /* 0x004fca00078e02c2 */
[----:B------:R-:W-:Y:S04]  /*b2e0*/  LDGSTS.E [R250+0x28004], desc[UR34][R194.64], !P6 ;  /* 0x28004000c2fa7fae */ /* 0x000fe8000f121862 */
[----:B------:R-:W-:Y:S01]  /*b2f0*/  LDGSTS.E [R250+0x2c004], desc[UR34][R196.64], !P6 ;  /* 0x2c004000c4fa7fae */ /* 0x000fe2000f121862 */
[----:B---3--:R-:W-:-:S03]  /*b300*/  ISETP.GT.AND P6, PT, R243, 0x7f, PT ;  /* 0x0000007ff300780c */ /* 0x008fc60003fc4270 */
[----:B------:R-:W2:Y:S01]  /*b310*/  LDL.LU.64 R242, [R1+0x210] ;  /* 0x0002100001f27983 */ /* 0x000ea20000300a00 */
[----:B------:R-:W-:Y:S01]  /*b320*/  IMAD.WIDE R200, R2, 0x4, R200 ;  /* 0x0000000402c87825 */ /* 0x000fe200078e02c8 */
[----:B------:R-:W-:-:S03]  /*b330*/  ISETP.GE.U32.AND P1, PT, R3, 0x7fffff83, PT ;  /* 0x7fffff830300780c */ /* 0x000fc60003f26070 */
[----:B------:R-:W-:-:S04]  /*b340*/  IMAD.WIDE R202, R2, 0x4, R202 ;  /* 0x0000000402ca7825 */ /* 0x000fc800078e02ca */
[----:B------:R-:W-:-:S04]  /*b350*/  IMAD.WIDE R184, R2, 0x4, R184 ;  /* 0x0000000402b87825 */ /* 0x000fc800078e02b8 */
[----:B-1----:R-:W-:Y:S02]  /*b360*/  VIADD R3, R5, 0xffffffa1 ;  /* 0xffffffa105037836 */ /* 0x002fe40000000000 */
[C---:B------:R-:W-:Y:S01]  /*b370*/  IMAD.WIDE R204, R2.reuse, 0x4, R204 ;  /* 0x0000000402cc7825 */ /* 0x040fe200078e02cc */
[----:B------:R-:W1:Y:S02]  /*b380*/  LDC R5, c[0x0][0x230] ;  /* 0x00008c00ff057b82 */ /* 0x000e640000000800 */
[----:B------:R-:W-:Y:S02]  /*b390*/  ISETP.GE.U32.AND P5, PT, R3, 0x7fffff82, PT ;  /* 0x7fffff820300780c */ /* 0x000fe40003fa6070 */
[----:B------:R-:W-:Y:S01]  /*b3a0*/  SEL R3, R251, RZ, P6 ;  /* 0x000000fffb037207 */ /* 0x000fe20003000000 */
[----:B----4-:R-:W-:-:S04]  /*b3b0*/  IMAD.WIDE R182, R2, 0x4, R182 ;  /* 0x0000000402b67825 */ /* 0x010fc800078e02b6 */
[C---:B------:R-:W-:Y:S01]  /*b3c0*/  IMAD.WIDE R198, R2.reuse, 0x4, R198 ;  /* 0x0000000402c67825 */ /* 0x040fe200078e02c6 */
[----:B------:R-:W-:Y:S03]  /*b3d0*/  LDGSTS.E [R250+0x20008], desc[UR34][R182.64], !P3 ;  /* 0x20008000b6fa7fae */ /* 0x000fe6000d921862 */
        /* <DEDUP_REMOVED lines=10> */
[----:B------:R-:W-:Y:S01]  /*b480*/  IMAD.WIDE R132, R2, 0x4, R236 ;  /* 0x0000000402847825 */ /* 0x000fe200078e02ec */
[----:B------:R-:W-:Y:S01]  /*b490*/  LDGSTS.E [R250+0x2800c], desc[UR34][R206.64], !P4 ;  /* 0x2800c000cefa7fae */ /* 0x000fe2000e121862 */
[----:B------:R-:W-:Y:S01]  /*b4a0*/  ISETP.GE.U32.AND P6, PT, R252, 0x7fffff81, PT ;  /* 0x7fffff81fc00780c */ /* 0x000fe20003fc6070 */
[----:B------:R-:W3:Y:S02]  /*b4b0*/  LDC R251, c[0x0][0x230] ;  /* 0x00008c00fffb7b82 */ /* 0x000ee40000000800 */
[----:B------:R-:W-:Y:S04]  /*b4c0*/  LDGSTS.E [R250+0x2c00c], desc[UR34][R208.64], !P4 ;  /* 0x2c00c000d0fa7fae */ /* 0x000fe8000e121862 */
[----:B------:R4:W-:Y:S01]  /*b4d0*/  STL.64 [R1+0x258], R138 ;  /* 0x0002588a01007387 */ /* 0x0009e20000100a00 */
[----:B------:R-:W-:Y:S01]  /*b4e0*/  ISETP.NE.U32.AND P3, PT, R3, RZ, PT ;  /* 0x000000ff0300720c */ /* 0x000fe20003f65070 */
[----:B------:R-:W-:Y:S01]  /*b4f0*/  IMAD.WIDE R6, R4, 0x4, R6 ;  /* 0x0000000404067825 */ /* 0x000fe200078e0206 */
[----:B------:R-:W3:Y:S01]  /*b500*/  LDC R252, c[0x0][0x230] ;  /* 0x00008c00fffc7b82 */ /* 0x000ee20000000800 */
[----:B------:R4:W-:Y:S04]  /*b510*/  LDGSTS.E [R0+0x20000], desc[UR34][R138.64], !P2 ;  /* 0x200000008a007fae */ /* 0x0009e8000d121862 */
[----:B------:R1:W-:Y:S04]  /*b520*/  STL.64 [R1+0x250], R136 ;  /* 0x0002508801007387 */ /* 0x0003e80000100a00 */
[----:B------:R1:W-:Y:S01]  /*b530*/  LDGSTS.E [R0+0x24000], desc[UR34][R136.64], !P2 ;  /* 0x2400000088007fae */ /* 0x0003e2000d121862 */
[----:B----4-:R-:W-:-:S03]  /*b540*/  IMAD.WIDE R138, R2, 0x4, R238 ;  /* 0x00000004028a7825 */ /* 0x010fc600078e02ee */
[----:B------:R-:W-:Y:S04]  /*b550*/  STL.64 [R1+0x248], R134 ;  /* 0x0002488601007387 */ /* 0x000fe80000100a00 */
[----:B------:R-:W-:Y:S01]  /*b560*/  LDGSTS.E [R0+0x28000], desc[UR34][R134.64], !P2 ;  /* 0x2800000086007fae */ /* 0x000fe2000d121862 */
[----:B-1----:R-:W-:-:S03]  /*b570*/  IMAD.WIDE R136, R2, 0x4, R240 ;  /* 0x0000000402887825 */ /* 0x002fc600078e02f0 */
[----:B------:R1:W-:Y:S04]  /*b580*/  STL.64 [R1+0x240], R132 ;  /* 0x0002408401007387 */ /* 0x0003e80000100a00 */
[----:B------:R1:W-:Y:S04]  /*b590*/  LDGSTS.E [R0+0x2c000], desc[UR34][R132.64], !P2 ;  /* 0x2c00000084007fae */ /* 0x0003e8000d121862 */
[----:B------:R-:W-:Y:S04]  /*b5a0*/  STL.64 [R1+0x238], R138 ;  /* 0x0002388a01007387 */ /* 0x000fe80000100a00 */
[----:B------:R-:W-:Y:S01]  /*b5b0*/  LDGSTS.E [R0+0x20004], desc[UR34][R138.64], !P1 ;  /* 0x200040008a007fae */ /* 0x000fe2000c921862 */
[----:B-1----:R-:W-:-:S03]  /*b5c0*/  IMAD.WIDE R132, R2, 0x4, R154 ;  /* 0x0000000402847825 */ /* 0x002fc600078e029a */
[----:B------:R-:W-:Y:S04]  /*b5d0*/  STL.64 [R1+0x230], R136 ;  /* 0x0002308801007387 */ /* 0x000fe80000100a00 */
[----:B------:R-:W-:Y:S01]  /*b5e0*/  LDGSTS.E [R0+0x24004], desc[UR34][R136.64], !P1 ;  /* 0x2400400088007fae */ /* 0x000fe2000c921862 */
[----:B------:R-:W-:Y:S02]  /*b5f0*/  VIADD R3, R5, 0xffffff9f ;  /* 0xffffff9f05037836 */ /* 0x000fe40000000000 */
[C---:B--2---:R-:W-:Y:S01]  /*b600*/  IMAD.WIDE R134, R2.reuse, 0x4, R242 ;  /* 0x0000000402867825 */ /* 0x044fe200078e02f2 */
[----:B------:R-:W1:Y:S04]  /*b610*/  LDC R5, c[0x0][0x230] ;  /* 0x00008c00ff057b82 */ /* 0x000e680000000800 */
[----:B------:R2:W-:Y:S04]  /*b620*/  STL.64 [R1+0x228], R134 ;  /* 0x0002288601007387 */ /* 0x0005e80000100a00 */
[----:B------:R2:W-:Y:S04]  /*b630*/  LDGSTS.E [R0+0x28004], desc[UR34][R134.64], !P1 ;  /* 0x2800400086007fae */ /* 0x0005e8000c921862 */
[----:B------:R4:W-:Y:S04]  /*b640*/  STL.64 [R1+0x220], R132 ;  /* 0x0002208401007387 */ /* 0x0009e80000100a00 */
[----:B------:R4:W-:Y:S01]  /*b650*/  LDGSTS.E [R0+0x2c004], desc[UR34][R132.64], !P1 ;  /* 0x2c00400084007fae */ /* 0x0009e2000c921862 */
[----:B--2---:R-:W-:-:S04]  /*b660*/  IMAD.WIDE R134, R2, 0x4, R22 ;  /* 0x0000000402867825 */ /* 0x004fc800078e0216 */
[----:B----4-:R-:W-:Y:S01]  /*b670*/  IMAD.WIDE R132, R2, 0x4, R224 ;  /* 0x0000000402847825 */ /* 0x010fe200078e02e0 */
[----:B------:R-:W-:Y:S04]  /*b680*/  STL.64 [R1+0x218], R134 ;  /* 0x0002188601007387 */ /* 0x000fe80000100a00 */
[----:B------:R2:W-:Y:S04]  /*b690*/  STL.64 [R1+0x210], R132 ;  /* 0x0002108401007387 */ /* 0x0005e80000100a00 */
[----:B------:R-:W4:Y:S04]  /*b6a0*/  LDL.LU.64 R240, [R1+0x538] ;  /* 0x0005380001f07983 */ /* 0x000f280000300a00 */
[----:B------:R-:W3:Y:S04]  /*b6b0*/  LDL.LU.64 R150, [R1+0x530] ;  /* 0x0005300001967983 */ /* 0x000ee80000300a00 */
[----:B------:R-:W3:Y:S01]  /*b6c0*/  LDL.LU.64 R210, [R1+0x528] ;  /* 0x0005280001d27983 */ /* 0x000ee20000300a00 */
[----:B------:R-:W-:-:S03]  /*b6d0*/  ISETP.GE.U32.AND P4, PT, R3, 0x7fffff80, PT ;  /* 0x7fffff800300780c */ /* 0x000fc60003f86070 */
[----:B------:R-:W3:Y:S01]  /*b6e0*/  LDL.LU.64 R142, [R1+0x520] ;  /* 0x00052000018e7983 */ /* 0x000ee20000300a00 */
[----:B------:R-:W-:-:S03]  /*b6f0*/  VIADD R3, R140, 0xffffff9e ;  /* 0xffffff9e8c037836 */ /* 0x000fc60000000000 */
[----:B------:R-:W3:Y:S04]  /*b700*/  LDL.LU.64 R238, [R1+0x1f8] ;  /* 0x0001f80001ee7983 */ /* 0x000ee80000300a00 */
[----:B------:R-:W3:Y:S04]  /*b710*/  LDL.LU.64 R236, [R1+0x1f0] ;  /* 0x0001f00001ec7983 */ /* 0x000ee80000300a00 */
[----:B------:R-:W3:Y:S04]  /*b720*/  LDL.LU.64 R234, [R1+0x1e8] ;  /* 0x0001e80001ea7983 */ /* 0x000ee80000300a00 */
[----:B------:R-:W-:Y:S04]  /*b730*/  LDGSTS.E [R0+0x20008], desc[UR34][R134.64], !P5 ;  /* 0x2000800086007fae */ /* 0x000fe8000e921862 */
[----:B------:R-:W3:Y:S04]  /*b740*/  LDL.LU.64 R232, [R1+0x1e0] ;  /* 0x0001e00001e87983 */ /* 0x000ee80000300a00 */
[----:B------:R1:W-:Y:S04]  /*b750*/  LDGSTS.E [R0+0x24008], desc[UR34][R132.64], !P5 ;  /* 0x2400800084007fae */ /* 0x0003e8000e921862 */
[----:B------:R-:W3:Y:S04]  /*b760*/  LDL.LU.64 R140, [R1+0x1c0] ;  /* 0x0001c000018c7983 */ /* 0x000ee80000300a00 */
[----:B--2---:R-:W1:Y:S04]  /*b770*/  LDL.LU.64 R132, [R1+0x1a0] ;  /* 0x0001a00001847983 */ /* 0x004e680000300a00 */
[----:B------:R-:W2:Y:S04]  /*b780*/  LDL.LU.64 R230, [R1+0x1d8] ;  /* 0x0001d80001e67983 */ /* 0x000ea80000300a00 */
[----:B------:R-:W2:Y:S04]  /*b790*/  LDL.LU.64 R228, [R1+0x1d0] ;  /* 0x0001d00001e47983 */ /* 0x000ea80000300a00 */
[----:B------:R-:W2:Y:S04]  /*b7a0*/  LDL.LU.64 R226, [R1+0x1c8] ;  /* 0x0001c80001e27983 */ /* 0x000ea80000300a00 */
[----:B------:R-:W2:Y:S04]  /*b7b0*/  LDL.LU.64 R138, [R1+0x1b8] ;  /* 0x0001b800018a7983 */ /* 0x000ea80000300a00 */
[----:B------:R-:W2:Y:S04]  /*b7c0*/  LDL.LU.64 R136, [R1+0x1b0] ;  /* 0x0001b00001887983 */ /* 0x000ea80000300a00 */
[----:B------:R-:W2:Y:S01]  /*b7d0*/  LDL.LU.64 R134, [R1+0x1a8] ;  /* 0x0001a80001867983 */ /* 0x000ea20000300a00 */
[----:B------:R-:W-:-:S03]  /*b7e0*/  IMAD.WIDE R154, R2, 0x4, R220 ;  /* 0x00000004029a7825 */ /* 0x000fc600078e02dc */
[----:B------:R-:W2:Y:S01]  /*b7f0*/  LDL.LU.64 R242, [R1+0x198] ;  /* 0x0001980001f27983 */ /* 0x000ea20000300a00 */
[----:B------:R-:W-:-:S04]  /*b800*/  IMAD.WIDE R220, R4, 0x4, R214 ;  /* 0x0000000404dc7825 */ /* 0x000fc800078e02d6 */
[----:B------:R-:W-:-:S05]  /*b810*/  IMAD.WIDE R22, R2, 0x4, R222 ;  /* 0x0000000402167825 */ /* 0x000fca00078e02de */
[----:B------:R-:W-:Y:S01]  /*b820*/  LDGSTS.E [R0+0x28008], desc[UR34][R22.64], !P5 ;  /* 0x2800800016007fae */ /* 0x000fe2000e921862 */
[----:B------:R-:W-:-:S03]  /*b830*/  IMAD.WIDE R10, R4, 0x4, R10 ;  /* 0x00000004040a7825 */ /* 0x000fc600078e020a */
[----:B------:R-:W-:Y:S01]  /*b840*/  LDGSTS.E [R0+0x2c008], desc[UR34][R154.64], !P5 ;  /* 0x2c0080009a007fae */ /* 0x000fe2000e921862 */
[----:B----4-:R-:W-:-:S04]  /*b850*/  IMAD.WIDE R214, R2, 0x4, R240 ;  /* 0x0000000402d67825 */ /* 0x010fc800078e02f0 */
[C---:B------:R-:W-:Y:S01]  /*b860*/  IMAD.WIDE R240, R2.reuse, 0x4, R212 ;  /* 0x0000000402f07825 */ /* 0x040fe200078e02d4 */
[----:B------:R-:W-:Y:S03]  /*b870*/  LDGSTS.E [R0+0x2000c], desc[UR34][R214.64], !P6 ;  /* 0x2000c000d6007fae */ /* 0x000fe6000f121862 */
[C---:B---3--:R-:W-:Y:S01]  /*b880*/  IMAD.WIDE R222, R2.reuse, 0x4, R210 ;  /* 0x0000000402de7825 */ /* 0x048fe200078e02d2 */
[----:B------:R3:W-:Y:S03]  /*b890*/  STL.64 [R1+0xe20], R240 ;  /* 0x000e20f001007387 */ /* 0x0007e60000100a00 */
[----:B------:R-:W-:-:S04]  /*b8a0*/  IMAD.WIDE R238, R2, 0x4, R238 ;  /* 0x0000000402ee7825 */ /* 0x000fc800078e02ee */
[C---:B------:R-:W-:Y:S01]  /*b8b0*/  IMAD.WIDE R236, R2.reuse, 0x4, R236 ;  /* 0x0000000402ec7825 */ /* 0x040fe200078e02ec */
[----:B------:R-:W-:Y:S03]  /*b8c0*/  STL.64 [R1+0xe00], R238 ;  /* 0x000e00ee01007387 */ /* 0x000fe60000100a00 */
[C---:B------:R-:W-:Y:S01]  /*b8d0*/  IMAD.WIDE R234, R2.reuse, 0x4, R234 ;  /* 0x0000000402ea7825 */ /* 0x040fe200078e02ea */
[----:B------:R-:W-:Y:S03]  /*b8e0*/  STL.64 [R1+0xe08], R236 ;  /* 0x000e08ec01007387 */ /* 0x000fe60000100a00 */
[C---:B------:R-:W-:Y:S01]  /*b8f0*/  IMAD.WIDE R232, R2.reuse, 0x4, R232 ;  /* 0x0000000402e87825 */ /* 0x040fe200078e02e8 */
[----:B------:R-:W-:Y:S03]  /*b900*/  STL.64 [R1+0xe18], R234 ;  /* 0x000e18ea01007387 */ /* 0x000fe60000100a00 */
[----:B------:R-:W-:-:S04]  /*b910*/  IMAD.WIDE R212, R2, 0x4, R150 ;  /* 0x0000000402d47825 */ /* 0x000fc800078e0296 */
[C---:B------:R-:W-:Y:S01]  /*b920*/  IMAD.WIDE R210, R2.reuse, 0x4, R140 ;  /* 0x0000000402d27825 */ /* 0x040fe200078e028c */
[----:B------:R4:W-:Y:S04]  /*b930*/  STL.64 [R1+0xe30], R232 ;  /* 0x000e30e801007387 */ /* 0x0009e80000100a00 */
[----:B------:R4:W-:Y:S01]  /*b940*/  STL.64 [R1+0xe88], R210 ;  /* 0x000e88d201007387 */ /* 0x0009e20000100a00 */
[----:B-1----:R-:W-:-:S03]  /*b950*/  IMAD.WIDE R132, R2, 0x4, R132 ;  /* 0x0000000402847825 */ /* 0x002fc600078e0284 */
[----:B------:R-:W-:Y:S01]  /*b960*/  LDGSTS.E [R0+0x2400c], desc[UR34][R212.64], !P6 ;  /* 0x2400c000d4007fae */ /* 0x000fe2000f121862 */
[----:B--2---:R-:W-:-:S03]  /*b970*/  IMAD.WIDE R230, R2, 0x4, R230 ;  /* 0x0000000402e67825 */ /* 0x004fc600078e02e6 */
[----:B------:R-:W-:Y:S01]  /*b980*/  LDGSTS.E [R0+0x2800c], desc[UR34][R222.64], !P6 ;  /* 0x2800c000de007fae */ /* 0x000fe2000f121862 */
[----:B------:R-:W-:-:S03]  /*b990*/  IMAD.WIDE R228, R2, 0x4, R228 ;  /* 0x0000000402e47825 */ /* 0x000fc600078e02e4 */
[----:B------:R-:W-:Y:S01]  /*b9a0*/  STL.64 [R1+0xe10], R230 ;  /* 0x000e10e601007387 */ /* 0x000fe20000100a00 */
[----:B------:R-:W-:-:S03]  /*b9b0*/  IMAD.WIDE R226, R2, 0x4, R226 ;  /* 0x0000000402e27825 */ /* 0x000fc600078e02e2 */
[----:B------:R1:W-:Y:S01]  /*b9c0*/  STL.64 [R1+0xea8], R132 ;  /* 0x000ea88401007387 */ /* 0x0003e20000100a00 */
[----:B------:R-:W-:-:S03]  /*b9d0*/  IMAD.WIDE R150, R2, 0x4, R138 ;  /* 0x0000000402967825 */ /* 0x000fc600078e028a */
[----:B------:R2:W-:Y:S01]  /*b9e0*/  STL.64 [R1+0xe28], R228 ;  /* 0x000e28e401007387 */ /* 0x0005e20000100a00 */
[----:B------:R-:W-:-:S03]  /*b9f0*/  IMAD.WIDE R224, R2, 0x4, R142 ;  /* 0x0000000402e07825 */ /* 0x000fc600078e028e */
[----:B------:R2:W-:Y:S01]  /*ba00*/  STL.64 [R1+0xe38], R226 ;  /* 0x000e38e201007387 */ /* 0x0005e20000100a00 */
[----:B------:R-:W-:-:S03]  /*ba10*/  IMAD.WIDE R142, R2, 0x4, R136 ;  /* 0x00000004028e7825 */ /* 0x000fc600078e0288 */
[----:B------:R-:W-:Y:S01]  /*ba20*/  STL.64 [R1+0xe40], R150 ;  /* 0x000e409601007387 */ /* 0x000fe20000100a00 */
[----:B------:R-:W-:-:S03]  /*ba30*/  IMAD.WIDE R136, R2, 0x4, R152 ;  /* 0x0000000402887825 */ /* 0x000fc600078e0298 */
[----:B------:R-:W-:Y:S04]  /*ba40*/  LDGSTS.E [R0+0x2c00c], desc[UR34][R224.64], !P6 ;  /* 0x2c00c000e0007fae */ /* 0x000fe8000f121862 */
[----:B------:R-:W3:Y:S01]  /*ba50*/  LDL.LU.64 R152, [R1+0x14e8] ;  /* 0x0014e80001987983 */ /* 0x000ee20000300a00 */
[----:B------:R-:W-:-:S03]  /*ba60*/  IMAD.WIDE R140, R2, 0x4, R134 ;  /* 0x00000004028c7825 */ /* 0x000fc600078e0286 */
[----:B------:R2:W-:Y:S01]  /*ba70*/  STL.64 [R1+0xe48], R142 ;  /* 0x000e488e01007387 */ /* 0x0005e20000100a00 */
[----:B------:R-:W-:-:S03]  /*ba80*/  IMAD.WIDE R134, R2, 0x4, R156 ;  /* 0x0000000402867825 */ /* 0x000fc600078e029c */
[----:B------:R-:W4:Y:S01]  /*ba90*/  LDL.LU.64 R156, [R1+0x14e0] ;  /* 0x0014e000019c7983 */ /* 0x000f220000300a00 */
[----:B------:R-:W-:-:S03]  /*baa0*/  IMAD.WIDE R14, R4, 0x4, R14 ;  /* 0x00000004040e7825 */ /* 0x000fc600078e020e */
[----:B------:R-:W0:Y:S01]  /*bab0*/  LDGDEPBAR ;  /* 0x00000000000079af */ /* 0x000e220000000000 */
[----:B------:R-:W-:-:S04]  /*bac0*/  IMAD.WIDE R18, R4, 0x4, R18 ;  /* 0x0000000404127825 */ /* 0x000fc800078e0212 */
        /* <DEDUP_REMOVED lines=56> */
[C---:B------:R-:W-:Y:S01]  /*be50*/  IMAD.WIDE R122, R4.reuse, 0x4, R122 ;  /* 0x00000004047a7825 */ /* 0x040fe200078e027a */
[----:B---3--:R-:W-:Y:S04]  /*be60*/  LDGSTS.E [R153+0x60000], desc[UR34][R6.64], P0 ;  /* 0x6000000006997fae */ /* 0x008fe80008121862 */
        /* <DEDUP_REMOVED lines=31> */
[----:B----4-:R-:W-:Y:S04]  /*c060*/  LDGSTS.E [R157+0x60200], desc[UR34][R8.64], P0 ;  /* 0x60200000089d7fae */ /* 0x010fe80008121862 */
        /* <DEDUP_REMOVED lines=19> */
[----:B------:R-:W-:Y:S01]  /*c1a0*/  LDGSTS.E [R157+0x65200], desc[UR34][R90.64], P0 ;  /* 0x652000005a9d7fae */ /* 0x000fe20008121862 */
[----:B------:R-:W-:-:S03]  /*c1b0*/  IMAD.WIDE R126, R4, 0x4, R126 ;  /* 0x00000004047e7825 */ /* 0x000fc600078e027e */
[----:B------:R-:W-:Y:S01]  /*c1c0*/  LDGSTS.E [R157+0x65600], desc[UR34][R94.64], P0 ;  /* 0x656000005e9d7fae */ /* 0x000fe20008121862 */
[----:B------:R-:W-:-:S03]  /*c1d0*/  IMAD.WIDE R130, R4, 0x4, R130 ;  /* 0x0000000404827825 */ /* 0x000fc600078e0282 */
        /* <DEDUP_REMOVED lines=10> */
[----:B------:R-:W0:Y:S01]  /*c280*/  LDGDEPBAR ;  /* 0x00000000000079af */ /* 0x000e220000000000 */
[----:B------:R-:W-:Y:S01]  /*c290*/  BAR.SYNC.DEFER_BLOCKING 0x0 ;  /* 0x0000000000007b1d */ /* 0x000fe20000010000 */
[----:B------:R-:W-:Y:S01]  /*c2a0*/  ISETP.GE.U32.AND P2, PT, R3, 0x7fffff7f, PT ;  /* 0x7fffff7f0300780c */ /* 0x000fe20003f46070 */
[----:B------:R-:W-:-:S02]  /*c2b0*/  VIADD R3, R251, 0xffffff9d ;  /* 0xffffff9dfb037836 */ /* 0x000fc40000000000 */
[----:B------:R-:W-:-:S04]  /*c2c0*/  IMAD.WIDE R138, R2, 0x4, R242 ;  /* 0x00000004028a7825 */ /* 0x000fc800078e02f2 */
[----:B------:R-:W3:Y:S01]  /*c2d0*/  LDC R251, c[0x0][0x230] ;  /* 0x00008c00fffb7b82 */ /* 0x000ee20000000800 */
[----:B------:R-:W-:Y:S01]  /*c2e0*/  ISETP.GE.U32.AND P1, PT, R3, 0x7fffff7e, PT ;  /* 0x7fffff7e0300780c */ /* 0x000fe20003f26070 */
[----:B------:R-:W-:-:S05]  /*c2f0*/  VIADD R3, R5, 0xffffff9c ;  /* 0xffffff9c05037836 */ /* 0x000fca0000000000 */
[----:B------:R-:W-:Y:S01]  /*c300*/  ISETP.GE.U32.AND P5, PT, R3, 0x7fffff7d, PT ;  /* 0x7fffff7d0300780c */ /* 0x000fe20003fa6070 */
[----:B------:R4:W-:Y:S01]  /*c310*/  STL.64 [R1+0xea0], R140 ;  /* 0x000ea08c01007387 */ /* 0x0009e20000100a00 */
[----:B------:R-:W3:Y:S03]  /*c320*/  LDC R5, c[0x0][0x230] ;  /* 0x00008c00ff057b82 */ /* 0x000ee60000000800 */
[----:B------:R-:W-:Y:S01]  /*c330*/  @!PT LDS RZ, [RZ] ;  /* 0x00000000fffff984 */ /* 0x000fe20000000800 */
[----:B------:R-:W-:Y:S01]  /*c340*/  @!PT LDS RZ, [RZ] ;  /* 0x00000000fffff984 */ /* 0x000fe20000000800 */
[----:B------:R-:W-:Y:S01]  /*c350*/  @!PT LDS RZ, [RZ] ;  /* 0x00000000fffff984 */ /* 0x000fe20000000800 */
[----:B------:R-:W-:Y:S05]  /*c360*/  LDGSTS.E [R244+0x30000], desc[UR34][R240.64], !P4 ;  /* 0x30000000f0f47fae */ /* 0x000fea000e121862 */
[----:B------:R-:W3:Y:S01]  /*c370*/  LDC R3, c[0x0][0x230] ;  /* 0x00008c00ff037b82 */ /* 0x000ee20000000800 */
[----:B------:R-:W-:Y:S04]  /*c380*/  LDGSTS.E [R244+0x34000], desc[UR34][R238.64], !P4 ;  /* 0x34000000eef47fae */ /* 0x000fe8000e121862 */
[----:B------:R-:W-:Y:S04]  /*c390*/  LDGSTS.E [R244+0x38000], desc[UR34][R236.64], !P4 ;  /* 0x38000000ecf47fae */ /* 0x000fe8000e121862 */
[----:B------:R-:W-:Y:S04]  /*c3a0*/  LDGSTS.E [R244+0x3c000], desc[UR34][R234.64], !P4 ;  /* 0x3c000000eaf47fae */ /* 0x000fe8000e121862 */
[----:B------:R-:W-:Y:S04]  /*c3b0*/  LDGSTS.E [R244+0x30004], desc[UR34][R232.64], !P2 ;  /* 0x30004000e8f47fae */ /* 0x000fe8000d121862 */
[----:B------:R-:W-:Y:S04]  /*c3c0*/  LDGSTS.E [R244+0x34004], desc[UR34][R230.64], !P2 ;  /* 0x34004000e6f47fae */ /* 0x000fe8000d121862 */
[----:B------:R-:W-:Y:S04]  /*c3d0*/  LDGSTS.E [R244+0x38004], desc[UR34][R228.64], !P2 ;  /* 0x38004000e4f47fae */ /* 0x000fe8000d121862 */
[----:B------:R4:W-:Y:S04]  /*c3e0*/  STL.64 [R1+0xeb0], R138 ;  /* 0x000eb08a01007387 */ /* 0x0009e80000100a00 */
[----:B------:R-:W-:Y:S04]  /*c3f0*/  LDGSTS.E [R244+0x3c004], desc[UR34][R226.64], !P2 ;  /* 0x3c004000e2f47fae */ /* 0x000fe8000d121862 */
[----:B------:R3:W-:Y:S04]  /*c400*/  STL.64 [R1+0xeb8], R136 ;  /* 0x000eb88801007387 */ /* 0x0007e80000100a00 */
[----:B------:R-:W-:Y:S04]  /*c410*/  LDGSTS.E [R244+0x30008], desc[UR34][R210.64], !P1 ;  /* 0x30008000d2f47fae */ /* 0x000fe8000c921862 */
[----:B------:R3:W-:Y:S04]  /*c420*/  STL.64 [R1+0xec0], R134 ;  /* 0x000ec08601007387 */ /* 0x0007e80000100a00 */
[----:B------:R-:W-:Y:S04]  /*c430*/  LDGSTS.E [R244+0x34008], desc[UR34][R150.64], !P1 ;  /* 0x3400800096f47fae */ /* 0x000fe8000c921862 */
[----:B------:R-:W-:Y:S04]  /*c440*/  LDGSTS.E [R244+0x38008], desc[UR34][R142.64], !P1 ;  /* 0x380080008ef47fae */ /* 0x000fe8000c921862 */
[----:B------:R-:W3:Y:S04]  /*c450*/  LDL.LU.64 R240, [R1+0x180] ;  /* 0x0001800001f07983 */ /* 0x000ee80000300a00 */
[----:B------:R-:W-:Y:S04]  /*c460*/  LDGSTS.E [R244+0x3c008], desc[UR34][R140.64], !P1 ;  /* 0x3c0080008cf47fae */ /* 0x000fe8000c921862 */
[----:B------:R-:W3:Y:S04]  /*c470*/  LDL.LU.64 R232, [R1+0x160] ;  /* 0x0001600001e87983 */ /* 0x000ee80000300a00 */
[----:B------:R-:W-:Y:S04]  /*c480*/  LDGSTS.E [R244+0x3000c], desc[UR34][R132.64], !P5 ;  /* 0x3000c00084f47fae */ /* 0x000fe8000e921862 */
[----:B------:R-:W3:Y:S04]  /*c490*/  LDL.LU.64 R210, [R1+0x140] ;  /* 0x0001400001d27983 */ /* 0x000ee80000300a00 */
[----:B------:R-:W-:Y:S04]  /*c4a0*/  LDGSTS.E [R244+0x3400c], desc[UR34][R138.64], !P5 ;  /* 0x3400c0008af47fae */ /* 0x000fe8000e921862 */
[----:B-1----:R-:W3:Y:S04]  /*c4b0*/  LDL.LU.64 R132, [R1+0x120] ;  /* 0x0001200001847983 */ /* 0x002ee80000300a00 */
[----:B------:R-:W3:Y:S04]  /*c4c0*/  LDL.LU.64 R238, [R1+0x178] ;  /* 0x0001780001ee7983 */ /* 0x000ee80000300a00 */
[----:B------:R-:W3:Y:S04]  /*c4d0*/  LDL.LU.64 R236, [R1+0x170] ;  /* 0x0001700001ec7983 */ /* 0x000ee80000300a00 */
[----:B------:R-:W3:Y:S04]  /*c4e0*/  LDL.LU.64 R234, [R1+0x168] ;  /* 0x0001680001ea7983 */ /* 0x000ee80000300a00 */
[----:B------:R-:W3:Y:S04]  /*c4f0*/  LDL.LU.64 R230, [R1+0x158] ;  /* 0x0001580001e67983 */ /* 0x000ee80000300a00 */
[----:B--2---:R-:W2:Y:S04]  /*c500*/  LDL.LU.64 R228, [R1+0x150] ;  /* 0x0001500001e47983 */ /* 0x004ea80000300a00 */
[----:B------:R-:W2:Y:S04]  /*c510*/  LDL.LU.64 R226, [R1+0x148] ;  /* 0x0001480001e27983 */ /* 0x000ea80000300a00 */
[----:B------:R-:W2:Y:S04]  /*c520*/  LDL.LU.64 R142, [R1+0x138] ;  /* 0x00013800018e7983 */ /* 0x000ea80000300a00 */
[----:B----4-:R-:W4:Y:S04]  /*c530*/  LDL.LU.64 R140, [R1+0x130] ;  /* 0x00013000018c7983 */ /* 0x010f280000300a00 */
[----:B------:R-:W-:Y:S04]  /*c540*/  LDGSTS.E [R244+0x3800c], desc[UR34][R136.64], !P5 ;  /* 0x3800c00088f47fae */ /* 0x000fe8000e921862 */
[----:B------:R-:W4:Y:S04]  /*c550*/  LDL.LU.64 R138, [R1+0x128] ;  /* 0x00012800018a7983 */ /* 0x000f280000300a00 */
[----:B------:R1:W-:Y:S04]  /*c560*/  LDGSTS.E [R244+0x3c00c], desc[UR34][R134.64], !P5 ;  /* 0x3c00c00086f47fae */ /* 0x0003e8000e921862 */
[----:B---3--:R-:W3:Y:S04]  /*c570*/  LDL.LU.64 R136, [R1+0x118] ;  /* 0x0001180001887983 */ /* 0x008ee80000300a00 */
[----:B------:R-:W3:Y:S01]  /*c580*/  LDL.LU.64 R134, [R1+0x110] ;  /* 0x0001100001867983 */ /* 0x000ee20000300a00 */
[----:B------:R-:W-:Y:S01]  /*c590*/  VIADD R252, R252, 0xffffff9b ;  /* 0xffffff9bfcfc7836 */ /* 0x000fe20000000000 */
[----:B-1----:R-:W1:Y:S02]  /*c5a0*/  LDC R244, c[0x0][0x230] ;  /* 0x00008c00fff47b82 */ /* 0x002e640000000800 */
[----:B------:R-:W3:Y:S01]  /*c5b0*/  LDL.LU.64 R242, [R1+0x108] ;  /* 0x0001080001f27983 */ /* 0x000ee20000300a00 */
[----:B------:R-:W-:Y:S01]  /*c5c0*/  VIADD R251, R251, 0xffffff9a ;  /* 0xffffff9afbfb7836 */ /* 0x000fe20000000000 */
[----:B------:R-:W-:Y:S01]  /*c5d0*/  ISETP.GE.U32.AND P0, PT, R252, 0x7fffff7c, PT ;  /* 0x7fffff7cfc00780c */ /* 0x000fe20003f06070 */
[----:B------:R-:W-:-:S03]  /*c5e0*/  VIADD R5, R5, 0xffffff99 ;  /* 0xffffff9905057836 */ /* 0x000fc60000000000 */
[----:B------:R-:W-:Y:S01]  /*c5f0*/  ISETP.GE.U32.AND P1, PT, R251, 0x7fffff7b, PT ;  /* 0x7fffff7bfb00780c */ /* 0x000fe20003f26070 */
[----:B------:R-:W-:Y:S01]  /*c600*/  VIADD R3, R3, 0xffffff98 ;  /* 0xffffff9803037836 */ /* 0x000fe20000000000 */
[----:B------:R-:W-:Y:S01]  /*c610*/  ISETP.GE.U32.AND P2, PT, R5, 0x7fffff7a, PT ;  /* 0x7fffff7a0500780c */ /* 0x000fe20003f46070 */
[----:B------:R-:W1:Y:S03]  /*c620*/  LDC R251, c[0x0][0x230] ;  /* 0x00008c00fffb7b82 */ /* 0x000e660000000800 */
[----:B------:R-:W-:-:S05]  /*c630*/  ISETP.GE.U32.AND P4, PT, R3, 0x7fffff79, PT ;  /* 0x7fffff790300780c */ /* 0x000fca0003f86070 */
[----:B------:R-:W1:Y:S08]  /*c640*/  LDC R5, c[0x0][0x230] ;  /* 0x00008c00ff057b82 */ /* 0x000e700000000800 */
[----:B------:R-:W1:Y:S01]  /*c650*/  LDC R3, c[0x0][0x230] ;  /* 0x00008c00ff037b82 */ /* 0x000e620000000800 */
[----:B------:R-:W-:-:S07]  /*c660*/  IMAD.WIDE R240, R2, 0x4, R240 ;  /* 0x0000000402f07825 */ /* 0x000fce00078e02f0 */
[----:B------:R-:W1:Y:S01]  /*c670*/  LDC R252, c[0x0][0x230] ;  /* 0x00008c00fffc7b82 */ /* 0x000e620000000800 */
[C---:B------:R-:W-:Y:S01]  /*c680*/  IMAD.WIDE R232, R2.reuse, 0x4, R232 ;  /* 0x0000000402e87825 */ /* 0x040fe200078e02e8 */
[----:B------:R-:W-:Y:S03]  /*c690*/  STL.64 [R1+0xec8], R240 ;  /* 0x000ec8f001007387 */ /* 0x000fe60000100a00 */
[C---:B------:R-:W-:Y:S01]  /*c6a0*/  IMAD.WIDE R210, R2.reuse, 0x4, R210 ;  /* 0x0000000402d27825 */ /* 0x040fe200078e02d2 */
[----:B------:R-:W-:Y:S04]  /*c6b0*/  STL.64 [R1+0xee8], R232 ;  /* 0x000ee8e801007387 */ /* 0x000fe80000100a00 */
[----:B------:R-:W-:Y:S01]  /*c6c0*/  STL.64 [R1+0xf08], R210 ;  /* 0x000f08d201007387 */ /* 0x000fe20000100a00 */
[----:B------:R-:W-:-:S03]  /*c6d0*/  IMAD.WIDE R132, R2, 0x4, R132 ;  /* 0x0000000402847825 */ /* 0x000fc600078e0284 */
[----:B------:R-:W-:Y:S01]  /*c6e0*/  LDGSTS.E [R245+0x30000], desc[UR34][R240.64], !P0 ;  /* 0x30000000f0f57fae */ /* 0x000fe2000c121862 */
[----:B------:R-:W-:-:S04]  /*c6f0*/  IMAD.WIDE R238, R2, 0x4, R238 ;  /* 0x0000000402ee7825 */ /* 0x000fc800078e02ee */
[C---:B------:R-:W-:Y:S01]  /*c700*/  IMAD.WIDE R236, R2.reuse, 0x4, R236 ;  /* 0x0000000402ec7825 */ /* 0x040fe200078e02ec */
[----:B------:R1:W-:Y:S03]  /*c710*/  STL.64 [R1+0xed0], R238 ;  /* 0x000ed0ee01007387 */ /* 0x0003e60000100a00 */
[C---:B------:R-:W-:Y:S01]  /*c720*/  IMAD.WIDE R234, R2.reuse, 0x4, R234 ;  /* 0x0000000402ea7825 */ /* 0x040fe200078e02ea */
[----:B------:R1:W-:Y:S03]  /*c730*/  STL.64 [R1+0xf28], R132 ;  /* 0x000f288401007387 */ /* 0x0003e60000100a00 */
[C---:B------:R-:W-:Y:S01]  /*c740*/  IMAD.WIDE R230, R2.reuse, 0x4, R230 ;  /* 0x0000000402e67825 */ /* 0x040fe200078e02e6 */
[----:B------:R-:W-:Y:S03]  /*c750*/  STL.64 [R1+0xed8], R236 ;  /* 0x000ed8ec01007387 */ /* 0x000fe60000100a00 */
[C---:B--2---:R-:W-:Y:S01]  /*c760*/  IMAD.WIDE R228, R2.reuse, 0x4, R228 ;  /* 0x0000000402e47825 */ /* 0x044fe200078e02e4 */
[----:B------:R-:W-:Y:S03]  /*c770*/  STL.64 [R1+0xee0], R234 ;  /* 0x000ee0ea01007387 */ /* 0x000fe60000100a00 */
[C---:B------:R-:W-:Y:S01]  /*c780*/  IMAD.WIDE R226, R2.reuse, 0x4, R226 ;  /* 0x0000000402e27825 */ /* 0x040fe200078e02e2 */
[----:B------:R-:W-:Y:S03]  /*c790*/  STL.64 [R1+0xef0], R230 ;  /* 0x000ef0e601007387 */ /* 0x000fe60000100a00 */
[C---:B------:R-:W-:Y:S01]  /*c7a0*/  IMAD.WIDE R150, R2.reuse, 0x4, R142 ;  /* 0x0000000402967825 */ /* 0x040fe200078e028e */
[----:B------:R2:W-:Y:S03]  /*c7b0*/  LDGSTS.E [R245+0x34000], desc[UR34][R238.64], !P0 ;  /* 0x34000000eef57fae */ /* 0x0005e6000c121862 */
[C---:B----4-:R-:W-:Y:S01]  /*c7c0*/  IMAD.WIDE R142, R2.reuse, 0x4, R140 ;  /* 0x00000004028e7825 */ /* 0x050fe200078e028c */
[----:B------:R-:W-:Y:S04]  /*c7d0*/  STL.64 [R1+0xef8], R228 ;  /* 0x000ef8e401007387 */ /* 0x000fe80000100a00 */
[----:B------:R-:W-:Y:S01]  /*c7e0*/  LDGSTS.E [R245+0x38000], desc[UR34][R236.64], !P0 ;  /* 0x38000000ecf57fae */ /* 0x000fe2000c121862 */
[----:B------:R-:W-:-:S03]  /*c7f0*/  IMAD.WIDE R140, R2, 0x4, R138 ;  /* 0x00000004028c7825 */ /* 0x000fc600078e028a */
[----:B------:R-:W-:Y:S04]  /*c800*/  STL.64 [R1+0xf00], R226 ;  /* 0x000f00e201007387 */ /* 0x000fe80000100a00 */
[----:B------:R-:W-:Y:S01]  /*c810*/  LDGSTS.E [R245+0x3c000], desc[UR34][R234.64], !P0 ;  /* 0x3c000000eaf57fae */ /* 0x000fe2000c121862 */
[----:B---3--:R-:W-:-:S03]  /*c820*/  IMAD.WIDE R138, R2, 0x4, R136 ;  /* 0x00000004028a7825 */ /* 0x008fc600078e0288 */
[----:B------:R-:W-:Y:S04]  /*c830*/  STL.64 [R1+0xf10], R150 ;  /* 0x000f109601007387 */ /* 0x000fe80000100a00 */
[----:B------:R3:W-:Y:S01]  /*c840*/  LDGSTS.E [R245+0x30004], desc[UR34][R232.64], !P1 ;  /* 0x30004000e8f57fae */ /* 0x0007e2000c921862 */
[----:B------:R-:W-:-:S03]  /*c850*/  IMAD.WIDE R136, R2, 0x4, R134 ;  /* 0x0000000402887825 */ /* 0x000fc600078e0286 */
[----:B------:R4:W-:Y:S01]  /*c860*/  STL.64 [R1+0xf18], R142 ;  /* 0x000f188e01007387 */ /* 0x0009e20000100a00 */
[----:B------:R-:W-:-:S03]  /*c870*/  IMAD.WIDE R134, R2, 0x4, R242 ;  /* 0x0000000402867825 */ /* 0x000fc600078e02f2 */
[----:B------:R-:W-:Y:S04]  /*c880*/  LDGSTS.E [R245+0x34004], desc[UR34][R230.64], !P1 ;  /* 0x34004000e6f57fae */ /* 0x000fe8000c921862 */
[----:B------:R2:W-:Y:S04]  /*c890*/  STL.64 [R1+0xf20], R140 ;  /* 0x000f208c01007387 */ /* 0x0005e80000100a00 */
[----:B------:R-:W-:Y:S04]  /*c8a0*/  LDGSTS.E [R245+0x38004], desc[UR34][R228.64], !P1 ;  /* 0x38004000e4f57fae */ /* 0x000fe8000c921862 */
[----:B------:R3:W-:Y:S04]  /*c8b0*/  STL.64 [R1+0xf30], R138 ;  /* 0x000f308a01007387 */ /* 0x0007e80000100a00 */
[----:B------:R-:W-:Y:S04]  /*c8c0*/  LDGSTS.E [R245+0x3c004], desc[UR34][R226.64], !P1 ;  /* 0x3c004000e2f57fae */ /* 0x000fe8000c921862 */
[----:B------:R3:W-:Y:S04]  /*c8d0*/  STL.64 [R1+0xf38], R136 ;  /* 0x000f388801007387 */ /* 0x0007e80000100a00 */
[----:B------:R3:W-:Y:S04]  /*c8e0*/  LDGSTS.E [R245+0x30008], desc[UR34][R210.64], !P2 ;  /* 0x30008000d2f57fae */ /* 0x0007e8000d121862 */
[----:B------:R3:W-:Y:S04]  /*c8f0*/  STL.64 [R1+0xf40], R134 ;  /* 0x000f408601007387 */ /* 0x0007e80000100a00 */
[----:B------:R-:W-:Y:S04]  /*c900*/  LDGSTS.E [R245+0x34008], desc[UR34][R150.64], !P2 ;  /* 0x3400800096f57fae */ /* 0x000fe8000d121862 */
[----:B------:R-:W-:Y:S04]  /*c910*/  LDGSTS.E [R245+0x38008], desc[UR34][R142.64], !P2 ;  /* 0x380080008ef57fae */ /* 0x000fe8000d121862 */
[----:B-1----:R-:W3:Y:S04]  /*c920*/  LDL.LU.64 R238, [R1+0x100] ;  /* 0x0001000001ee7983 */ /* 0x002ee80000300a00 */
[----:B------:R-:W-:Y:S04]  /*c930*/  LDGSTS.E [R245+0x3c008], desc[UR34][R140.64], !P2 ;  /* 0x3c0080008cf57fae */ /* 0x000fe8000d121862 */
[----:B------:R-:W3:Y:S04]  /*c940*/  LDL.LU.64 R232, [R1+0xe0] ;  /* 0x0000e00001e87983 */ /* 0x000ee80000300a00 */
[----:B------:R1:W-:Y:S04]  /*c950*/  LDGSTS.E [R245+0x3000c], desc[UR34][R132.64], !P4 ;  /* 0x3000c00084f57fae */ /* 0x0003e8000e121862 */
[----:B------:R-:W3:Y:S04]  /*c960*/  LDL.LU.64 R210, [R1+0xc0] ;  /* 0x0000c00001d27983 */ /* 0x000ee80000300a00 */
[----:B------:R-:W-:Y:S04]  /*c970*/  LDGSTS.E [R245+0x3400c], desc[UR34][R138.64], !P4 ;  /* 0x3400c0008af57fae */ /* 0x000fe8000e121862 */
[----:B------:R-:W1:Y:S04]  /*c980*/  LDL.LU.64 R132, [R1+0xa0] ;  /* 0x0000a00001847983 */ /* 0x000e680000300a00 */
[----:B----4-:R-:W4:Y:S04]  /*c990*/  LDL.LU.64 R142, [R1+0xf8] ;  /* 0x0000f800018e7983 */ /* 0x010f280000300a00 */
[----:B------:R-:W4:Y:S04]  /*c9a0*/  LDL.LU.64 R236, [R1+0xf0] ;  /* 0x0000f00001ec7983 */ /* 0x000f280000300a00 */
[----:B------:R-:W4:Y:S04]  /*c9b0*/  LDL.LU.64 R234, [R1+0xe8] ;  /* 0x0000e80001ea7983 */ /* 0x000f280000300a00 */
[----:B------:R-:W4:Y:S04]  /*c9c0*/  LDL.LU.64 R230, [R1+0xd8] ;  /* 0x0000d80001e67983 */ /* 0x000f280000300a00 */
[----:B------:R-:W4:Y:S04]  /*c9d0*/  LDL.LU.64 R228, [R1+0xd0] ;  /* 0x0000d00001e47983 */ /* 0x000f280000300a00 */
[----:B------:R-:W4:Y:S04]  /*c9e0*/  LDL.LU.64 R226, [R1+0xc8] ;  /* 0x0000c80001e27983 */ /* 0x000f280000300a00 */
[----:B--2---:R-:W2:Y:S04]  /*c9f0*/  LDL.LU.64 R140, [R1+0xb8] ;  /* 0x0000b800018c7983 */ /* 0x004ea80000300a00 */
[----:B------:R-:W-:Y:S04]  /*ca00*/  LDGSTS.E [R245+0x3800c], desc[UR34][R136.64], !P4 ;  /* 0x3800c00088f57fae */ /* 0x000fe8000e121862 */
[----:B---3--:R-:W3:Y:S04]  /*ca10*/  LDL.LU.64 R138, [R1+0xb0] ;  /* 0x0000b000018a7983 */ /* 0x008ee80000300a00 */
[----:B------:R4:W-:Y:S04]  /*ca20*/  LDGSTS.E [R245+0x3c00c], desc[UR34][R134.64], !P4 ;  /* 0x3c00c00086f57fae */ /* 0x0009e8000e121862 */
[----:B------:R-:W3:Y:S04]  /*ca30*/  LDL.LU.64 R136, [R1+0xa8] ;  /* 0x0000a80001887983 */ /* 0x000ee80000300a00 */
[----:B------:R-:W3:Y:S04]  /*ca40*/  LDL.LU.64 R134, [R1+0x98] ;  /* 0x0000980001867983 */ /* 0x000ee80000300a00 */
[----:B------:R-:W3:Y:S04]  /*ca50*/  LDL.LU.64 R240, [R1+0x90] ;  /* 0x0000900001f07983 */ /* 0x000ee80000300a00 */
[----:B------:R-:W3:Y:S01]  /*ca60*/  LDL.LU.64 R242, [R1+0x88] ;  /* 0x0000880001f27983 */ /* 0x000ee20000300a00 */
[----:B------:R-:W-:-:S02]  /*ca70*/  VIADD R251, R251, 0xffffff97 ;  /* 0xffffff97fbfb7836 */ /* 0x000fc40000000000 */
[----:B------:R-:W-:-:S03]  /*ca80*/  VIADD R244, R244, 0xffffff96 ;  /* 0xffffff96f4f47836 */ /* 0x000fc60000000000 */
[----:B------:R-:W-:Y:S01]  /*ca90*/  ISETP.GE.U32.AND P0, PT, R251, 0x7fffff78, PT ;  /* 0x7fffff78fb00780c */ /* 0x000fe20003f06070 */
[----:B------:R-:W-:Y:S01]  /*caa0*/  VIADD R5, R5, 0xffffff95 ;  /* 0xffffff9505057836 */ /* 0x000fe20000000000 */
[----:B------:R-:W-:Y:S01]  /*cab0*/  ISETP.GE.U32.AND P1, PT, R244, 0x7fffff77, PT ;  /* 0x7fffff77f400780c */ /* 0x000fe20003f26070 */
[----:B------:R-:W-:Y:S01]  /*cac0*/  VIADD R3, R3, 0xffffff94 ;  /* 0xffffff9403037836 */ /* 0x000fe20000000000 */
[----:B------:R-:W3:Y:S02]  /*cad0*/  LDC R251, c[0x0][0x230] ;  /* 0x00008c00fffb7b82 */ /* 0x000ee40000000800 */
[----:B------:R-:W-:Y:S02]  /*cae0*/  ISETP.GE.U32.AND P2, PT, R5, 0x7fffff76, PT ;  /* 0x7fffff760500780c */ /* 0x000fe40003f46070 */
[----:B------:R-:W-:-:S04]  /*caf0*/  ISETP.GE.U32.AND P4, PT, R3, 0x7fffff75, PT ;  /* 0x7fffff750300780c */ /* 0x000fc80003f86070 */
[----:B------:R-:W3:Y:S08]  /*cb00*/  LDC R5, c[0x0][0x230] ;  /* 0x00008c00ff057b82 */ /* 0x000ef00000000800 */
[----:B------:R-:W3:Y:S01]  /*cb10*/  LDC R3, c[0x0][0x230] ;  /* 0x00008c00ff037b82 */ /* 0x000ee20000000800 */
[----:B------:R-:W-:-:S04]  /*cb20*/  IMAD.WIDE R238, R2, 0x4, R238 ;  /* 0x0000000402ee7825 */ /* 0x000fc800078e02ee */
[C---:B------:R-:W-:Y:S01]  /*cb30*/  IMAD.WIDE R232, R2.reuse, 0x4, R232 ;  /* 0x0000000402e87825 */ /* 0x040fe200078e02e8 */
[----:B------:R-:W-:Y:S03]  /*cb40*/  STL.64 [R1+0xf48], R238 ;  /* 0x000f48ee01007387 */ /* 0x000fe60000100a00 */
[C---:B------:R-:W-:Y:S01]  /*cb50*/  IMAD.WIDE R210, R2.reuse, 0x4, R210 ;  /* 0x0000000402d27825 */ /* 0x040fe200078e02d2 */
[----:B------:R-:W-:Y:S03]  /*cb60*/  STL.64 [R1+0xf68], R232 ;  /* 0x000f68e801007387 */ /* 0x000fe60000100a00 */
[C---:B-1----:R-:W-:Y:S01]  /*cb70*/  IMAD.WIDE R132, R2.reuse, 0x4, R132 ;  /* 0x0000000402847825 */ /* 0x042fe200078e0284 */
[----:B------:R1:W-:Y:S03]  /*cb80*/  STL.64 [R1+0xf88], R210 ;  /* 0x000f88d201007387 */ /* 0x0003e60000100a00 */
[----:B----4-:R-:W-:-:S04]  /*cb90*/  IMAD.WIDE R244, R2, 0x4, R142 ;  /* 0x0000000402f47825 */ /* 0x010fc800078e028e */
[C---:B------:R-:W-:Y:S01]  /*cba0*/  IMAD.WIDE R236, R2.reuse, 0x4, R236 ;  /* 0x0000000402ec7825 */ /* 0x040fe200078e02ec */
[----:B------:R4:W-:Y:S03]  /*cbb0*/  STL.64 [R1+0xfa8], R132 ;  /* 0x000fa88401007387 */ /* 0x0009e60000100a00 */
[C---:B------:R-:W-:Y:S01]  /*cbc0*/  IMAD.WIDE R234, R2.reuse, 0x4, R234 ;  /* 0x0000000402ea7825 */ /* 0x040fe200078e02ea */
[----:B------:R-:W-:Y:S03]  /*cbd0*/  LDGSTS.E [R246+0x30000], desc[UR34][R238.64], !P0 ;  /* 0x30000000eef67fae */ /* 0x000fe6000c121862 */
[C---:B------:R-:W-:Y:S01]  /*cbe0*/  IMAD.WIDE R230, R2.reuse, 0x4, R230 ;  /* 0x0000000402e67825 */ /* 0x040fe200078e02e6 */
[----:B------:R-:W-:Y:S03]  /*cbf0*/  STL.64 [R1+0xf58], R236 ;  /* 0x000f58ec01007387 */ /* 0x000fe60000100a00 */
[C---:B------:R-:W-:Y:S01]  /*cc00*/  IMAD.WIDE R228, R2.reuse, 0x4, R228 ;  /* 0x0000000402e47825 */ /* 0x040fe200078e02e4 */
[----:B------:R-:W-:Y:S03]  /*cc10*/  LDGSTS.E [R246+0x34000], desc[UR34][R244.64], !P0 ;  /* 0x34000000f4f67fae */ /* 0x000fe6000c121862 */
[C---:B------:R-:W-:Y:S01]  /*cc20*/  IMAD.WIDE R226, R2.reuse, 0x4, R226 ;  /* 0x0000000402e27825 */ /* 0x040fe200078e02e2 */
[----:B------:R-:W-:Y:S03]  /*cc30*/  STL.64 [R1+0xf60], R234 ;  /* 0x000f60ea01007387 */ /* 0x000fe60000100a00 */
[C---:B--2---:R-:W-:Y:S01]  /*cc40*/  IMAD.WIDE R150, R2.reuse, 0x4, R140 ;  /* 0x0000000402967825 */ /* 0x044fe200078e028c */
[----:B------:R-:W-:Y:S04]  /*cc50*/  LDGSTS.E [R246+0x38000], desc[UR34][R236.64], !P0 ;  /* 0x38000000ecf67fae */ /* 0x000fe8000c121862 */
[----:B------:R-:W-:Y:S01]  /*cc60*/  STL.64 [R1+0xf70], R230 ;  /* 0x000f70e601007387 */ /* 0x000fe20000100a00 */
[----:B---3--:R-:W-:-:S03]  /*cc70*/  IMAD.WIDE R142, R2, 0x4, R138 ;  /* 0x00000004028e7825 */ /* 0x008fc600078e028a */
[----:B------:R-:W-:Y:S04]  /*cc80*/  LDGSTS.E [R246+0x3c000], desc[UR34][R234.64], !P0 ;  /* 0x3c000000eaf67fae */ /* 0x000fe8000c121862 */
[----:B------:R2:W-:Y:S01]  /*cc90*/  STL.64 [R1+0xf78], R228 ;  /* 0x000f78e401007387 */ /* 0x0005e20000100a00 */
[----:B------:R-:W-:-:S03]  /*cca0*/  IMAD.WIDE R140, R2, 0x4, R136 ;  /* 0x00000004028c7825 */ /* 0x000fc600078e0288 */
[----:B------:R-:W-:Y:S04]  /*ccb0*/  LDGSTS.E [R246+0x30004], desc[UR34][R232.64], !P1 ;  /* 0x30004000e8f67fae */ /* 0x000fe8000c921862 */
[----:B------:R-:W-:Y:S01]  /*ccc0*/  STL.64 [R1+0xf80], R226 ;  /* 0x000f80e201007387 */ /* 0x000fe20000100a00 */
[----:B------:R-:W-:-:S03]  /*ccd0*/  IMAD.WIDE R138, R2, 0x4, R134 ;  /* 0x00000004028a7825 */ /* 0x000fc600078e0286 */
[----:B------:R-:W-:Y:S01]  /*cce0*/  LDGSTS.E [R246+0x34004], desc[UR34][R230.64], !P1 ;  /* 0x34004000e6f67fae */ /* 0x000fe2000c921862 */
[----:B------:R-:W-:-:S03]  /*ccf0*/  IMAD.WIDE R136, R2, 0x4, R240 ;  /* 0x0000000402887825 */ /* 0x000fc600078e02f0 */
[----:B------:R-:W-:Y:S01]  /*cd00*/  STL.64 [R1+0xf90], R150 ;  /* 0x000f909601007387 */ /* 0x000fe20000100a00 */
[----:B------:R-:W-:-:S03]  /*cd10*/  IMAD.WIDE R134, R2, 0x4, R242 ;  /* 0x0000000402867825 */ /* 0x000fc600078e02f2 */
[----:B------:R-:W-:Y:S04]  /*cd20*/  LDGSTS.E [R246+0x38004], desc[UR34][R228.64], !P1 ;  /* 0x38004000e4f67fae */ /* 0x000fe8000c921862 */
[----:B------:R3:W-:Y:S04]  /*cd30*/  STL.64 [R1+0xf98], R142 ;  /* 0x000f988e01007387 */ /* 0x0007e80000100a00 */
        /* <DEDUP_REMOVED lines=10> */
[----:B-1----:R-:W3:Y:S04]  /*cde0*/  LDL.LU.64 R210, [R1+0x80] ;  /* 0x0000800001d27983 */ /* 0x002ee80000300a00 */
[----:B------:R-:W-:Y:S04]  /*cdf0*/  LDGSTS.E [R246+0x3400c], desc[UR34][R138.64], !P4 ;  /* 0x3400c0008af67fae */ /* 0x000fe8000e121862 */
[----:B----4-:R-:W4:Y:S04]  /*ce00*/  LDL.LU.64 R132, [R1+0x60] ;  /* 0x0000600001847983 */ /* 0x010f280000300a00 */
[----:B--2---:R-:W2:Y:S04]  /*ce10*/  LDL.LU.64 R228, [R1+0x40] ;  /* 0x0000400001e47983 */ /* 0x004ea80000300a00 */
[----:B------:R-:W2:Y:S04]  /*ce20*/  LDL.LU.64 R236, [R1+0x20] ;  /* 0x0000200001ec7983 */ /* 0x000ea80000300a00 */
[----:B---3--:R-:W3:Y:S04]  /*ce30*/  LDL.LU.64 R142, [R1+0x78] ;  /* 0x00007800018e7983 */ /* 0x008ee80000300a00 */
[----:B------:R-:W3:Y:S04]  /*ce40*/  LDL.LU.64 R140, [R1+0x70] ;  /* 0x00007000018c7983 */ /* 0x000ee80000300a00 */
[----:B------:R-:W-:Y:S04]  /*ce50*/  LDGSTS.E [R246+0x3800c], desc[UR34][R136.64], !P4 ;  /* 0x3800c00088f67fae */ /* 0x000fe8000e121862 */
[----:B------:R-:W3:Y:S04]  /*ce60*/  LDL.LU.64 R138, [R1+0x68] ;  /* 0x00006800018a7983 */ /* 0x000ee80000300a00 */
[----:B------:R1:W-:Y:S04]  /*ce70*/  LDGSTS.E [R246+0x3c00c], desc[UR34][R134.64], !P4 ;  /* 0x3c00c00086f67fae */ /* 0x0003e8000e121862 */
[----:B------:R-:W3:Y:S04]  /*ce80*/  LDL.LU.64 R136, [R1+0x58] ;  /* 0x0000580001887983 */ /* 0x000ee80000300a00 */
[----:B------:R-:W3:Y:S01]  /*ce90*/  LDL.LU.64 R134, [R1+0x50] ;  /* 0x0000500001867983 */ /* 0x000ee20000300a00 */
[----:B------:R-:W-:Y:S01]  /*cea0*/  VIADD R252, R252, 0xffffff93 ;  /* 0xffffff93fcfc7836 */ /* 0x000fe20000000000 */
[----:B-1----:R-:W1:Y:S02]  /*ceb0*/  LDC R246, c[0x0][0x230] ;  /* 0x00008c00fff67b82 */ /* 0x002e640000000800 */
[----:B------:R-:W3:Y:S04]  /*cec0*/  LDL.LU.64 R226, [R1+0x48] ;  /* 0x0000480001e27983 */ /* 0x000ee80000300a00 */
[----:B------:R-:W3:Y:S04]  /*ced0*/  LDL.LU.64 R230, [R1+0x38] ;  /* 0x0000380001e67983 */ /* 0x000ee80000300a00 */
[----:B------:R-:W3:Y:S04]  /*cee0*/  LDL.LU.64 R232, [R1+0x30] ;  /* 0x0000300001e87983 */ /* 0x000ee80000300a00 */
[----:B------:R-:W3:Y:S04]  /*cef0*/  LDL.LU.64 R234, [R1+0x28] ;  /* 0x0000280001ea7983 */ /* 0x000ee80000300a00 */
[----:B------:R-:W3:Y:S04]  /*cf00*/  LDL.LU.64 R238, [R1+0x18] ;  /* 0x0000180001ee7983 */ /* 0x000ee80000300a00 */
[----:B------:R-:W3:Y:S04]  /*cf10*/  LDL.LU.64 R240, [R1+0x10] ;  /* 0x0000100001f07983 */ /* 0x000ee80000300a00 */
[----:B------:R-:W3:Y:S01]  /*cf20*/  LDL.LU.64 R242, [R1+0x8] ;  /* 0x0000080001f27983 */ /* 0x000ee20000300a00 */
[----:B------:R-:W-:Y:S01]  /*cf30*/  ISETP.GE.U32.AND P0, PT, R252, 0x7fffff74, PT ;  /* 0x7fffff74fc00780c */ /* 0x000fe20003f06070 */
[----:B------:R-:W-:Y:S01]  /*cf40*/  VIADD R251, R251, 0xffffff92 ;  /* 0xffffff92fbfb7836 */ /* 0x000fe20000000000 */
[----:B------:R-:W1:Y:S01]  /*cf50*/  LDC R252, c[0x0][0x230] ;  /* 0x00008c00fffc7b82 */ /* 0x000e620000000800 */
[----:B------:R-:W-:-:S03]  /*cf60*/  VIADD R5, R5, 0xffffff91 ;  /* 0xffffff9105057836 */ /* 0x000fc60000000000 */
[----:B------:R-:W-:Y:S01]  /*cf70*/  ISETP.GE.U32.AND P1, PT, R251, 0x7fffff73, PT ;  /* 0x7fffff73fb00780c */ /* 0x000fe20003f26070 */
[----:B------:R-:W-:Y:S01]  /*cf80*/  VIADD R3, R3, 0xffffff90 ;  /* 0xffffff9003037836 */ /* 0x000fe20000000000 */
[----:B------:R-:W-:Y:S02]  /*cf90*/  ISETP.GE.U32.AND P2, PT, R5, 0x7fffff72, PT ;  /* 0x7fffff720500780c */ /* 0x000fe40003f46070 */
[----:B------:R-:W1:Y:S02]  /*cfa0*/  LDC R251, c[0x0][0x230] ;  /* 0x00008c00fffb7b82 */ /* 0x000e640000000800 */
[----:B------:R-:W-:-:S06]  /*cfb0*/  ISETP.GE.U32.AND P4, PT, R3, 0x7fffff71, PT ;  /* 0x7fffff710300780c */ /* 0x000fcc0003f86070 */
[----:B------:R-:W1:Y:S01]  /*cfc0*/  LDC R5, c[0x0][0x230] ;  /* 0x00008c00ff057b82 */ /* 0x000e620000000800 */
[----:B------:R-:W-:-:S07]  /*cfd0*/  IMAD.WIDE R150, R2, 0x4, R210 ;  /* 0x0000000402967825 */ /* 0x000fce00078e02d2 */
[----:B------:R-:W1:Y:S01]  /*cfe0*/  LDC R3, c[0x0][0x230] ;  /* 0x00008c00ff037b82 */ /* 0x000e620000000800 */
[C---:B----4-:R-:W-:Y:S01]  /*cff0*/  IMAD.WIDE R132, R2.reuse, 0x4, R132 ;  /* 0x0000000402847825 */ /* 0x050fe200078e0284 */
[----:B------:R4:W-:Y:S03]  /*d000*/  STL.64 [R1+0xfc8], R150 ;  /* 0x000fc89601007387 */ /* 0x0009e60000100a00 */
[C---:B--2---:R-:W-:Y:S01]  /*d010*/  IMAD.WIDE R228, R2.reuse, 0x4, R228 ;  /* 0x0000000402e47825 */ /* 0x044fe200078e02e4 */
[----:B------:R-:W-:Y:S03]  /*d020*/  STL.64 [R1+0xfe8], R132 ;  /* 0x000fe88401007387 */ /* 0x000fe60000100a00 */
[----:B------:R-:W-:-:S04]  /*d030*/  IMAD.WIDE R236, R2, 0x4, R236 ;  /* 0x0000000402ec7825 */ /* 0x000fc800078e02ec */
[C---:B---3--:R-:W-:Y:S01]  /*d040*/  IMAD.WIDE R142, R2.reuse, 0x4, R142 ;  /* 0x00000004028e7825 */ /* 0x048fe200078e028e */
[----:B------:R-:W-:Y:S03]  /*d050*/  STL.64 [R1+0x1008], R228 ;  /* 0x001008e401007387 */ /* 0x000fe60000100a00 */
[C---:B------:R-:W-:Y:S01]  /*d060*/  IMAD.WIDE R140, R2.reuse, 0x4, R140 ;  /* 0x00000004028c7825 */ /* 0x040fe200078e028c */
[----:B------:R2:W-:Y:S04]  /*d070*/  STL.64 [R1+0xfd0], R142 ;  /* 0x000fd08e01007387 */ /* 0x0005e80000100a00 */
        /* <DEDUP_REMOVED lines=14> */
[----:B------:R-:W3:Y:S01]  /*d160*/  LDL.LU.64 R210, [R1] ;  /* 0x0000000001d27983 */ /* 0x000ee20000300a00 */
[----:B------:R-:W-:-:S03]  /*d170*/  IMAD.WIDE R238, R2, 0x4, R238 ;  /* 0x0000000402ee7825 */ /* 0x000fc600078e02ee */
[----:B------:R1:W-:Y:S01]  /*d180*/  STL.64 [R1+0x1018], R232 ;  /* 0x001018e801007387 */ /* 0x0003e20000100a00 */
[----:B------:R-:W-:-:S03]  /*d190*/  IMAD.WIDE R240, R2, 0x4, R240 ;  /* 0x0000000402f07825 */ /* 0x000fc600078e02f0 */
[----:B------:R1:W-:Y:S01]  /*d1a0*/  STL.64 [R1+0x1020], R234 ;  /* 0x001020ea01007387 */ /* 0x0003e20000100a00 */
[----:B------:R-:W-:-:S03]  /*d1b0*/  IMAD.WIDE R242, R2, 0x4, R242 ;  /* 0x0000000402f27825 */ /* 0x000fc600078e02f2 */
[----:B------:R1:W-:Y:S04]  /*d1c0*/  STL.64 [R1+0x1030], R238 ;  /* 0x001030ee01007387 */ /* 0x0003e80000100a00 */
[----:B------:R-:W-:Y:S04]  /*d1d0*/  LDGSTS.E [R247+0x30000], desc[UR34][R150.64], !P0 ;  /* 0x3000000096f77fae */ /* 0x000fe8000c121862 */
[----:B------:R-:W-:Y:S04]  /*d1e0*/  LDGSTS.E [R247+0x34000], desc[UR34][R142.64], !P0 ;  /* 0x340000008ef77fae */ /* 0x000fe8000c121862 */
[----:B------:R-:W-:Y:S04]  /*d1f0*/  LDGSTS.E [R247+0x38000], desc[UR34][R140.64], !P0 ;  /* 0x380000008cf77fae */ /* 0x000fe8000c121862 */
[----:B----4-:R-:W4:Y:S04]  /*d200*/  LDL.LU.64 R150, [R1+0x14d8] ;  /* 0x0014d80001967983 */ /* 0x010f280000300a00 */
[----:B--2---:R-:W2:Y:S04]  /*d210*/  LDL.LU.64 R142, [R1+0x14d0] ;  /* 0x0014d000018e7983 */ /* 0x004ea80000300a00 */
[----:B------:R1:W-:Y:S04]  /*d220*/  STL.64 [R1+0x1038], R240 ;  /* 0x001038f001007387 */ /* 0x0003e80000100a00 */
[----:B---3--:R-:W3:Y:S04]  /*d230*/  LDL.LU.64 R140, [R1+0x14c8] ;  /* 0x0014c800018c7983 */ /* 0x008ee80000300a00 */
[----:B------:R1:W-:Y:S04]  /*d240*/  STL.64 [R1+0x1040], R242 ;  /* 0x001040f201007387 */ /* 0x0003e80000100a00 */
[----:B------:R-:W-:Y:S04]  /*d250*/  LDGSTS.E [R247+0x3c000], desc[UR34][R138.64], !P0 ;  /* 0x3c0000008af77fae */ /* 0x000fe8000c121862 */
[----:B------:R-:W-:Y:S04]  /*d260*/  LDGSTS.E [R247+0x30004], desc[UR34][R132.64], !P1 ;  /* 0x3000400084f77fae */ /* 0x000fe8000c921862 */
[----:B------:R-:W-:Y:S04]  /*d270*/  LDGSTS.E [R247+0x34004], desc[UR34][R136.64], !P1 ;  /* 0x3400400088f77fae */ /* 0x000fe8000c921862 */
[----:B-1----:R-:W4:Y:S04]  /*d280*/  LDL.LU.64 R138, [R1+0x14c0] ;  /* 0x0014c000018a7983 */ /* 0x002f280000300a00 */
[----:B------:R-:W4:Y:S04]  /*d290*/  LDL.LU.64 R132, [R1+0x14b8] ;  /* 0x0014b80001847983 */ /* 0x000f280000300a00 */
[----:B------:R-:W4:Y:S04]  /*d2a0*/  LDL.LU.64 R136, [R1+0x14b0] ;  /* 0x0014b00001887983 */ /* 0x000f280000300a00 */
[----:B------:R-:W-:Y:S04]  /*d2b0*/  LDGSTS.E [R247+0x38004], desc[UR34][R134.64], !P1 ;  /* 0x3800400086f77fae */ /* 0x000fe8000c921862 */
[----:B------:R-:W-:Y:S04]  /*d2c0*/  LDGSTS.E [R247+0x3c004], desc[UR34][R226.64], !P1 ;  /* 0x3c004000e2f77fae */ /* 0x000fe8000c921862 */
[----:B------:R-:W-:Y:S04]  /*d2d0*/  LDGSTS.E [R247+0x30008], desc[UR34][R228.64], !P2 ;  /* 0x30008000e4f77fae */ /* 0x000fe8000d121862 */
[----:B------:R-:W4:Y:S04]  /*d2e0*/  LDL.LU.64 R134, [R1+0x14a8] ;  /* 0x0014a80001867983 */ /* 0x000f280000300a00 */
        /* <DEDUP_REMOVED lines=14> */
[----:B------:R1:W-:Y:S04]  /*d3d0*/  LDGSTS.E [R247+0x3c00c], desc[UR34][R242.64], !P4 ;  /* 0x3c00c000f2f77fae */ /* 0x0003e8000e121862 */
[----:B------:R-:W4:Y:S01]  /*d3e0*/  LDL.LU.64 R242, [R1+0x1460] ;  /* 0x0014600001f27983 */ /* 0x000f220000300a00 */
[----:B------:R-:W-:-:S02]  /*d3f0*/  VIADD R251, R251, 0xffffff8f ;  /* 0xffffff8ffbfb7836 */ /* 0x000fc40000000000 */
[----:B------:R-:W-:-:S03]  /*d400*/  VIADD R246, R246, 0xffffff8e ;  /* 0xffffff8ef6f67836 */ /* 0x000fc60000000000 */
[----:B------:R-:W-:Y:S01]  /*d410*/  ISETP.GE.U32.AND P0, PT, R251, 0x7fffff70, PT ;  /* 0x7fffff70fb00780c */ /* 0x000fe20003f06070 */
[----:B------:R-:W-:Y:S01]  /*d420*/  VIADD R5, R5, 0xffffff8d ;  /* 0xffffff8d05057836 */ /* 0x000fe20000000000 */
[----:B------:R-:W-:Y:S01]  /*d430*/  ISETP.GE.U32.AND P1, PT, R246, 0x7fffff6f, PT ;  /* 0x7fffff6ff600780c */ /* 0x000fe20003f26070 */
[----:B------:R-:W-:Y:S01]  /*d440*/  VIADD R3, R3, 0xffffff8c ;  /* 0xffffff8c03037836 */ /* 0x000fe20000000000 */
[----:B------:R-:W4:Y:S02]  /*d450*/  LDC R251, c[0x0][0x230] ;  /* 0x00008c00fffb7b82 */ /* 0x000f240000000800 */
[----:B------:R-:W-:Y:S01]  /*d460*/  ISETP.GE.U32.AND P2, PT, R5, 0x7fffff6e, PT ;  /* 0x7fffff6e0500780c */ /* 0x000fe20003f46070 */
[----:B-1----:R-:W-:-:S05]  /*d470*/  IMAD.WIDE R246, R2, 0x4, R210 ;  /* 0x0000000402f67825 */ /* 0x002fca00078e02d2 */
[----:B------:R-:W1:Y:S01]  /*d480*/  LDC R5, c[0x0][0x230] ;  /* 0x00008c00ff057b82 */ /* 0x000e620000000800 */
[----:B------:R-:W-:Y:S01]  /*d490*/  LDGSTS.E [R248+0x30000], desc[UR34][R246.64], !P0 ;  /* 0x30000000f6f87fae */ /* 0x000fe2000c121862 */
[----:B--2---:R-:W-:-:S04]  /*d4a0*/  IMAD.WIDE R142, R2, 0x4, R142 ;  /* 0x00000004028e7825 */ /* 0x004fc800078e028e */
[----:B---3--:R-:W-:-:S04]  /*d4b0*/  IMAD.WIDE R140, R2, 0x4, R140 ;  /* 0x00000004028c7825 */ /* 0x008fc800078e028c */
[----:B----4-:R-:W-:-:S04]  /*d4c0*/  IMAD.WIDE R138, R2, 0x4, R138 ;  /* 0x00000004028a7825 */ /* 0x010fc800078e028a */
[----:B------:R-:W-:-:S04]  /*d4d0*/  IMAD.WIDE R132, R2, 0x4, R132 ;  /* 0x0000000402847825 */ /* 0x000fc800078e0284 */
[----:B------:R-:W-:-:S04]  /*d4e0*/  IMAD.WIDE R136, R2, 0x4, R136 ;  /* 0x0000000402887825 */ /* 0x000fc800078e0288 */
[----:B------:R-:W-:-:S05]  /*d4f0*/  IMAD.WIDE R210, R2, 0x4, R228 ;  /* 0x0000000402d27825 */ /* 0x000fca00078e02e4 */
[----:B------:R2:W-:Y:S04]  /*d500*/  STL.64 [R1+0x1088], R210 ;  /* 0x001088d201007387 */ /* 0x0005e80000100a00 */
[----:B------:R1:W-:Y:S04]  /*d510*/  STL.64 [R1+0x10a8], R132 ;  /* 0x0010a88401007387 */ /* 0x0003e80000100a00 */
[----:B------:R-:W-:Y:S01]  /*d520*/  STL.64 [R1+0x10a0], R136 ;  /* 0x0010a08801007387 */ /* 0x000fe20000100a00 */
[----:B------:R-:W-:-:S04]  /*d530*/  IMAD.WIDE R230, R2, 0x4, R230 ;  /* 0x0000000402e67825 */ /* 0x000fc800078e02e6 */
[----:B------:R-:W-:-:S04]  /*d540*/  IMAD.WIDE R232, R2, 0x4, R232 ;  /* 0x0000000402e87825 */ /* 0x000fc800078e02e8 */
[C---:B------:R-:W-:Y:S01]  /*d550*/  IMAD.WIDE R234, R2.reuse, 0x4, R234 ;  /* 0x0000000402ea7825 */ /* 0x040fe200078e02ea */
[----:B------:R-:W-:Y:S04]  /*d560*/  STL.64 [R1+0x10b0], R138 ;  /* 0x0010b08a01007387 */ /* 0x000fe80000100a00 */
[----:B------:R3:W-:Y:S01]  /*d570*/  STL.64 [R1+0x10b8], R140 ;  /* 0x0010b88c01007387 */ /* 0x0007e20000100a00 */
[----:B------:R-:W-:-:S04]  /*d580*/  IMAD.WIDE R236, R2, 0x4, R236 ;  /* 0x0000000402ec7825 */ /* 0x000fc800078e02ec */
[----:B------:R-:W-:-:S04]  /*d590*/  IMAD.WIDE R238, R2, 0x4, R238 ;  /* 0x0000000402ee7825 */ /* 0x000fc800078e02ee */
[C---:B------:R-:W-:Y:S01]  /*d5a0*/  IMAD.WIDE R240, R2.reuse, 0x4, R240 ;  /* 0x0000000402f07825 */ /* 0x040fe200078e02f0 */
[----:B------:R4:W-:Y:S03]  /*d5b0*/  STL.64 [R1+0x10c0], R142 ;  /* 0x0010c08e01007387 */ /* 0x0009e60000100a00 */
[----:B------:R-:W-:-:S05]  /*d5c0*/  IMAD.WIDE R242, R2, 0x4, R242 ;  /* 0x0000000402f27825 */ /* 0x000fca00078e02f2 */
[----:B------:R-:W-:Y:S04]  /*d5d0*/  LDGSTS.E [R248+0x34000], desc[UR34][R242.64], !P0 ;  /* 0x34000000f2f87fae */ /* 0x000fe8000c121862 */
[----:B------:R-:W-:Y:S04]  /*d5e0*/  LDGSTS.E [R248+0x38000], desc[UR34][R240.64], !P0 ;  /* 0x38000000f0f87fae */ /* 0x000fe8000c121862 */
[----:B------:R-:W-:Y:S04]  /*d5f0*/  LDGSTS.E [R248+0x3c000], desc[UR34][R238.64], !P0 ;  /* 0x3c000000eef87fae */ /* 0x000fe8000c121862 */
[----:B------:R-:W-:Y:S04]  /*d600*/  LDGSTS.E [R248+0x30004], desc[UR34][R236.64], !P1 ;  /* 0x30004000ecf87fae */ /* 0x000fe8000c921862 */
[----:B------:R-:W-:Y:S04]  /*d610*/  LDGSTS.E [R248+0x34004], desc[UR34][R234.64], !P1 ;  /* 0x34004000eaf87fae */ /* 0x000fe8000c921862 */
[----:B------:R-:W-:Y:S04]  /*d620*/  LDGSTS.E [R248+0x38004], desc[UR34][R232.64], !P1 ;  /* 0x38004000e8f87fae */ /* 0x000fe8000c921862 */
[----:B------:R-:W-:Y:S04]  /*d630*/  LDGSTS.E [R248+0x3c004], desc[UR34][R230.64], !P1 ;  /* 0x3c004000e6f87fae */ /* 0x000fe8000c921862 */
[----:B------:R-:W-:Y:S04]  /*d640*/  LDGSTS.E [R248+0x30008], desc[UR34][R210.64], !P2 ;  /* 0x30008000d2f87fae */ /* 0x000fe8000d121862 */
[----:B--2---:R-:W4:Y:S01]  /*d650*/  LDL.LU.64 R210, [R1+0x1458] ;  /* 0x0014580001d27983 */ /* 0x004f220000300a00 */
[----:B------:R-:W-:-:S02]  /*d660*/  ISETP.GE.U32.AND P4, PT, R3, 0x7fffff6d, PT ;  /* 0x7fffff6d0300780c */ /* 0x000fc40003f86070 */
[----:B------:R-:W2:Y:S01]  /*d670*/  LDC R3, c[0x0][0x230] ;  /* 0x00008c00ff037b82 */ /* 0x000ea20000000800 */
[----:B------:R-:W-:-:S04]  /*d680*/  IMAD.WIDE R226, R2, 0x4, R226 ;  /* 0x0000000402e27825 */ /* 0x000fc800078e02e2 */
[----:B------:R-:W-:Y:S01]  /*d690*/  IMAD.WIDE R228, R2, 0x4, R134 ;  /* 0x0000000402e47825 */ /* 0x000fe200078e0286 */
[----:B------:R-:W-:Y:S02]  /*d6a0*/  LDGSTS.E [R248+0x34008], desc[UR34][R226.64], !P2 ;  /* 0x34008000e2f87fae */ /* 0x000fe4000d121862 */
[----:B------:R-:W4:Y:S02]  /*d6b0*/  LDC R134, c[0x0][0x230] ;  /* 0x00008c00ff867b82 */ /* 0x000f240000000800 */
[----:B------:R-:W-:Y:S04]  /*d6c0*/  LDGSTS.E [R248+0x38008], desc[UR34][R228.64], !P2 ;  /* 0x38008000e4f87fae */ /* 0x000fe8000d121862 */
[----:B------:R-:W-:Y:S04]  /*d6d0*/  LDGSTS.E [R248+0x3c008], desc[UR34][R136.64], !P2 ;  /* 0x3c00800088f87fae */ /* 0x000fe8000d121862 */
[----:B------:R1:W-:Y:S04]  /*d6e0*/  LDGSTS.E [R248+0x3000c], desc[UR34][R132.64], !P4 ;  /* 0x3000c00084f87fae */ /* 0x0003e8000e121862 */
[----:B------:R-:W-:Y:S04]  /*d6f0*/  LDGSTS.E [R248+0x3400c], desc[UR34][R138.64], !P4 ;  /* 0x3400c0008af87fae */ /* 0x000fe8000e121862 */
[----:B------:R3:W-:Y:S01]  /*d700*/  LDGSTS.E [R248+0x3800c], desc[UR34][R140.64], !P4 ;  /* 0x3800c0008cf87fae */ /* 0x0007e2000e121862 */
[----:B-1----:R-:W-:-:S03]  /*d710*/  VIADD R132, R5, 0xffffff8a ;  /* 0xffffff8a05847836 */ /* 0x002fc60000000000 */
[----:B------:R4:W-:Y:S01]  /*d720*/  LDGSTS.E [R248+0x3c00c], desc[UR34][R142.64], !P4 ;  /* 0x3c00c0008ef87fae */ /* 0x0009e2000e121862 */
[----:B--2---:R-:W-:Y:S01]  /*d730*/  VIADD R133, R3, 0xffffff8b ;  /* 0xffffff8b03857836 */ /* 0x004fe20000000000 */
[----:B------:R-:W-:Y:S02]  /*d740*/  ISETP.GE.U32.AND P1, PT, R132, 0x7fffff6b, PT ;  /* 0x7fffff6b8400780c */ /* 0x000fe40003f26070 */
[----:B------:R-:W1:Y:S02]  /*d750*/  LDC R132, c[0x0][0x230] ;  /* 0x00008c00ff847b82 */ /* 0x000e640000000800 */
[----:B------:R-:W-:Y:S01]  /*d760*/  ISETP.GE.U32.AND P0, PT, R133, 0x7fffff6c, PT ;  /* 0x7fffff6c8500780c */ /* 0x000fe20003f06070 */
[----:B------:R-:W-:Y:S02]  /*d770*/  VIADD R5, R251, 0xffffff89 ;  /* 0xffffff89fb057836 */ /* 0x000fe40000000000 */
[----:B------:R-:W-:-:S03]  /*d780*/  VIADD R3, R252, 0xffffff88 ;  /* 0xffffff88fc037836 */ /* 0x000fc60000000000 */
[----:B------:R-:W-:Y:S01]  /*d790*/  ISETP.GE.U32.AND P2, PT, R5, 0x7fffff6a, PT ;  /* 0x7fffff6a0500780c */ /* 0x000fe20003f46070 */
[C---:B------:R-:W-:Y:S01]  /*d7a0*/  IMAD.WIDE R158, R2.reuse, 0x4, R158 ;  /* 0x00000004029e7825 */ /* 0x040fe200078e029e */
[----:B------:R-:W-:Y:S01]  /*d7b0*/  ISETP.GE.U32.AND P4, PT, R3, 0x7fffff69, PT ;  /* 0x7fffff690300780c */ /* 0x000fe20003f86070 */
[----:B------:R-:W2:Y:S02]  /*d7c0*/  LDC R133, c[0x0][0x230] ;  /* 0x00008c00ff857b82 */ /* 0x000ea40000000800 */
[----:B------:R-:W-:-:S04]  /*d7d0*/  IMAD.WIDE R160, R2, 0x4, R160 ;  /* 0x0000000402a07825 */ /* 0x000fc800078e02a0 */
[C---:B---3--:R-:W-:Y:S02]  /*d7e0*/  IMAD.WIDE R140, R2.reuse, 0x4, R144 ;  /* 0x00000004028c7825 */ /* 0x048fe400078e0290 */
[----:B------:R-:W3:Y:S02]  /*d7f0*/  LDC R5, c[0x0][0x230] ;  /* 0x00008c00ff057b82 */ /* 0x000ee40000000800 */
[----:B------:R-:W-:-:S04]  /*d800*/  IMAD.WIDE R162, R2, 0x4, R162 ;  /* 0x0000000402a27825 */ /* 0x000fc800078e02a2 */
[C---:B------:R-:W-:Y:S02]  /*d810*/  IMAD.WIDE R138, R2.reuse, 0x4, R146 ;  /* 0x00000004028a7825 */ /* 0x040fe400078e0292 */
[----:B------:R-:W3:Y:S02]  /*d820*/  LDC R3, c[0x0][0x230] ;  /* 0x00008c00ff037b82 */ /* 0x000ee40000000800 */
        /* <DEDUP_REMOVED lines=8> */
[----:B-1----:R-:W-:Y:S02]  /*d8b0*/  VIADD R132, R132, 0xffffff86 ;  /* 0xffffff8684847836 */ /* 0x002fe40000000000 */
[----:B------:R-:W-:-:S04]  /*d8c0*/  IMAD.WIDE R178, R2, 0x4, R178 ;  /* 0x0000000402b27825 */ /* 0x000fc800078e02b2 */
[----:B----4-:R-:W-:-:S04]  /*d8d0*/  IMAD.WIDE R142, R2, 0x4, R210 ;  /* 0x00000004028e7825 */ /* 0x010fc800078e02d2 */
[----:B------:R-:W-:Y:S01]  /*d8e0*/  IMAD.WIDE R210, R2, 0x4, R150 ;  /* 0x0000000402d27825 */ /* 0x000fe200078e0296 */
[----:B------:R-:W-:Y:S04]  /*d8f0*/  LDGSTS.E [R249+0x30000], desc[UR34][R142.64], !P0 ;  /* 0x300000008ef97fae */ /* 0x000fe8000c121862 */
[----:B------:R-:W-:Y:S04]  /*d900*/  LDGSTS.E [R249+0x34000], desc[UR34][R210.64], !P0 ;  /* 0x34000000d2f97fae */ /* 0x000fe8000c121862 */
[----:B------:R-:W-:Y:S04]  /*d910*/  LDGSTS.E [R249+0x38000], desc[UR34][R158.64], !P0 ;  /* 0x380000009ef97fae */ /* 0x000fe8000c121862 */
[----:B------:R-:W-:Y:S04]  /*d920*/  LDGSTS.E [R249+0x3c000], desc[UR34][R160.64], !P0 ;  /* 0x3c000000a0f97fae */ /* 0x000fe8000c121862 */
[----:B------:R-:W-:Y:S04]  /*d930*/  STL.64 [R1+0x10c8], R142 ;  /* 0x0010c88e01007387 */ /* 0x000fe80000100a00 */
        /* <DEDUP_REMOVED lines=10> */
[----:B-1----:R-:W3:Y:S04]  /*d9e0*/  LDL.LU.64 R140, [R1+0x218] ;  /* 0x00021800018c7983 */ /* 0x002ee80000300a00 */
[----:B------:R-:W-:Y:S04]  /*d9f0*/  LDGSTS.E [R249+0x38008], desc[UR34][R170.64], !P2 ;  /* 0x38008000aaf97fae */ /* 0x000fe8000d121862 */
[----:B------:R-:W3:Y:S01]  /*da00*/  LDL.LU.64 R150, [R1+0x248] ;  /* 0x0002480001967983 */ /* 0x000ee20000300a00 */
[----:B------:R-:W-:-:S03]  /*da10*/  ISETP.GE.U32.AND P1, PT, R132, 0x7fffff67, PT ;  /* 0x7fffff678400780c */ /* 0x000fc60003f26070 */
[----:B------:R-:W-:Y:S04]  /*da20*/  LDGSTS.E [R249+0x3c008], desc[UR34][R172.64], !P2 ;  /* 0x3c008000acf97fae */ /* 0x000fe8000d121862 */
[----:B------:R-:W3:Y:S01]  /*da30*/  LDL.LU.64 R148, [R1+0x240] ;  /* 0x0002400001947983 */ /* 0x000ee20000300a00 */
[----:B------:R-:W-:-:S03]  /*da40*/  VIADD R132, R134, 0xffffff83 ;  /* 0xffffff8386847836 */ /* 0x000fc60000000000 */
[----:B------:R-:W-:Y:S04]  /*da50*/  LDGSTS.E [R249+0x3000c], desc[UR34][R136.64], !P4 ;  /* 0x3000c00088f97fae */ /* 0x000fe8000e121862 */
[----:B------:R-:W3:Y:S04]  /*da60*/  LDL.LU.64 R144, [R1+0x230] ;  /* 0x0002300001907983 */ /* 0x000ee80000300a00 */
[----:B------:R-:W3:Y:S04]  /*da70*/  LDL.LU.64 R142, [R1+0x228] ;  /* 0x00022800018e7983 */ /* 0x000ee80000300a00 */
[----:B------:R-:W-:Y:S04]  /*da80*/  LDGSTS.E [R249+0x3400c], desc[UR34][R174.64], !P4 ;  /* 0x3400c000aef97fae */ /* 0x000fe8000e121862 */
[----:B----4-:R-:W4:Y:S04]  /*da90*/  LDL.LU.64 R138, [R1+0x220] ;  /* 0x00022000018a7983 */ /* 0x010f280000300a00 */
[----:B------:R-:W-:Y:S04]  /*daa0*/  LDGSTS.E [R249+0x3800c], desc[UR34][R176.64], !P4 ;  /* 0x3800c000b0f97fae */ /* 0x000fe8000e121862 */
[----:B--2---:R-:W2:Y:S04]  /*dab0*/  LDL.LU.64 R136, [R1+0x210] ;  /* 0x0002100001887983 */ /* 0x004ea80000300a00 */
[----:B------:R1:W-:Y:S04]  /*dac0*/  LDGSTS.E [R249+0x3c00c], desc[UR34][R178.64], !P4 ;  /* 0x3c00c000b2f97fae */ /* 0x0003e8000e121862 */
[----:B------:R-:W2:Y:S01]  /*dad0*/  LDL.LU.64 R134, [R1+0x250] ;  /* 0x0002500001867983 */ /* 0x000ea20000300a00 */
[----:B-1----:R-:W-:-:S03]  /*dae0*/  IMAD.WIDE R248, R2, 0x4, R182 ;  /* 0x0000000402f87825 */ /* 0x002fc600078e02b6 */
[----:B------:R-:W2:Y:S01]  /*daf0*/  LDL.LU.64 R182, [R1+0x258] ;  /* 0x0002580001b67983 */ /* 0x000ea20000300a00 */
[----:B------:R-:W-:Y:S02]  /*db00*/  VIADD R133, R133, 0xffffff87 ;  /* 0xffffff8785857836 */ /* 0x000fe40000000000 */
[----:B---3--:R-:W-:-:S03]  /*db10*/  VIADD R5, R5, 0xffffff85 ;  /* 0xffffff8505057836 */ /* 0x008fc60000000000 */
[----:B------:R-:W-:Y:S02]  /*db20*/  ISETP.GE.U32.AND P0, PT, R133, 0x7fffff68, PT ;  /* 0x7fffff688500780c */ /* 0x000fe40003f06070 */
[----:B------:R-:W1:Y:S01]  /*db30*/  LDC R133, c[0x0][0x230] ;  /* 0x00008c00ff857b82 */ /* 0x000e620000000800 */
[----:B------:R-:W-:Y:S01]  /*db40*/  VIADD R3, R3, 0xffffff84 ;  /* 0xffffff8403037836 */ /* 0x000fe20000000000 */
[----:B------:R-:W-:Y:S01]  /*db50*/  ISETP.GE.U32.AND P2, PT, R5, 0x7fffff66, PT ;  /* 0x7fffff660500780c */ /* 0x000fe20003f46070 */
[----:B------:R-:W-:-:S05]  /*db60*/  IMAD.WIDE R218, R2, 0x4, R218 ;  /* 0x0000000402da7825 */ /* 0x000fca00078e02da */
[----:B------:R-:W3:Y:S01]  /*db70*/  LDC R5, c[0x0][0x230] ;  /* 0x00008c00ff057b82 */ /* 0x000ee20000000800 */
[----:B------:R-:W-:Y:S01]  /*db80*/  ISETP.GE.U32.AND P4, PT, R3, 0x7fffff65, PT ;  /* 0x7fffff650300780c */ /* 0x000fe20003f86070 */
[C---:B------:R-:W-:Y:S01]  /*db90*/  IMAD.WIDE R186, R2.reuse, 0x4, R186 ;  /* 0x0000000402ba7825 */ /* 0x040fe200078e02ba */
[----:B------:R-:W-:Y:S03]  /*dba0*/  LDGSTS.E [R250+0x30000], desc[UR34][R218.64], !P0 ;  /* 0x30000000dafa7fae */ /* 0x000fe6000c121862 */
[C---:B------:R-:W-:Y:S01]  /*dbb0*/  IMAD.WIDE R188, R2.reuse, 0x4, R188 ;  /* 0x0000000402bc7825 */ /* 0x040fe200078e02bc */
[----:B------:R-:W-:Y:S01]  /*dbc0*/  LDGSTS.E [R250+0x34000], desc[UR34][R186.64], !P0 ;  /* 0x34000000bafa7fae */ /* 0x000fe2000c121862 */
[----:B------:R-:W3:Y:S02]  /*dbd0*/  LDC R3, c[0x0][0x230] ;  /* 0x00008c00ff037b82 */ /* 0x000ee40000000800 */
        /* <DEDUP_REMOVED lines=21> */
[----:B------:R3:W-:Y:S03]  /*dd30*/  LDGSTS.E [R250+0x3000c], desc[UR34][R184.64], !P4 ;  /* 0x3000c000b8fa7fae */ /* 0x0007e6000e121862 */
[----:B------:R-:W-:Y:S01]  /*dd40*/  IMAD.WIDE R208, R2, 0x4, R208 ;  /* 0x0000000402d07825 */ /* 0x000fe200078e02d0 */
[----:B------:R-:W-:Y:S03]  /*dd50*/  LDGSTS.E [R250+0x3400c], desc[UR34][R204.64], !P4 ;  /* 0x3400c000ccfa7fae */ /* 0x000fe6000e121862 */
[----:B-1----:R-:W-:Y:S01]  /*dd60*/  VIADD R133, R133, 0xffffff80 ;  /* 0xffffff8085857836 */ /* 0x002fe20000000000 */
[----:B------:R-:W-:Y:S01]  /*dd70*/  LDGSTS.E [R250+0x3800c], desc[UR34][R206.64], !P4 ;  /* 0x3800c000cefa7fae */ /* 0x000fe2000e121862 */
[----:B------:R-:W-:Y:S01]  /*dd80*/  ISETP.GE.U32.AND P0, PT, R132, 0x7fffff64, PT ;  /* 0x7fffff648400780c */ /* 0x000fe20003f06070 */
[----:B---3--:R-:W-:-:S02]  /*dd90*/  VIADD R5, R5, 0xffffff82 ;  /* 0xffffff8205057836 */ /* 0x008fc40000000000 */
[----:B------:R1:W-:Y:S01]  /*dda0*/  LDGSTS.E [R250+0x3c00c], desc[UR34][R208.64], !P4 ;  /* 0x3c00c000d0fa7fae */ /* 0x0003e2000e121862 */
[----:B------:R-:W-:Y:S01]  /*ddb0*/  ISETP.GE.U32.AND P4, PT, R133, 0x7fffff61, PT ;  /* 0x7fffff618500780c */ /* 0x000fe20003f86070 */
[----:B------:R-:W-:Y:S02]  /*ddc0*/  IMAD.WIDE R132, R2, 0x4, R214 ;  /* 0x0000000402847825 */ /* 0x000fe400078e02d6 */
[----:B------:R3:W-:Y:S04]  /*ddd0*/  STL.64 [R1+0x11a8], R184 ;  /* 0x0011a8b801007387 */ /* 0x0007e80000100a00 */
[----:B------:R1:W-:Y:S01]  /*dde0*/  STL.64 [R1+0x11c0], R208 ;  /* 0x0011c0d001007387 */ /* 0x0003e20000100a00 */
[----:B------:R-:W-:-:S03]  /*ddf0*/  VIADD R3, R3, 0xffffff81 ;  /* 0xffffff8103037836 */ /* 0x000fc60000000000 */
[----:B------:R-:W-:Y:S01]  /*de00*/  STL [R1+0xc00], RZ ;  /* 0x000c00ff01007387 */ /* 0x000fe20000100800 */
[----:B------:R-:W-:Y:S01]  /*de10*/  ISETP.GE.U32.AND P1, PT, R5, 0x7fffff63, PT ;  /* 0x7fffff630500780c */ /* 0x000fe20003f26070 */
[----:B------:R-:W-:Y:S01]  /*de20*/  IMAD.WIDE R10, R4, 0x4, R10 ;  /* 0x00000004040a7825 */ /* 0x000fe200078e020a */
[----:B------:R-:W-:-:S03]  /*de30*/  ISETP.GE.U32.AND P2, PT, R3, 0x7fffff62, PT ;  /* 0x7fffff620300780c */ /* 0x000fc60003f46070 */
        /* <DEDUP_REMOVED lines=27> */
[----:B------:R-:W-:Y:S04]  /*dff0*/  STL.64 [R1+0x11e8], R146 ;  /* 0x0011e89201007387 */ /* 0x000fe80000100a00 */
[----:B------:R-:W-:Y:S04]  /*e000*/  STL.64 [R1+0x1208], R140 ;  /* 0x0012088c01007387 */ /* 0x000fe80000100a00 */
[----:B------:R1:W-:Y:S01]  /*e010*/  STL.64 [R1+0x1228], R132 ;  /* 0x0012288401007387 */ /* 0x0003e20000100a00 */
[----:B---3--:R-:W-:-:S04]  /*e020*/  IMAD.WIDE R184, R2, 0x4, R150 ;  /* 0x0000000402b87825 */ /* 0x008fc800078e0296 */
[----:B------:R-:W-:-:S04]  /*e030*/  IMAD.WIDE R214, R2, 0x4, R144 ;  /* 0x0000000402d67825 */ /* 0x000fc800078e0290 */
[----:B------:R-:W-:-:S04]  /*e040*/  IMAD.WIDE R144, R2, 0x4, R142 ;  /* 0x0000000402907825 */ /* 0x000fc800078e028e */
[----:B----4-:R-:W-:-:S04]  /*e050*/  IMAD.WIDE R142, R2, 0x4, R138 ;  /* 0x00000004028e7825 */ /* 0x010fc800078e028a */
[----:B--2---:R-:W-:-:S04]  /*e060*/  IMAD.WIDE R138, R2, 0x4, R136 ;  /* 0x00000004028a7825 */ /* 0x004fc800078e0288 */
[C---:B------:R-:W-:Y:S02]  /*e070*/  IMAD.WIDE R136, R2.reuse, 0x4, R22 ;  /* 0x0000000402887825 */ /* 0x040fe400078e0216 */
[----:B------:R-:W5:Y:S04]  /*e080*/  LDL.LU.64 R22, [R1+0x1450] ;  /* 0x0014500001167983 */ /* 0x000f680000300a00 */
[----:B------:R-:W-:Y:S01]  /*e090*/  STL.64 [R1+0x11f8], R144 ;  /* 0x0011f89001007387 */ /* 0x000fe20000100a00 */
[----:B-1----:R-:W-:-:S04]  /*e0a0*/  IMAD.WIDE R208, R2, 0x4, R148 ;  /* 0x0000000402d07825 */ /* 0x002fc800078e0294 */
[----:B------:R-:W-:-:S04]  /*e0b0*/  IMAD.WIDE R250, R2, 0x4, R182 ;  /* 0x0000000402fa7825 */ /* 0x000fc800078e02b6 */
[C---:B------:R-:W-:Y:S01]  /*e0c0*/  IMAD.WIDE R182, R2.reuse, 0x4, R134 ;  /* 0x0000000402b67825 */ /* 0x040fe200078e0286 */
[----:B------:R-:W-:Y:S03]  /*e0d0*/  LDGSTS.E [R0+0x30000], desc[UR34][R250.64], !P0 ;  /* 0x30000000fa007fae */ /* 0x000fe6000c121862 */
[----:B------:R-:W-:Y:S01]  /*e0e0*/  IMAD.WIDE R134, R2, 0x4, R154 ;  /* 0x0000000402867825 */ /* 0x000fe200078e029a */
[----:B------:R-:W-:Y:S04]  /*e0f0*/  LDGSTS.E [R0+0x34000], desc[UR34][R182.64], !P0 ;  /* 0x34000000b6007fae */ /* 0x000fe8000c121862 */
[----:B------:R-:W5:Y:S04]  /*e100*/  LDL.LU.64 R154, [R1+0x1448] ;  /* 0x00144800019a7983 */ /* 0x000f680000300a00 */
[----:B------:R-:W-:Y:S04]  /*e110*/  STL.64 [R1+0x1200], R142 ;  /* 0x0012008e01007387 */ /* 0x000fe80000100a00 */
[----:B------:R-:W-:Y:S04]  /*e120*/  STL.64 [R1+0x1210], R138 ;  /* 0x0012108a01007387 */ /* 0x000fe80000100a00 */
[----:B------:R-:W-:Y:S04]  /*e130*/  STL.64 [R1+0x1218], R136 ;  /* 0x0012188801007387 */ /* 0x000fe80000100a00 */
[----:B------:R-:W-:Y:S04]  /*e140*/  STL.64 [R1+0x1220], R134 ;  /* 0x0012208601007387 */ /* 0x000fe80000100a00 */
[----:B------:R-:W-:Y:S04]  /*e150*/  STL [R1+0xc04], RZ ;  /* 0x000c04ff01007387 */ /* 0x000fe80000100800 */
[----:B------:R-:W-:Y:S04]  /*e160*/  STL.64 [R1+0x1320], R10 ;  /* 0x0013200a01007387 */ /* 0x000fe80000100a00 */
[----:B------:R-:W-:Y:S04]  /*e170*/  STL.64 [R1+0x1328], R14 ;  /* 0x0013280e01007387 */ /* 0x000fe80000100a00 */
[----:B------:R-:W-:Y:S04]  /*e180*/  LDGSTS.E [R0+0x38000], desc[UR34][R184.64], !P0 ;  /* 0x38000000b8007fae */ /* 0x000fe8000c121862 */
        /* <DEDUP_REMOVED lines=19> */
[----:B------:R1:W-:Y:S04]  /*e2c0*/  LDGSTS.E [R0+0x3000c], desc[UR34][R132.64], !P4 ;  /* 0x3000c00084007fae */ /* 0x0003e8000e121862 */
[----:B------:R-:W-:Y:S04]  /*e2d0*/  STL.64 [R1+0x1380], R60 ;  /* 0x0013803c01007387 */ /* 0x000fe80000100a00 */
[----:B------:R-:W-:Y:S04]  /*e2e0*/  LDGSTS.E [R0+0x3400c], desc[UR34][R212.64], !P4 ;  /* 0x3400c000d4007fae */ /* 0x000fe8000e121862 */
[----:B------:R-:W-:Y:S01]  /*e2f0*/  STL.64 [R1+0x1388], R64 ;  /* 0x0013884001007387 */ /* 0x000fe20000100a00 */
[----:B------:R-:W-:-:S03]  /*e300*/  IMAD.WIDE R100, R4, 0x4, R100 ;  /* 0x0000000404647825 */ /* 0x000fc600078e0264 */
[----:B------:R-:W-:Y:S04]  /*e310*/  LDGSTS.E [R0+0x3800c], desc[UR34][R222.64], !P4 ;  /* 0x3800c000de007fae */ /* 0x000fe8000e121862 */
[----:B------:R2:W-:Y:S01]  /*e320*/  STL.64 [R1+0x1390], R68 ;  /* 0x0013904401007387 */ /* 0x0005e20000100a00 */
[----:B------:R-:W-:-:S03]  /*e330*/  IMAD.WIDE R104, R4, 0x4, R104 ;  /* 0x0000000404687825 */ /* 0x000fc600078e0268 */
[----:B------:R-:W-:Y:S04]  /*e340*/  LDGSTS.E [R0+0x3c00c], desc[UR34][R224.64], !P4 ;  /* 0x3c00c000e0007fae */ /* 0x000fe8000e121862 */
[----:B------:R3:W-:Y:S01]  /*e350*/  STL.64 [R1+0x1398], R72 ;  /* 0x0013984801007387 */ /* 0x0007e20000100a00 */
[----:B------:R-:W-:-:S03]  /*e360*/  IMAD.WIDE R108, R4, 0x4, R108 ;  /* 0x00000004046c7825 */ /* 0x000fc600078e026c */
[----:B------:R4:W-:Y:S04]  /*e370*/  STL.64 [R1+0x13a0], R76 ;  /* 0x0013a04c01007387 */ /* 0x0009e80000100a00 */
[----:B------:R-:W0:Y:S01]  /*e380*/  LDGDEPBAR ;  /* 0x00000000000079af */ /* 0x000e220000000000 */
[----:B------:R-:W-:-:S03]  /*e390*/  IMAD.WIDE R112, R4, 0x4, R112 ;  /* 0x0000000404707825 */ /* 0x000fc600078e0270 */
[----:B------:R-:W-:Y:S04]  /*e3a0*/  STL.64 [R1+0x13a8], R80 ;  /* 0x0013a85001007387 */ /* 0x000fe80000100a00 */
[----:B------:R-:W-:Y:S01]  /*e3b0*/  LDGSTS.E [R153+0x68000], desc[UR34][R6.64], P3 ;  /* 0x6800000006997fae */ /* 0x000fe20009921862 */
        /* <DEDUP_REMOVED lines=12> */
[----:B-1----:R-:W-:-:S03]  /*e480*/  IMAD.WIDE R132, R4, 0x4, R216 ;  /* 0x0000000404847825 */ /* 0x002fc600078e02d8 */
        /* <DEDUP_REMOVED lines=27> */
[----:B------:R-:W-:Y:S04]  /*e640*/  LDGSTS.E [R153+0x6b800], desc[UR34][R64.64], P3 ;  /* 0x6b80000040997fae */ /* 0x000fe80009921862 */
[----:B------:R-:W-:Y:S04]  /*e650*/  STL.64 [R1+0x1250], R42 ;  /* 0x0012502a01007387 */ /* 0x000fe80000100a00 */
[----:B------:R2:W-:Y:S04]  /*e660*/  LDGSTS.E [R153+0x6bc00], desc[UR34][R68.64], P3 ;  /* 0x6bc0000044997fae */ /* 0x0005e80009921862 */
[----:B------:R-:W-:Y:S04]  /*e670*/  STL.64 [R1+0x1258], R46 ;  /* 0x0012582e01007387 */ /* 0x000fe80000100a00 */
[----:B------:R3:W-:Y:S04]  /*e680*/  LDGSTS.E [R153+0x6c000], desc[UR34][R72.64], P3 ;  /* 0x6c00000048997fae */ /* 0x0007e80009921862 */
[----:B------:R-:W-:Y:S01]  /*e690*/  STL.64 [R1+0x1260], R50 ;  /* 0x0012603201007387 */ /* 0x000fe20000100a00 */
[----:B--2---:R-:W-:-:S03]  /*e6a0*/  IMAD.WIDE R68, R4, 0x4, R90 ;  /* 0x0000000404447825 */ /* 0x004fc600078e025a */
[----:B------:R4:W-:Y:S04]  /*e6b0*/  LDGSTS.E [R153+0x6c400], desc[UR34][R76.64], P3 ;  /* 0x6c4000004c997fae */ /* 0x0009e80009921862 */
[----:B------:R-:W-:Y:S01]  /*e6c0*/  STL.64 [R1+0x1268], R54 ;  /* 0x0012683601007387 */ /* 0x000fe20000100a00 */
[----:B---3--:R-:W-:-:S03]  /*e6d0*/  IMAD.WIDE R72, R4, 0x4, R86 ;  /* 0x0000000404487825 */ /* 0x008fc600078e0256 */
[----:B------:R-:W-:Y:S01]  /*e6e0*/  STL.64 [R1+0x1278], R62 ;  /* 0x0012783e01007387 */ /* 0x000fe20000100a00 */
[----:B------:R-:W-:-:S03]  /*e6f0*/  IMAD.WIDE R64, R4, 0x4, R94 ;  /* 0x0000000404407825 */ /* 0x000fc600078e025e */
[----:B------:R-:W-:Y:S01]  /*e700*/  STL.64 [R1+0x1280], R66 ;  /* 0x0012804201007387 */ /* 0x000fe20000100a00 */
[----:B----4-:R-:W-:-:S03]  /*e710*/  IMAD.WIDE R76, R4, 0x4, R82 ;  /* 0x00000004044c7825 */ /* 0x010fc600078e0252 */
[----:B------:R-:W-:Y:S01]  /*e720*/  STL.64 [R1+0x1288], R70 ;  /* 0x0012884601007387 */ /* 0x000fe20000100a00 */
[----:B------:R-:W-:-:S03]  /*e730*/  IMAD.WIDE R60, R4, 0x4, R98 ;  /* 0x00000004043c7825 */ /* 0x000fc600078e0262 */
        /* <DEDUP_REMOVED lines=18> */
[----:B------:R-:W-:Y:S04]  /*e860*/  STL.64 [R1+0x12e8], R48 ;  /* 0x0012e83001007387 */ /* 0x000fe80000100a00 */
[----:B------:R-:W-:Y:S04]  /*e870*/  STL.64 [R1+0x12f0], R44 ;  /* 0x0012f02c01007387 */ /* 0x000fe80000100a00 */
[----:B------:R-:W-:Y:S04]  /*e880*/  STL.64 [R1+0x12f8], R40 ;  /* 0x0012f82801007387 */ /* 0x000fe80000100a00 */
[----:B------:R-:W-:Y:S04]  /*e890*/  STL.64 [R1+0x1300], R36 ;  /* 0x0013002401007387 */ /* 0x000fe80000100a00 */
[----:B------:R1:W-:Y:S04]  /*e8a0*/  STL.64 [R1+0x1308], R32 ;  /* 0x0013082001007387 */ /* 0x0003e80000100a00 */
[----:B------:R2:W-:Y:S04]  /*e8b0*/  STL.64 [R1+0x1310], R28 ;  /* 0x0013101c01007387 */ /* 0x0005e80000100a00 */
[----:B------:R3:W-:Y:S04]  /*e8c0*/  STL.64 [R1+0x1318], R24 ;  /* 0x0013181801007387 */ /* 0x0007e80000100a00 */
[----:B------:R4:W-:Y:S04]  /*e8d0*/  STL [R1+0xc08], RZ ;  /* 0x000c08ff01007387 */ /* 0x0009e80000100800 */
        /* <DEDUP_REMOVED lines=765> */
[----:B------:R4:W-:Y:S04]  /*118b0*/  STL [R1], RZ ;  /* 0x000000ff01007387 */ /* 0x0009e80000100800 */
        /* <DEDUP_REMOVED lines=127> */
[----:B------:R-:W4:Y:S04]  /*120b0*/  LDL R5, [R1+0x124c] ;  /* 0x00124c0001057983 */ /* 0x000f280000100800 */
        /* <DEDUP_REMOVED lines=23> */
[----:B------:R-:W-:Y:S04]  /*12230*/  LDGSTS.E [R157+0x68200], desc[UR34][R8.64], P3 ;  /* 0x68200000089d7fae */ /* 0x000fe80009921862 */
[----:B------:R-:W-:Y:S04]  /*12240*/  LDGSTS.E [R157+0x68600], desc[UR34][R12.64], P3 ;  /* 0x686000000c9d7fae */ /* 0x000fe80009921862 */
[----:B------:R-:W-:Y:S04]  /*12250*/  LDGSTS.E [R157+0x68a00], desc[UR34][R16.64], P3 ;  /* 0x68a00000109d7fae */ /* 0x000fe80009921862 */
[----:B------:R-:W-:Y:S01]  /*12260*/  LDGSTS.E [R157+0x68e00], desc[UR34][R20.64], P3 ;  /* 0x68e00000149d7fae */ /* 0x000fe20009921862 */
[----:B------:R-:W-:-:S03]  /*12270*/  IMAD.MOV.U32 R220, RZ, RZ, R58 ;  /* 0x000000ffffdc7224 */ /* 0x000fc600078e003a */
        /* <DEDUP_REMOVED lines=26> */
[----:B------:R1:W-:Y:S04]  /*12420*/  LDGSTS.E [R157+0x6f600], desc[UR34][R32.64], P3 ;  /* 0x6f600000209d7fae */ /* 0x0003e80009921862 */
[----:B------:R2:W-:Y:S04]  /*12430*/  LDGSTS.E [R157+0x6fa00], desc[UR34][R28.64], P3 ;  /* 0x6fa000001c9d7fae */ /* 0x0005e80009921862 */
[----:B------:R3:W-:Y:S01]  /*12440*/  LDGSTS.E [R157+0x6fe00], desc[UR34][R24.64], P3 ;  /* 0x6fe00000189d7fae */ /* 0x0007e20009921862 */
[----:B------:R-:W-:-:S03]  /*12450*/  CS2R R26, SRZ ;  /* 0x00000000001a7805 */ /* 0x000fc6000001ff00 */
[----:B------:R-:W0:Y:S01]  /*12460*/  LDGDEPBAR ;  /* 0x00000000000079af */ /* 0x000e220000000000 */
[----:B------:R-:W-:Y:S02]  /*12470*/  CS2R R30, SRZ ;  /* 0x00000000001e7805 */ /* 0x000fe4000001ff00 */
[----:B-1----:R-:W-:Y:S02]  /*12480*/  CS2R R32, SRZ ;  /* 0x0000000000207805 */ /* 0x002fe4000001ff00 */
[----:B------:R-:W-:Y:S02]  /*12490*/  CS2R R34, SRZ ;  /* 0x0000000000227805 */ /* 0x000fe4000001ff00 */
[----:B--2---:R-:W-:Y:S02]  /*124a0*/  CS2R R28, SRZ ;  /* 0x00000000001c7805 */ /* 0x004fe4000001ff00 */
[----:B------:R-:W-:Y:S02]  /*124b0*/  CS2R R36, SRZ ;  /* 0x0000000000247805 */ /* 0x000fe4000001ff00 */
[----:B------:R-:W-:-:S02]  /*124c0*/  CS2R R38, SRZ ;  /* 0x0000000000267805 */ /* 0x000fc4000001ff00 */
[----:B------:R-:W-:Y:S02]  /*124d0*/  CS2R R40, SRZ ;  /* 0x0000000000287805 */ /* 0x000fe4000001ff00 */
[----:B---3--:R-:W-:Y:S02]  /*124e0*/  CS2R R24, SRZ ;  /* 0x0000000000187805 */ /* 0x008fe4000001ff00 */
[----:B------:R-:W-:Y:S02]  /*124f0*/  CS2R R42, SRZ ;  /* 0x00000000002a7805 */ /* 0x000fe4000001ff00 */
[----:B------:R-:W-:Y:S02]  /*12500*/  CS2R R44, SRZ ;  /* 0x00000000002c7805 */ /* 0x000fe4000001ff00 */
[----:B------:R-:W-:Y:S02]  /*12510*/  CS2R R46, SRZ ;  /* 0x00000000002e7805 */ /* 0x000fe4000001ff00 */
[----:B------:R-:W-:-:S02]  /*12520*/  CS2R R48, SRZ ;  /* 0x0000000000307805 */ /* 0x000fc4000001ff00 */
[----:B------:R-:W-:Y:S02]  /*12530*/  CS2R R50, SRZ ;  /* 0x0000000000327805 */ /* 0x000fe4000001ff00 */
[----:B------:R-:W-:Y:S02]  /*12540*/  CS2R R52, SRZ ;  /* 0x0000000000347805 */ /* 0x000fe4000001ff00 */
        /* <DEDUP_REMOVED lines=49> */
[----:B----4-:R-:W-:-:S13]  /*12860*/  ISETP.GE.AND P0, PT, R5, 0x20, PT ;  /* 0x000000200500780c */ /* 0x010fda0003f06270 */
[----:B------:R-:W-:Y:S05]  /*12870*/  @!P0 BRA `(.L_x_0) ;  /* 0x0000013000348947 */ /* 0x000fea0003800000 */
[----:B------:R-:W2:Y:S04]  /*12880*/  LDL.LU.64 R150, [R1+0x1278] ;  /* 0x0012780001967983 */ /* 0x000ea80000300a00 */
[----:B------:R-:W3:Y:S04]  /*12890*/  LDL.LU.64 R128, [R1+0xe20] ;  /* 0x000e200001807983 */ /* 0x000ee80000300a00 */
[----:B------:R-:W4:Y:S04]  /*128a0*/  LDL.LU.64 R130, [R1+0xe00] ;  /* 0x000e000001827983 */ /* 0x000f280000300a00 */
[----:B------:R-:W2:Y:S04]  /*128b0*/  LDL.LU.64 R142, [R1+0xe08] ;  /* 0x000e0800018e7983 */ /* 0x000ea80000300a00 */
[----:B------:R-:W2:Y:S04]  /*128c0*/  LDL.LU.64 R148, [R1+0xe18] ;  /* 0x000e180001947983 */ /* 0x000ea80000300a00 */
[----:B------:R-:W2:Y:S04]  /*128d0*/  LDL.LU.64 R144, [R1+0xe30] ;  /* 0x000e300001907983 */ /* 0x000ea80000300a00 */
[----:B------:R-:W2:Y:S04]  /*128e0*/  LDL.LU.64 R146, [R1+0xe10] ;  /* 0x000e100001927983 */ /* 0x000ea80000300a00 */
[----:B------:R-:W2:Y:S04]  /*128f0*/  LDL.LU.64 R132, [R1+0xe28] ;  /* 0x000e280001847983 */ /* 0x000ea80000300a00 */
[----:B------:R-:W2:Y:S04]  /*12900*/  LDL.LU.64 R134, [R1+0xe38] ;  /* 0x000e380001867983 */ /* 0x000ea80000300a00 */
[----:B------:R-:W2:Y:S04]  /*12910*/  LDL.LU.64 R136, [R1+0xe88] ;  /* 0x000e880001887983 */ /* 0x000ea80000300a00 */
[----:B------:R-:W2:Y:S04]  /*12920*/  LDL.LU.64 R138, [R1+0xe40] ;  /* 0x000e4000018a7983 */ /* 0x000ea80000300a00 */
[----:B------:R-:W2:Y:S01]  /*12930*/  LDL.LU.64 R140, [R1+0xe48] ;  /* 0x000e4800018c7983 */ /* 0x000ea20000300a00 */
[----:B---3--:R-:W-:-:S02]  /*12940*/  IMAD.MOV.U32 R157, RZ, RZ, R128 ;  /* 0x000000ffff9d7224 */ /* 0x008fc400078e0080 */
[----:B------:R-:W-:Y:S02]  /*12950*/  IMAD.MOV.U32 R153, RZ, RZ, R129 ;  /* 0x000000ffff997224 */ /* 0x000fe400078e0081 */
[----:B------:R-:W3:Y:S01]  /*12960*/  LDL.LU.64 R128, [R1+0xea0] ;  /* 0x000ea00001807983 */ /* 0x000ee20000300a00 */
[----:B----4-:R-:W-:-:S03]  /*12970*/  IMAD.MOV.U32 R252, RZ, RZ, R131 ;  /* 0x000000fffffc7224 */ /* 0x010fc600078e0083 */
[----:B------:R1:W-:Y:S01]  /*12980*/  STL [R1+0xe50], R130 ;  /* 0x000e508201007387 */ /* 0x0003e20000100800 */
[----:B--2---:R-:W-:-:S03]  /*12990*/  IMAD.MOV.U32 R0, RZ, RZ, R143 ;  /* 0x000000ffff007224 */ /* 0x004fc600078e008f */
[----:B-1----:R-:W2:Y:S04]  /*129a0*/  LDL.LU.64 R130, [R1+0xea8] ;  /* 0x000ea80001827983 */ /* 0x002ea80000300a00 */
[----:B------:R1:W-:Y:S04]  /*129b0*/  STL [R1+0xe58], R142 ;  /* 0x000e588e01007387 */ /* 0x0003e80000100800 */
[----:B------:R-:W-:Y:S04]  /*129c0*/  STL [R1+0xe60], R148 ;  /* 0x000e609401007387 */ /* 0x000fe80000100800 */
[----:B------:R4:W-:Y:S04]  /*129d0*/  STL [R1+0xe54], R0 ;  /* 0x000e540001007387 */ /* 0x0009e80000100800 */
[----:B-1----:R-:W2:Y:S04]  /*129e0*/  LDL.LU.64 R142, [R1+0xeb0] ;  /* 0x000eb000018e7983 */ /* 0x002ea80000300a00 */
[----:B------:R-:W-:Y:S01]  /*129f0*/  STL [R1+0xe68], R144 ;  /* 0x000e689001007387 */ /* 0x000fe20000100800 */
[----:B----4-:R-:W-:-:S05]  /*12a00*/  IMAD.MOV.U32 R0, RZ, RZ, R149 ;  /* 0x000000ffff007224 */ /* 0x010fca00078e0095 */
[----:B------:R1:W-:Y:S04]  /*12a10*/  STL [R1+0xe5c], R0 ;  /* 0x000e5c0001007387 */ /* 0x0003e80000100800 */
[----:B------:R-:W4:Y:S04]  /*12a20*/  LDL.LU.64 R148, [R1+0xeb8] ;  /* 0x000eb80001947983 */ /* 0x000f280000300a00 */
[----:B------:R-:W-:Y:S01]  /*12a30*/  STL [R1+0xe70], R146 ;  /* 0x000e709201007387 */ /* 0x000fe20000100800 */
[----:B-1----:R-:W-:-:S05]  /*12a40*/  IMAD.MOV.U32 R0, RZ, RZ, R145 ;  /* 0x000000ffff007224 */ /* 0x002fca00078e0091 */
        /* <DEDUP_REMOVED lines=17> */
[----:B------:R-:W4:Y:S01]  /*12b60*/  LDL.LU.64 R136, [R1+0xee0] ;  /* 0x000ee00001887983 */ /* 0x000f220000300a00 */
[----:B-1----:R-:W-:-:S03]  /*12b70*/  IMAD.MOV.U32 R0, RZ, RZ, R139 ;  /* 0x000000ffff007224 */ /* 0x002fc600078e008b */
[----:B------:R-:W4:Y:S04]  /*12b80*/  LDL.LU.64 R138, [R1+0xee8] ;  /* 0x000ee800018a7983 */ /* 0x000f280000300a00 */
[----:B------:R1:W-:Y:S04]  /*12b90*/  STL [R1+0xe8c], R0 ;  /* 0x000e8c0001007387 */ /* 0x0003e80000100800 */
[----:B------:R3:W-:Y:S01]  /*12ba0*/  STL [R1+0xe98], R140 ;  /* 0x000e988c01007387 */ /* 0x0007e20000100800 */
[----:B-1----:R-:W-:-:S03]  /*12bb0*/  IMAD.MOV.U32 R0, RZ, RZ, R141 ;  /* 0x000000ffff007224 */ /* 0x002fc600078e008d */
[----:B---3--:R-:W-:Y:S04]  /*12bc0*/  STL [R1+0xea0], R128 ;  /* 0x000ea08001007387 */ /* 0x008fe80000100800 */
[----:B------:R1:W-:Y:S04]  /*12bd0*/  STL [R1+0xe94], R0 ;  /* 0x000e940001007387 */ /* 0x0003e80000100800 */
[----:B------:R-:W3:Y:S01]  /*12be0*/  LDL.LU.64 R140, [R1+0xef0] ;  /* 0x000ef000018c7983 */ /* 0x000ee20000300a00 */
[----:B-1----:R-:W-:-:S05]  /*12bf0*/  IMAD.MOV.U32 R0, RZ, RZ, R129 ;  /* 0x000000ffff007224 */ /* 0x002fca00078e0081 */
[----:B------:R1:W-:Y:S04]  /*12c00*/  STL [R1+0xe9c], R0 ;  /* 0x000e9c0001007387 */ /* 0x0003e80000100800 */
[----:B--2---:R2:W-:Y:S04]  /*12c10*/  STL [R1+0xea8], R130 ;  /* 0x000ea88201007387 */ /* 0x0045e80000100800 */
[----:B------:R-:W3:Y:S01]  /*12c20*/  LDL.LU.64 R128, [R1+0xef8] ;  /* 0x000ef80001807983 */ /* 0x000ee20000300a00 */
[----:B-1----:R-:W-:-:S03]  /*12c30*/  IMAD.MOV.U32 R0, RZ, RZ, R131 ;  /* 0x000000ffff007224 */ /* 0x002fc600078e0083 */
[----:B--2---:R-:W2:Y:S04]  /*12c40*/  LDL.LU.64 R130, [R1+0xf00] ;  /* 0x000f000001827983 */ /* 0x004ea80000300a00 */
[----:B------:R1:W-:Y:S04]  /*12c50*/  STL [R1+0xea4], R0 ;  /* 0x000ea40001007387 */ /* 0x0003e80000100800 */
[----:B------:R1:W-:Y:S02]  /*12c60*/  STL [R1+0xeb0], R142 ;  /* 0x000eb08e01007387 */ /* 0x0003e40000100800 */
[----:B-1----:R-:W-:-:S02]  /*12c70*/  IMAD.MOV.U32 R0, RZ, RZ, R143 ;  /* 0x000000ffff007224 */ /* 0x002fc400078e008f */
[----:B------:R-:W2:Y:S04]  /*12c80*/  LDL.LU.64 R142, [R1+0xf08] ;  /* 0x000f0800018e7983 */ /* 0x000ea80000300a00 */
[----:B------:R1:W-:Y:S04]  /*12c90*/  STL [R1+0xeac], R0 ;  /* 0x000eac0001007387 */ /* 0x0003e80000100800 */
[----:B----4-:R4:W-:Y:S01]  /*12ca0*/  STL [R1+0xeb8], R148 ;  /* 0x000eb89401007387 */ /* 0x0109e20000100800 */
[----:B-1----:R-:W-:-:S03]  /*12cb0*/  IMAD.MOV.U32 R0, RZ, RZ, R149 ;  /* 0x000000ffff007224 */ /* 0x002fc600078e0095 */
[----:B----4-:R-:W4:Y:S04]  /*12cc0*/  LDL.LU.64 R148, [R1+0xf10] ;  /* 0x000f100001947983 */ /* 0x010f280000300a00 */
[----:B------:R1:W-:Y:S04]  /*12cd0*/  STL [R1+0xeb4], R0 ;  /* 0x000eb40001007387 */ /* 0x0003e80000100800 */
[----:B------:R1:W-:Y:S02]  /*12ce0*/  STL [R1+0xec0], R144 ;  /* 0x000ec09001007387 */ /* 0x0003e40000100800 */
[----:B-1----:R-:W-:-:S02]  /*12cf0*/  IMAD.MOV.U32 R0, RZ, RZ, R145 ;  /* 0x000000ffff007224 */ /* 0x002fc400078e0091 */
[----:B------:R-:W4:Y:S04]  /*12d00*/  LDL.LU.64 R144, [R1+0xf18] ;  /* 0x000f180001907983 */ /* 0x000f280000300a00 */
        /* <DEDUP_REMOVED lines=13> */
[----:B------:R1:W-:Y:S04]  /*12de0*/  STL [R1+0xee0], R136 ;  /* 0x000ee08801007387 */ /* 0x0003e80000100800 */
[----:B------:R-:W-:Y:S01]  /*12df0*/  STL [R1+0xee8], R138 ;  /* 0x000ee88a01007387 */ /* 0x000fe20000100800 */
[----:B-1----:R-:W-:-:S05]  /*12e00*/  IMAD.MOV.U32 R0, RZ, RZ, R137 ;  /* 0x000000ffff007224 */ /* 0x002fca00078e0089 */
[----:B------:R1:W-:Y:S04]  /*12e10*/  STL [R1+0xedc], R0 ;  /* 0x000edc0001007387 */ /* 0x0003e80000100800 */
[----:B------:R-:W4:Y:S01]  /*12e20*/  LDL.LU.64 R136, [R1+0xf38] ;  /* 0x000f380001887983 */ /* 0x000f220000300a00 */
[----:B-1----:R-:W-:-:S03]  /*12e30*/  IMAD.MOV.U32 R0, RZ, RZ, R139 ;  /* 0x000000ffff007224 */ /* 0x002fc600078e008b */
[----:B------:R-:W4:Y:S04]  /*12e40*/  LDL.LU.64 R138, [R1+0xf40] ;  /* 0x000f4000018a7983 */ /* 0x000f280000300a00 */
[----:B------:R1:W-:Y:S04]  /*12e50*/  STL [R1+0xee4], R0 ;  /* 0x000ee40001007387 */ /* 0x0003e80000100800 */
[----:B---3--:R3:W-:Y:S01]  /*12e60*/  STL [R1+0xef0], R140 ;  /* 0x000ef08c01007387 */ /* 0x0087e20000100800 */
[----:B-1----:R-:W-:-:S03]  /*12e70*/  IMAD.MOV.U32 R0, RZ, RZ, R141 ;  /* 0x000000ffff007224 */ /* 0x002fc600078e008d */
[----:B---3--:R-:W3:Y:S04]  /*12e80*/  LDL.LU.64 R140, [R1+0xf48] ;  /* 0x000f4800018c7983 */ /* 0x008ee80000300a00 */
[----:B------:R1:W-:Y:S04]  /*12e90*/  STL [R1+0xeec], R0 ;  /* 0x000eec0001007387 */ /* 0x0003e80000100800 */
[----:B------:R2:W-:Y:S01]  /*12ea0*/  STL [R1+0xef8], R128 ;  /* 0x000ef88001007387 */ /* 0x0005e20000100800 */
[----:B-1----:R-:W-:-:S03]  /*12eb0*/  IMAD.MOV.U32 R0, RZ, RZ, R129 ;  /* 0x000000ffff007224 */ /* 0x002fc600078e0081 */
[----:B--2---:R-:W-:Y:S04]  /*12ec0*/  STL [R1+0xf00], R130 ;  /* 0x000f008201007387 */ /* 0x004fe80000100800 */
[----:B------:R1:W-:Y:S04]  /*12ed0*/  STL [R1+0xef4], R0 ;  /* 0x000ef40001007387 */ /* 0x0003e80000100800 */
[----:B------:R-:W2:Y:S01]  /*12ee0*/  LDL.LU.64 R128, [R1+0xf58] ;  /* 0x000f580001807983 */ /* 0x000ea20000300a00 */
[----:B-1----:R-:W-:-:S05]  /*12ef0*/  IMAD.MOV.U32 R0, RZ, RZ, R131 ;  /* 0x000000ffff007224 */ /* 0x002fca00078e0083 */
[----:B------:R1:W-:Y:S04]  /*12f00*/  STL [R1+0xefc], R0 ;  /* 0x000efc0001007387 */ /* 0x0003e80000100800 */
[----:B------:R1:W-:Y:S02]  /*12f10*/  STL [R1+0xf08], R142 ;  /* 0x000f088e01007387 */ /* 0x0003e40000100800 */
[----:B-1----:R-:W-:Y:S02]  /*12f20*/  IMAD.MOV.U32 R0, RZ, RZ, R143 ;  /* 0x000000ffff007224 */ /* 0x002fe400078e008f */
[----:B------:R-:W2:Y:S04]  /*12f30*/  LDL.LU.64 R142, [R1+0xf60] ;  /* 0x000f6000018e7983 */ /* 0x000ea80000300a00 */
[----:B------:R1:W-:Y:S04]  /*12f40*/  STL [R1+0xf04], R0 ;  /* 0x000f040001007387 */ /* 0x0003e80000100800 */
[----:B----4-:R4:W-:Y:S01]  /*12f50*/  STL [R1+0xf10], R148 ;  /* 0x000f109401007387 */ /* 0x0109e20000100800 */
[----:B-1----:R-:W-:-:S03]  /*12f60*/  IMAD.MOV.U32 R0, RZ, RZ, R149 ;  /* 0x000000ffff007224 */ /* 0x002fc600078e0095 */
[----:B----4-:R-:W4:Y:S04]  /*12f70*/  LDL.LU.64 R148, [R1+0xf68] ;  /* 0x000f680001947983 */ /* 0x010f280000300a00 */
[----:B------:R1:W-:Y:S04]  /*12f80*/  STL [R1+0xf0c], R0 ;  /* 0x000f0c0001007387 */ /* 0x0003e80000100800 */
[----:B------:R1:W-:Y:S04]  /*12f90*/  STL [R1+0xf18], R144 ;  /* 0x000f189001007387 */ /* 0x0003e80000100800 */
[----:B------:R-:W4:Y:S01]  /*12fa0*/  LDL.LU.64 R130, [R1+0xf70] ;  /* 0x000f700001827983 */ /* 0x000f220000300a00 */
[----:B-1----:R-:W-:-:S03]  /*12fb0*/  IMAD.MOV.U32 R0, RZ, RZ, R145 ;  /* 0x000000ffff007224 */ /* 0x002fc600078e0091 */
[----:B------:R-:W-:Y:S04]  /*12fc0*/  STL [R1+0xf20], R146 ;  /* 0x000f209201007387 */ /* 0x000fe80000100800 */
        /* <DEDUP_REMOVED lines=11> */
[----:B------:R-:W4:Y:S04]  /*13080*/  LDL.LU.64 R134, [R1+0xf90] ;  /* 0x000f900001867983 */ /* 0x000f280000300a00 */
[----:B------:R1:W-:Y:S04]  /*13090*/  STL [R1+0xf2c], R0 ;  /* 0x000f2c0001007387 */ /* 0x0003e80000100800 */
[----:B------:R1:W-:Y:S02]  /*130a0*/  STL [R1+0xf38], R136 ;  /* 0x000f388801007387 */ /* 0x0003e40000100800 */
[----:B-1----:R-:W-:-:S02]  /*130b0*/  IMAD.MOV.U32 R0, RZ, RZ, R137 ;  /* 0x000000ffff007224 */ /* 0x002fc400078e0089 */
[----:B------:R-:W-:Y:S04]  /*130c0*/  STL [R1+0xf40], R138 ;  /* 0x000f408a01007387 */ /* 0x000fe80000100800 */
[----:B------:R1:W-:Y:S04]  /*130d0*/  STL [R1+0xf34], R0 ;  /* 0x000f340001007387 */ /* 0x0003e80000100800 */
[----:B------:R-:W4:Y:S01]  /*130e0*/  LDL.LU.64 R136, [R1+0xf98] ;  /* 0x000f980001887983 */ /* 0x000f220000300a00 */
[----:B-1----:R-:W-:-:S05]  /*130f0*/  IMAD.MOV.U32 R0, RZ, RZ, R139 ;  /* 0x000000ffff007224 */ /* 0x002fca00078e008b */
[----:B------:R1:W-:Y:S04]  /*13100*/  STL [R1+0xf3c], R0 ;  /* 0x000f3c0001007387 */ /* 0x0003e80000100800 */
[----:B---3--:R3:W-:Y:S01]  /*13110*/  STL [R1+0xf48], R140 ;  /* 0x000f488c01007387 */ /* 0x0087e20000100800 */
[----:B-1----:R-:W-:-:S03]  /*13120*/  IMAD.MOV.U32 R0, RZ, RZ, R141 ;  /* 0x000000ffff007224 */ /* 0x002fc600078e008d */
[----:B------:R-:W4:Y:S04]  /*13130*/  LDL.LU.64 R138, [R1+0xfa0] ;  /* 0x000fa000018a7983 */ /* 0x000f280000300a00 */
[----:B------:R1:W-:Y:S04]  /*13140*/  STL [R1+0xf44], R0 ;  /* 0x000f440001007387 */ /* 0x0003e80000100800 */
[----:B------:R-:W-:Y:S04]  /*13150*/  STL [R1+0xf50], R244 ;  /* 0x000f50f401007387 */ /* 0x000fe80000100800 */
[----:B------:R-:W-:Y:S04]  /*13160*/  STL [R1+0xf4c], R245 ;  /* 0x000f4cf501007387 */ /* 0x000fe80000100800 */
[----:B--2---:R-:W-:Y:S04]  /*13170*/  STL [R1+0xf58], R128 ;  /* 0x000f588001007387 */ /* 0x004fe80000100800 */
[----:B---3--:R-:W2:Y:S01]  /*13180*/  LDL.LU.64 R140, [R1+0xfa8] ;  /* 0x000fa800018c7983 */ /* 0x008ea20000300a00 */
[----:B-1----:R-:W-:-:S03]  /*13190*/  IMAD.MOV.U32 R0, RZ, RZ, R129 ;  /* 0x000000ffff007224 */ /* 0x002fc600078e0081 */
[----:B------:R-:W-:Y:S04]  /*131a0*/  STL [R1+0xf60], R142 ;  /* 0x000f608e01007387 */ /* 0x000fe80000100800 */
[----:B------:R1:W-:Y:S02]  /*131b0*/  STL [R1+0xf54], R0 ;  /* 0x000f540001007387 */ /* 0x0003e40000100800 */
[----:B-1----:R-:W-:Y:S02]  /*131c0*/  IMAD.MOV.U32 R0, RZ, RZ, R143 ;  /* 0x000000ffff007224 */ /* 0x002fe400078e008f */
[----:B------:R-:W3:Y:S04]  /*131d0*/  LDL.LU.64 R142, [R1+0xfb0] ;  /* 0x000fb000018e7983 */ /* 0x000ee80000300a00 */
[----:B------:R1:W-:Y:S04]  /*131e0*/  STL [R1+0xf5c], R0 ;  /* 0x000f5c0001007387 */ /* 0x0003e80000100800 */
[----:B----4-:R4:W-:Y:S01]  /*131f0*/  STL [R1+0xf68], R148 ;  /* 0x000f689401007387 */ /* 0x0109e20000100800 */
[----:B-1----:R-:W-:-:S03]  /*13200*/  IMAD.MOV.U32 R0, RZ, RZ, R149 ;  /* 0x000000ffff007224 */ /* 0x002fc600078e0095 */
[----:B------:R-:W-:Y:S04]  /*13210*/  STL [R1+0xf70], R130 ;  /* 0x000f708201007387 */ /* 0x000fe80000100800 */
[----:B------:R1:W-:Y:S04]  /*13220*/  STL [R1+0xf64], R0 ;  /* 0x000f640001007387 */ /* 0x0003e80000100800 */
[----:B----4-:R-:W4:Y:S01]  /*13230*/  LDL.LU.64 R148, [R1+0xfb8] ;  /* 0x000fb80001947983 */ /* 0x010f220000300a00 */
[----:B-1----:R-:W-:-:S03]  /*13240*/  IMAD.MOV.U32 R0, RZ, RZ, R131 ;  /* 0x000000ffff007224 */ /* 0x002fc600078e0083 */
[----:B------:R-:W-:Y:S04]  /*13250*/  STL [R1+0xf78], R144 ;  /* 0x000f789001007387 */ /* 0x000fe80000100800 */
[----:B------:R1:W-:Y:S02]  /*13260*/  STL [R1+0xf6c], R0 ;  /* 0x000f6c0001007387 */ /* 0x0003e40000100800 */
[----:B-1----:R-:W-:Y:S02]  /*13270*/  IMAD.MOV.U32 R0, RZ, RZ, R145 ;  /* 0x000000ffff007224 */ /* 0x002fe400078e0091 */
[----:B------:R-:W4:Y:S04]  /*13280*/  LDL.LU.64 R144, [R1+0xfc0] ;  /* 0x000fc00001907983 */ /* 0x000f280000300a00 */
[----:B------:R1:W-:Y:S04]  /*13290*/  STL [R1+0xf74], R0 ;  /* 0x000f740001007387 */ /* 0x0003e80000100800 */
[----:B------:R1:W-:Y:S02]  /*132a0*/  STL [R1+0xf80], R146 ;  /* 0x000f809201007387 */ /* 0x0003e40000100800 */
[----:B-1----:R-:W-:-:S02]  /*132b0*/  IMAD.MOV.U32 R0, RZ, RZ, R147 ;  /* 0x000000ffff007224 */ /* 0x002fc400078e0093 */
[----:B------:R-:W4:Y:S04]  /*132c0*/  LDL.LU.64 R146, [R1+0xfc8] ;  /* 0x000fc80001927983 */ /* 0x000f280000300a00 */
[----:B------:R1:W-:Y:S04]  /*132d0*/  STL [R1+0xf7c], R0 ;  /* 0x000f7c0001007387 */ /* 0x0003e80000100800 */
[----:B------:R-:W-:Y:S01]  /*132e0*/  STL [R1+0xf88], R132 ;  /* 0x000f888401007387 */ /* 0x000fe20000100800 */
[----:B-1----:R-:W-:-:S03]  /*132f0*/  IMAD.MOV.U32 R0, RZ, RZ, R133 ;  /* 0x000000ffff007224 */ /* 0x002fc600078e0085 */
[----:B------:R-:W-:Y:S04]  /*13300*/  STL [R1+0xf90], R134 ;  /* 0x000f908601007387 */ /* 0x000fe80000100800 */
[----:B------:R1:W-:Y:S04]  /*13310*/  STL [R1+0xf84], R0 ;  /* 0x000f840001007387 */ /* 0x0003e80000100800 */
[----:B------:R-:W4:Y:S04]  /*13320*/  LDL.LU.64 R120, [R1+0xfd0] ;  /* 0x000fd00001787983 */ /* 0x000f280000300a00 */
[----:B------:R-:W4:Y:S01]  /*13330*/  LDL.LU.64 R122, [R1+0xfd8] ;  /* 0x000fd800017a7983 */ /* 0x000f220000300a00 */
[----:B-1----:R-:W-:-:S03]  /*13340*/  IMAD.MOV.U32 R0, RZ, RZ, R135 ;  /* 0x000000ffff007224 */ /* 0x002fc600078e0087 */
[----:B------:R-:W4:Y:S04]  /*13350*/  LDL.LU.64 R124, [R1+0xfe0] ;  /* 0x000fe000017c7983 */ /* 0x000f280000300a00 */
[----:B------:R1:W-:Y:S04]  /*13360*/  STL [R1+0xf8c], R0 ;  /* 0x000f8c0001007387 */ /* 0x0003e80000100800 */
[----:B------:R-:W-:Y:S04]  /*13370*/  STL [R1+0xf98], R136 ;  /* 0x000f988801007387 */ /* 0x000fe80000100800 */
[----:B------:R-:W4:Y:S01]  /*13380*/  LDL.LU.64 R126, [R1+0xfe8] ;  /* 0x000fe800017e7983 */ /* 0x000f220000300a00 */
[----:B-1----:R-:W-:-:S05]  /*13390*/  IMAD.MOV.U32 R0, RZ, RZ, R137 ;  /* 0x000000ffff007224 */ /* 0x002fca00078e0089 */
[----:B------:R1:W-:Y:S04]  /*133a0*/  STL [R1+0xf94], R0 ;  /* 0x000f940001007387 */ /* 0x0003e80000100800 */
[----:B------:R-:W-:Y:S04]  /*133b0*/  STL [R1+0xfa0], R138 ;  /* 0x000fa08a01007387 */ /* 0x000fe80000100800 */
[----:B------:R-:W4:Y:S01]  /*133c0*/  LDL.LU.64 R128, [R1+0xff0] ;  /* 0x000ff00001807983 */ /* 0x000f220000300a00 */
[----:B-1----:R-:W-:-:S03]  /*133d0*/  IMAD.MOV.U32 R0, RZ, RZ, R139 ;  /* 0x000000ffff007224 */ /* 0x002fc600078e008b */
[----:B------:R-:W4:Y:S04]  /*133e0*/  LDL.LU.64 R130, [R1+0xff8] ;  /* 0x000ff80001827983 */ /* 0x000f280000300a00 */
[----:B------:R1:W-:Y:S04]  /*133f0*/  STL [R1+0xf9c], R0 ;  /* 0x000f9c0001007387 */ /* 0x0003e80000100800 */
[----:B--2---:R-:W-:Y:S04]  /*13400*/  STL [R1+0xfa8], R140 ;  /* 0x000fa88c01007387 */ /* 0x004fe80000100800 */
[----:B------:R-:W2:Y:S01]  /*13410*/  LDL.LU.64 R132, [R1+0x1000] ;  /* 0x0010000001847983 */ /* 0x000ea20000300a00 */
[----:B-1----:R-:W-:-:S03]  /*13420*/  IMAD.MOV.U32 R0, RZ, RZ, R141 ;  /* 0x000000ffff007224 */ /* 0x002fc600078e008d */
[----:B------:R-:W2:Y:S04]  /*13430*/  LDL.LU.64 R134, [R1+0x1008] ;  /* 0x0010080001867983 */ /* 0x000ea80000300a00 */
[----:B------:R1:W-:Y:S04]  /*13440*/  STL [R1+0xfa4], R0 ;  /* 0x000fa40001007387 */ /* 0x0003e80000100800 */
[----:B---3--:R-:W-:Y:S04]  /*13450*/  STL [R1+0xfb0], R142 ;  /* 0x000fb08e01007387 */ /* 0x008fe80000100800 */
[----:B------:R-:W3:Y:S01]  /*13460*/  LDL.LU.64 R136, [R1+0x1010] ;  /* 0x0010100001887983 */ /* 0x000ee20000300a00 */
[----:B-1----:R-:W-:-:S03]  /*13470*/  IMAD.MOV.U32 R0, RZ, RZ, R143 ;  /* 0x000000ffff007224 */ /* 0x002fc600078e008f */
[----:B------:R-:W3:Y:S04]  /*13480*/  LDL.LU.64 R138, [R1+0x1018] ;  /* 0x00101800018a7983 */ /* 0x000ee80000300a00 */
[----:B------:R1:W-:Y:S04]  /*13490*/  STL [R1+0xfac], R0 ;  /* 0x000fac0001007387 */ /* 0x0003e80000100800 */
[----:B----4-:R4:W-:Y:S04]  /*134a0*/  STL [R1+0xfb8], R148 ;  /* 0x000fb89401007387 */ /* 0x0109e80000100800 */
[----:B------:R-:W3:Y:S01]  /*134b0*/  LDL.LU.64 R140, [R1+0x1020] ;  /* 0x00102000018c7983 */ /* 0x000ee20000300a00 */
[----:B-1----:R-:W-:-:S03]  /*134c0*/  IMAD.MOV.U32 R0, RZ, RZ, R149 ;  /* 0x000000ffff007224 */ /* 0x002fc600078e0095 */
[----:B----4-:R-:W4:Y:S04]  /*134d0*/  LDL.LU.64 R148, [R1+0x1028] ;  /* 0x0010280001947983 */ /* 0x010f280000300a00 */
[----:B------:R1:W-:Y:S02]  /*134e0*/  STL [R1+0xfb4], R0 ;  /* 0x000fb40001007387 */ /* 0x0003e40000100800 */
[----:B-1----:R-:W-:Y:S02]  /*134f0*/  IMAD.MOV.U32 R0, RZ, RZ, R145 ;  /* 0x000000ffff007224 */ /* 0x002fe400078e0091 */
[----:B------:R1:W-:Y:S04]  /*13500*/  STL [R1+0xfc0], R144 ;  /* 0x000fc09001007387 */ /* 0x0003e80000100800 */
[----:B------:R-:W4:Y:S04]  /*13510*/  LDL.LU.64 R142, [R1+0x1030] ;  /* 0x00103000018e7983 */ /* 0x000f280000300a00 */
[----:B------:R1:W-:Y:S04]  /*13520*/  STL [R1+0xfbc], R0 ;  /* 0x000fbc0001007387 */ /* 0x0003e80000100800 */
[----:B------:R1:W-:Y:S04]  /*13530*/  STL [R1+0xfc8], R146 ;  /* 0x000fc89201007387 */ /* 0x0003e80000100800 */
[----:B-1----:R-:W4:Y:S01]  /*13540*/  LDL.LU.64 R144, [R1+0x1038] ;  /* 0x0010380001907983 */ /* 0x002f220000300a00 */
[----:B------:R-:W-:-:S03]  /*13550*/  IMAD.MOV.U32 R0, RZ, RZ, R147 ;  /* 0x000000ffff007224 */ /* 0x000fc600078e0093 */
[----:B------:R-:W4:Y:S04]  /*13560*/  LDL.LU.64 R146, [R1+0x1040] ;  /* 0x0010400001927983 */ /* 0x000f280000300a00 */
[----:B------:R1:W-:Y:S04]  /*13570*/  STL [R1+0xfc4], R0 ;  /* 0x000fc40001007387 */ /* 0x0003e80000100800 */
[----:B------:R-:W-:Y:S01]  /*13580*/  STL [R1+0xfd0], R120 ;  /* 0x000fd07801007387 */ /* 0x000fe20000100800 */
[----:B-1----:R-:W-:-:S03]  /*13590*/  IMAD.MOV.U32 R0, RZ, RZ, R121 ;  /* 0x000000ffff007224 */ /* 0x002fc600078e0079 */
[----:B------:R-:W-:Y:S04]  /*135a0*/  STL [R1+0xfd8], R122 ;  /* 0x000fd87a01007387 */ /* 0x000fe80000100800 */
[----:B------:R1:W-:Y:S04]  /*135b0*/  STL [R1+0xfcc], R0 ;  /* 0x000fcc0001007387 */ /* 0x0003e80000100800 */
[----:B------:R-:W-:Y:S01]  /*135c0*/  STL [R1+0xfe0], R124 ;  /* 0x000fe07c01007387 */ /* 0x000fe20000100800 */
[----:B-1----:R-:W-:-:S05]  /*135d0*/  IMAD.MOV.U32 R0, RZ, RZ, R123 ;  /* 0x000000ffff007224 */ /* 0x002fca00078e007b */
[----:B------:R1:W-:Y:S04]  /*135e0*/  STL [R1+0xfd4], R0 ;  /* 0x000fd40001007387 */ /* 0x0003e80000100800 */
[----:B------:R-:W-:Y:S01]  /*135f0*/  STL [R1+0xfe8], R126 ;  /* 0x000fe87e01007387 */ /* 0x000fe20000100800 */
[----:B-1----:R-:W-:-:S05]  /*13600*/  IMAD.MOV.U32 R0, RZ, RZ, R125 ;  /* 0x000000ffff007224 */ /* 0x002fca00078e007d */
[----:B------:R1:W-:Y:S02]  /*13610*/  STL [R1+0xfdc], R0 ;  /* 0x000fdc0001007387 */ /* 0x0003e40000100800 */
[----:B-1----:R-:W-:Y:S02]  /*13620*/  IMAD.MOV.U32 R0, RZ, RZ, R127 ;  /* 0x000000ffff007224 */ /* 0x002fe400078e007f */
[----:B------:R-:W-:Y:S04]  /*13630*/  STL [R1+0xff0], R128 ;  /* 0x000ff08001007387 */ /* 0x000fe80000100800 */
[----:B------:R1:W-:Y:S04]  /*13640*/  STL [R1+0xfe4], R0 ;  /* 0x000fe40001007387 */ /* 0x0003e80000100800 */
[----:B------:R-:W-:Y:S01]  /*13650*/  STL [R1+0xff8], R130 ;  /* 0x000ff88201007387 */ /* 0x000fe20000100800 */
[----:B-1----:R-:W-:-:S05]  /*13660*/  IMAD.MOV.U32 R0, RZ, RZ, R129 ;  /* 0x000000ffff007224 */ /* 0x002fca00078e0081 */
[----:B------:R1:W-:Y:S04]  /*13670*/  STL [R1+0xfec], R0 ;  /* 0x000fec0001007387 */ /* 0x0003e80000100800 */
[----:B--2---:R-:W-:Y:S01]  /*13680*/  STL [R1+0x1000], R132 ;  /* 0x0010008401007387 */ /* 0x004fe20000100800 */
[----:B-1----:R-:W-:-:S05]  /*13690*/  IMAD.MOV.U32 R0, RZ, RZ, R131 ;  /* 0x000000ffff007224 */ /* 0x002fca00078e0083 */
[----:B------:R1:W-:Y:S04]  /*136a0*/  STL [R1+0xff4], R0 ;  /* 0x000ff40001007387 */ /* 0x0003e80000100800 */
[----:B------:R-:W-:Y:S01]  /*136b0*/  STL [R1+0x1008], R134 ;  /* 0x0010088601007387 */ /* 0x000fe20000100800 */
[----:B-1----:R-:W-:-:S05]  /*136c0*/  IMAD.MOV.U32 R0, RZ, RZ, R133 ;  /* 0x000000ffff007224 */ /* 0x002fca00078e0085 */
[----:B------:R1:W-:Y:S02]  /*136d0*/  STL [R1+0xffc], R0 ;  /* 0x000ffc0001007387 */ /* 0x0003e40000100800 */
[----:B-1----:R-:W-:Y:S02]  /*136e0*/  IMAD.MOV.U32 R0, RZ, RZ, R135 ;  /* 0x000000ffff007224 */ /* 0x002fe400078e0087 */
[----:B---3--:R-:W-:Y:S04]  /*136f0*/  STL [R1+0x1010], R136 ;  /* 0x0010108801007387 */ /* 0x008fe80000100800 */
[----:B------:R1:W-:Y:S04]  /*13700*/  STL [R1+0x1004], R0 ;  /* 0x0010040001007387 */ /* 0x0003e80000100800 */
[----:B------:R-:W-:Y:S01]  /*13710*/  STL [R1+0x1018], R138 ;  /* 0x0010188a01007387 */ /* 0x000fe20000100800 */
[----:B-1----:R-:W-:-:S05]  /*13720*/  IMAD.MOV.U32 R0, RZ, RZ, R137 ;  /* 0x000000ffff007224 */ /* 0x002fca00078e0089 */
[----:B------:R1:W-:Y:S04]  /*13730*/  STL [R1+0x100c], R0 ;  /* 0x00100c0001007387 */ /* 0x0003e80000100800 */
[----:B------:R-:W-:Y:S01]  /*13740*/  STL [R1+0x1020], R140 ;  /* 0x0010208c01007387 */ /* 0x000fe20000100800 */
[----:B-1----:R-:W-:-:S05]  /*13750*/  IMAD.MOV.U32 R0, RZ, RZ, R139 ;  /* 0x000000ffff007224 */ /* 0x002fca00078e008b */
[----:B------:R1:W-:Y:S04]  /*13760*/  STL [R1+0x1014], R0 ;  /* 0x0010140001007387 */ /* 0x0003e80000100800 */
[----:B----4-:R-:W-:Y:S01]  /*13770*/  STL [R1+0x1028], R148 ;  /* 0x0010289401007387 */ /* 0x010fe20000100800 */
[----:B-1----:R-:W-:-:S05]  /*13780*/  IMAD.MOV.U32 R0, RZ, RZ, R141 ;  /* 0x000000ffff007224 */ /* 0x002fca00078e008d */
[----:B------:R1:W-:Y:S02]  /*13790*/  STL [R1+0x101c], R0 ;  /* 0x00101c0001007387 */ /* 0x0003e40000100800 */
[----:B-1----:R-:W-:Y:S02]  /*137a0*/  IMAD.MOV.U32 R0, RZ, RZ, R149 ;  /* 0x000000ffff007224 */ /* 0x002fe400078e0095 */
[----:B------:R-:W2:Y:S04]  /*137b0*/  LDL.LU.64 R148, [R1+0x1088] ;  /* 0x0010880001947983 */ /* 0x000ea80000300a00 */
        /* <DEDUP_REMOVED lines=8> */
[----:B------:R-:W3:Y:S01]  /*13840*/  LDL.LU.64 R134, [R1+0x10a0] ;  /* 0x0010a00001867983 */ /* 0x000ee20000300a00 */
[----:B-1----:R-:W-:-:S05]  /*13850*/  IMAD.MOV.U32 R0, RZ, RZ, R147 ;  /* 0x000000ffff007224 */ /* 0x002fca00078e0093 */
[----:B------:R2:W-:Y:S04]  /*13860*/  STL [R1+0x103c], R0 ;  /* 0x00103c0001007387 */ /* 0x0005e80000100800 */
[----:B------:R-:W-:Y:S04]  /*13870*/  STL [R1+0x1048], R246 ;  /* 0x001048f601007387 */ /* 0x000fe80000100800 */
[----:B------:R-:W4:Y:S04]  /*13880*/  LDL.LU.64 R146, [R1+0x10a8] ;  /* 0x0010a80001927983 */ /* 0x000f280000300a00 */
[----:B------:R-:W-:Y:S04]  /*13890*/  STL [R1+0x1044], R247 ;  /* 0x001044f701007387 */ /* 0x000fe80000100800 */
[----:B------:R-:W4:Y:S04]  /*138a0*/  LDL.LU.64 R136, [R1+0x10b0] ;  /* 0x0010b00001887983 */ /* 0x000f280000300a00 */
[----:B------:R-:W-:Y:S04]  /*138b0*/  STL [R1+0x1050], R242 ;  /* 0x001050f201007387 */ /* 0x000fe80000100800 */
[----:B------:R-:W-:Y:S04]  /*138c0*/  STL [R1+0x104c], R243 ;  /* 0x00104cf301007387 */ /* 0x000fe80000100800 */
[----:B------:R-:W4:Y:S04]  /*138d0*/  LDL.LU.64 R138, [R1+0x10b8] ;  /* 0x0010b800018a7983 */ /* 0x000f280000300a00 */
[----:B------:R-:W-:Y:S04]  /*138e0*/  STL [R1+0x1058], R240 ;  /* 0x001058f001007387 */ /* 0x000fe80000100800 */
[----:B------:R-:W4:Y:S04]  /*138f0*/  LDL.LU.64 R140, [R1+0x10c0] ;  /* 0x0010c000018c7983 */ /* 0x000f280000300a00 */
[----:B------:R-:W-:Y:S04]  /*13900*/  STL [R1+0x1054], R241 ;  /* 0x001054f101007387 */ /* 0x000fe80000100800 */
[----:B------:R-:W4:Y:S04]  /*13910*/  LDL.LU.64 R142, [R1+0x10c8] ;  /* 0x0010c800018e7983 */ /* 0x000f280000300a00 */
[----:B------:R-:W-:Y:S04]  /*13920*/  STL [R1+0x1060], R238 ;  /* 0x001060ee01007387 */ /* 0x000fe80000100800 */
[----:B------:R-:W-:Y:S04]  /*13930*/  STL [R1+0x105c], R239 ;  /* 0x00105cef01007387 */ /* 0x000fe80000100800 */
[----:B------:R-:W-:Y:S04]  /*13940*/  STL [R1+0x1068], R236 ;  /* 0x001068ec01007387 */ /* 0x000fe80000100800 */
[----:B------:R-:W-:Y:S04]  /*13950*/  STL [R1+0x1064], R237 ;  /* 0x001064ed01007387 */ /* 0x000fe80000100800 */
[----:B------:R-:W-:Y:S04]  /*13960*/  STL [R1+0x1070], R234 ;  /* 0x001070ea01007387 */ /* 0x000fe80000100800 */
[----:B------:R-:W-:Y:S04]  /*13970*/  STL [R1+0x106c], R235 ;  /* 0x00106ceb01007387 */ /* 0x000fe80000100800 */
[----:B------:R-:W-:Y:S04]  /*13980*/  STL [R1+0x1078], R232 ;  /* 0x001078e801007387 */ /* 0x000fe80000100800 */
[----:B------:R-:W4:Y:S04]  /*13990*/  LDL.LU.64 R144, [R1+0x10e8] ;  /* 0x0010e80001907983 */ /* 0x000f280000300a00 */
[----:B------:R-:W-:Y:S04]  /*139a0*/  STL [R1+0x1074], R233 ;  /* 0x001074e901007387 */ /* 0x000fe80000100800 */
[----:B------:R-:W-:Y:S04]  /*139b0*/  STL [R1+0x1080], R230 ;  /* 0x001080e601007387 */ /* 0x000fe80000100800 */
[----:B------:R-:W-:Y:S01]  /*139c0*/  STL [R1+0x107c], R231 ;  /* 0x00107ce701007387 */ /* 0x000fe20000100800 */
[----:B--2---:R-:W-:-:S03]  /*139d0*/  IMAD.MOV.U32 R0, RZ, RZ, R149 ;  /* 0x000000ffff007224 */ /* 0x004fc600078e0095 */
[----:B------:R1:W-:Y:S04]  /*139e0*/  STL [R1+0x1088], R148 ;  /* 0x0010889401007387 */ /* 0x0003e80000100800 */
[----:B------:R-:W-:Y:S04]  /*139f0*/  STL [R1+0x1090], R226 ;  /* 0x001090e201007387 */ /* 0x000fe80000100800 */
[----:B------:R3:W-:Y:S04]  /*13a00*/  STL [R1+0x1084], R0 ;  /* 0x0010840001007387 */ /* 0x0007e80000100800 */
[----:B------:R-:W-:Y:S04]  /*13a10*/  STL [R1+0x108c], R227 ;  /* 0x00108ce301007387 */ /* 0x000fe80000100800 */
[----:B-1----:R-:W2:Y:S04]  /*13a20*/  LDL.LU.64 R148, [R1+0x1108] ;  /* 0x0011080001947983 */ /* 0x002ea80000300a00 */
[----:B------:R-:W-:Y:S04]  /*13a30*/  STL [R1+0x1098], R228 ;  /* 0x001098e401007387 */ /* 0x000fe80000100800 */
[----:B------:R-:W-:Y:S01]  /*13a40*/  STL [R1+0x1094], R229 ;  /* 0x001094e501007387 */ /* 0x000fe20000100800 */
[----:B---3--:R-:W-:-:S03]  /*13a50*/  IMAD.MOV.U32 R0, RZ, RZ, R135 ;  /* 0x000000ffff007224 */ /* 0x008fc600078e0087 */
[----:B------:R-:W-:Y:S04]  /*13a60*/  STL [R1+0x10a0], R134 ;  /* 0x0010a08601007387 */ /* 0x000fe80000100800 */
[----:B----4-:R-:W-:Y:S04]  /*13a70*/  STL [R1+0x10a8], R146 ;  /* 0x0010a89201007387 */ /* 0x010fe80000100800 */
[----:B------:R1:W-:Y:S02]  /*13a80*/  STL [R1+0x109c], R0 ;  /* 0x00109c0001007387 */ /* 0x0003e40000100800 */
[----:B-1----:R-:W-:-:S05]  /*13a90*/  IMAD.MOV.U32 R0, RZ, RZ, R147 ;  /* 0x000000ffff007224 */ /* 0x002fca00078e0093 */
[----:B------:R1:W-:Y:S04]  /*13aa0*/  STL [R1+0x10a4], R0 ;  /* 0x0010a40001007387 */ /* 0x0003e80000100800 */
[----:B------:R-:W-:Y:S04]  /*13ab0*/  STL [R1+0x10b0], R136 ;  /* 0x0010b08801007387 */ /* 0x000fe80000100800 */
[----:B------:R-:W3:Y:S01]  /*13ac0*/  LDL.LU.64 R146, [R1+0x1128] ;  /* 0x0011280001927983 */ /* 0x000ee20000300a00 */
        /* <DEDUP_REMOVED lines=8> */
[----:B------:R1:W-:Y:S04]  /*13b50*/  STL [R1+0x10bc], R0 ;  /* 0x0010bc0001007387 */ /* 0x0003e80000100800 */
[----:B------:R-:W-:Y:S01]  /*13b60*/  STL [R1+0x10d0], R210 ;  /* 0x0010d0d201007387 */ /* 0x000fe20000100800 */
[----:B-1----:R-:W-:-:S05]  /*13b70*/  IMAD.MOV.U32 R0, RZ, RZ, R143 ;  /* 0x000000ffff007224 */ /* 0x002fca00078e008f */
[----:B------:R1:W-:Y:S04]  /*13b80*/  STL [R1+0x10c4], R0 ;  /* 0x0010c40001007387 */ /* 0x0003e80000100800 */
[----:B------:R-:W-:Y:S04]  /*13b90*/  STL [R1+0x10cc], R211 ;  /* 0x0010ccd301007387 */ /* 0x000fe80000100800 */
[----:B------:R-:W-:Y:S01]  /*13ba0*/  STL [R1+0x10d8], R158 ;  /* 0x0010d89e01007387 */ /* 0x000fe20000100800 */
[----:B-1----:R-:W-:-:S03]  /*13bb0*/  IMAD.MOV.U32 R0, RZ, RZ, R145 ;  /* 0x000000ffff007224 */ /* 0x002fc600078e0091 */
[----:B------:R-:W-:Y:S04]  /*13bc0*/  STL [R1+0x10d4], R159 ;  /* 0x0010d49f01007387 */ /* 0x000fe80000100800 */
[----:B------:R-:W-:Y:S04]  /*13bd0*/  STL [R1+0x10e0], R160 ;  /* 0x0010e0a001007387 */ /* 0x000fe80000100800 */
[----:B------:R-:W-:Y:S04]  /*13be0*/  STL [R1+0x10dc], R161 ;  /* 0x0010dca101007387 */ /* 0x000fe80000100800 */
[----:B------:R-:W-:Y:S04]  /*13bf0*/  STL [R1+0x10e8], R144 ;  /* 0x0010e89001007387 */ /* 0x000fe80000100800 */
[----:B------:R-:W-:Y:S04]  /*13c00*/  STL [R1+0x10f0], R162 ;  /* 0x0010f0a201007387 */ /* 0x000fe80000100800 */
[----:B------:R2:W-:Y:S04]  /*13c10*/  STL [R1+0x10e4], R0 ;  /* 0x0010e40001007387 */ /* 0x0005e80000100800 */
[----:B------:R-:W-:Y:S04]  /*13c20*/  STL [R1+0x10ec], R163 ;  /* 0x0010eca301007387 */ /* 0x000fe80000100800 */
[----:B------:R-:W-:Y:S04]  /*13c30*/  STL [R1+0x10f8], R164 ;  /* 0x0010f8a401007387 */ /* 0x000fe80000100800 */
        /* <DEDUP_REMOVED lines=8> */
[----:B------:R-:W-:Y:S01]  /*13cc0*/  STL [R1+0x1118], R170 ;  /* 0x001118aa01007387 */ /* 0x000fe20000100800 */
[----:B-1----:R-:W-:-:S03]  /*13cd0*/  IMAD.MOV.U32 R148, RZ, RZ, R150 ;  /* 0x000000ffff947224 */ /* 0x002fc600078e0096 */
[----:B------:R-:W-:Y:S01]  /*13ce0*/  STL [R1+0x1114], R171 ;  /* 0x001114ab01007387 */ /* 0x000fe20000100800 */
[----:B------:R-:W-:-:S03]  /*13cf0*/  IMAD.MOV.U32 R149, RZ, RZ, R151 ;  /* 0x000000ffff957224 */ /* 0x000fc600078e0097 */
[----:B------:R-:W-:Y:S04]  /*13d00*/  STL [R1+0x1120], R172 ;  /* 0x001120ac01007387 */ /* 0x000fe80000100800 */
[----:B------:R-:W-:Y:S01]  /*13d10*/  STL [R1+0x111c], R173 ;  /* 0x00111cad01007387 */ /* 0x000fe20000100800 */
[----:B---3--:R-:W-:-:S03]  /*13d20*/  IMAD.MOV.U32 R0, RZ, RZ, R147 ;  /* 0x000000ffff007224 */ /* 0x008fc600078e0093 */
[----:B------:R1:W-:Y:S04]  /*13d30*/  STL [R1+0x1128], R146 ;  /* 0x0011289201007387 */ /* 0x0003e80000100800 */
[----:B------:R-:W2:Y:S04]  /*13d40*/  LDL.LU.64 R150, [R1+0x1280] ;  /* 0x0012800001967983 */ /* 0x000ea80000300a00 */
[----:B------:R-:W-:Y:S04]  /*13d50*/  STL [R1+0x1130], R174 ;  /* 0x001130ae01007387 */ /* 0x000fe80000100800 */
[----:B------:R3:W-:Y:S04]  /*13d60*/  STL [R1+0x1124], R0 ;  /* 0x0011240001007387 */ /* 0x0007e80000100800 */
[----:B------:R-:W-:Y:S04]  /*13d70*/  STL [R1+0x112c], R175 ;  /* 0x00112caf01007387 */ /* 0x000fe80000100800 */
[----:B------:R-:W-:Y:S04]  /*13d80*/  STL [R1+0x1138], R176 ;  /* 0x001138b001007387 */ /* 0x000fe80000100800 */
[----:B------:R-:W-:Y:S04]  /*13d90*/  STL [R1+0x1134], R177 ;  /* 0x001134b101007387 */ /* 0x000fe80000100800 */
[----:B------:R-:W-:Y:S04]  /*13da0*/  STL [R1+0x1140], R178 ;  /* 0x001140b201007387 */ /* 0x000fe80000100800 */
[----:B------:R-:W-:Y:S04]  /*13db0*/  STL [R1+0x113c], R179 ;  /* 0x00113cb301007387 */ /* 0x000fe80000100800 */
[----:B------:R-:W-:Y:S04]  /*13dc0*/  STL [R1+0x1148], R218 ;  /* 0x001148da01007387 */ /* 0x000fe80000100800 */
[----:B-1----:R-:W4:Y:S04]  /*13dd0*/  LDL.LU.64 R146, [R1+0x11a8] ;  /* 0x0011a80001927983 */ /* 0x002f280000300a00 */
[----:B------:R-:W-:Y:S04]  /*13de0*/  STL [R1+0x1144], R219 ;  /* 0x001144db01007387 */ /* 0x000fe80000100800 */
        /* <DEDUP_REMOVED lines=8> */
[----:B------:R-:W2:Y:S04]  /*13e70*/  LDL.LU.64 R130, [R1+0x11c0] ;  /* 0x0011c00001827983 */ /* 0x000ea80000300a00 */
        /* <DEDUP_REMOVED lines=13> */
[----:B------:R-:W2:Y:S04]  /*13f50*/  LDL.LU.64 R134, [R1+0x11f8] ;  /* 0x0011f80001867983 */ /* 0x000ea80000300a00 */
[----:B------:R-:W-:Y:S04]  /*13f60*/  STL [R1+0x11a0], R202 ;  /* 0x0011a0ca01007387 */ /* 0x000fe80000100800 */
[----:B------:R-:W2:Y:S04]  /*13f70*/  LDL.LU.64 R136, [R1+0x1200] ;  /* 0x0012000001887983 */ /* 0x000ea80000300a00 */
[----:B------:R-:W-:Y:S04]  /*13f80*/  STL [R1+0x119c], R203 ;  /* 0x00119ccb01007387 */ /* 0x000fe80000100800 */
[----:B------:R-:W2:Y:S04]  /*13f90*/  LDL.LU.64 R138, [R1+0x1208] ;  /* 0x00120800018a7983 */ /* 0x000ea80000300a00 */
[----:B----4-:R1:W-:Y:S04]  /*13fa0*/  STL [R1+0x11a8], R146 ;  /* 0x0011a89201007387 */ /* 0x0103e80000100800 */
[----:B------:R-:W4:Y:S01]  /*13fb0*/  LDL.LU.64 R140, [R1+0x1210] ;  /* 0x00121000018c7983 */ /* 0x000f220000300a00 */
[----:B---3--:R-:W-:-:S03]  /*13fc0*/  IMAD.MOV.U32 R0, RZ, RZ, R147 ;  /* 0x000000ffff007224 */ /* 0x008fc600078e0093 */
[----:B------:R-:W3:Y:S04]  /*13fd0*/  LDL.LU.64 R142, [R1+0x1218] ;  /* 0x00121800018e7983 */ /* 0x000ee80000300a00 */
[----:B------:R2:W-:Y:S04]  /*13fe0*/  STL [R1+0x11a4], R0 ;  /* 0x0011a40001007387 */ /* 0x0005e80000100800 */
[----:B------:R-:W-:Y:S04]  /*13ff0*/  STL [R1+0x11b0], R204 ;  /* 0x0011b0cc01007387 */ /* 0x000fe80000100800 */
[----:B------:R-:W3:Y:S04]  /*14000*/  LDL.LU.64 R144, [R1+0x1220] ;  /* 0x0012200001907983 */ /* 0x000ee80000300a00 */
[----:B------:R-:W-:Y:S04]  /*14010*/  STL [R1+0x11ac], R205 ;  /* 0x0011accd01007387 */ /* 0x000fe80000100800 */
[----:B-1----:R-:W3:Y:S04]  /*14020*/  LDL.LU.64 R146, [R1+0x1228] ;  /* 0x0012280001927983 */ /* 0x002ee80000300a00 */
[----:B------:R-:W-:Y:S04]  /*14030*/  STL [R1+0x11b8], R206 ;  /* 0x0011b8ce01007387 */ /* 0x000fe80000100800 */
[----:B------:R-:W-:Y:S01]  /*14040*/  STL [R1+0x11b4], R207 ;  /* 0x0011b4cf01007387 */ /* 0x000fe20000100800 */
[----:B--2---:R-:W-:-:S03]  /*14050*/  IMAD.MOV.U32 R0, RZ, RZ, R131 ;  /* 0x000000ffff007224 */ /* 0x004fc600078e0083 */
[----:B------:R-:W-:Y:S04]  /*14060*/  STL [R1+0x11c0], R130 ;  /* 0x0011c08201007387 */ /* 0x000fe80000100800 */
[----:B------:R-:W-:Y:S04]  /*14070*/  STL [R1+0x11c8], R250 ;  /* 0x0011c8fa01007387 */ /* 0x000fe80000100800 */
[----:B------:R1:W-:Y:S04]  /*14080*/  STL [R1+0x11bc], R0 ;  /* 0x0011bc0001007387 */ /* 0x0003e80000100800 */
[----:B------:R-:W-:Y:S04]  /*14090*/  STL [R1+0x11c4], R251 ;  /* 0x0011c4fb01007387 */ /* 0x000fe80000100800 */
[----:B------:R-:W-:Y:S04]  /*140a0*/  STL [R1+0x11d0], R182 ;  /* 0x0011d0b601007387 */ /* 0x000fe80000100800 */
[----:B------:R-:W-:Y:S04]  /*140b0*/  STL [R1+0x11cc], R183 ;  /* 0x0011ccb701007387 */ /* 0x000fe80000100800 */
[----:B------:R-:W-:Y:S04]  /*140c0*/  STL [R1+0x11d8], R184 ;  /* 0x0011d8b801007387 */ /* 0x000fe80000100800 */
[----:B------:R-:W-:Y:S04]  /*140d0*/  STL [R1+0x11d4], R185 ;  /* 0x0011d4b901007387 */ /* 0x000fe80000100800 */
[----:B------:R-:W-:Y:S01]  /*140e0*/  STL [R1+0x11e0], R208 ;  /* 0x0011e0d001007387 */ /* 0x000fe20000100800 */
[----:B-1----:R-:W-:-:S03]  /*140f0*/  IMAD.MOV.U32 R0, RZ, RZ, R133 ;  /* 0x000000ffff007224 */ /* 0x002fc600078e0085 */
[----:B------:R-:W-:Y:S04]  /*14100*/  STL [R1+0x11dc], R209 ;  /* 0x0011dcd101007387 */ /* 0x000fe80000100800 */
[----:B------:R-:W-:Y:S04]  /*14110*/  STL [R1+0x11e8], R132 ;  /* 0x0011e88401007387 */ /* 0x000fe80000100800 */
[----:B------:R-:W-:Y:S04]  /*14120*/  STL [R1+0x11f0], R214 ;  /* 0x0011f0d601007387 */ /* 0x000fe80000100800 */
[----:B------:R1:W-:Y:S04]  /*14130*/  STL [R1+0x11e4], R0 ;  /* 0x0011e40001007387 */ /* 0x0003e80000100800 */
[----:B------:R-:W-:Y:S01]  /*14140*/  STL [R1+0x11ec], R215 ;  /* 0x0011ecd701007387 */ /* 0x000fe20000100800 */
[----:B-1----:R-:W-:-:S03]  /*14150*/  IMAD.MOV.U32 R0, RZ, RZ, R135 ;  /* 0x000000ffff007224 */ /* 0x002fc600078e0087 */
[----:B------:R-:W-:Y:S04]  /*14160*/  STL [R1+0x11f8], R134 ;  /* 0x0011f88601007387 */ /* 0x000fe80000100800 */
[----:B------:R-:W-:Y:S04]  /*14170*/  STL [R1+0x1200], R136 ;  /* 0x0012008801007387 */ /* 0x000fe80000100800 */
[----:B------:R1:W-:Y:S04]  /*14180*/  STL [R1+0x11f4], R0 ;  /* 0x0011f40001007387 */ /* 0x0003e80000100800 */
[----:B------:R-:W-:Y:S01]  /*14190*/  STL [R1+0x1208], R138 ;  /* 0x0012088a01007387 */ /* 0x000fe20000100800 */
[----:B-1----:R-:W-:-:S05]  /*141a0*/  IMAD.MOV.U32 R0, RZ, RZ, R137 ;  /* 0x000000ffff007224 */ /* 0x002fca00078e0089 */
[----:B------:R1:W-:Y:S02]  /*141b0*/  STL [R1+0x11fc], R0 ;  /* 0x0011fc0001007387 */ /* 0x0003e40000100800 */
[----:B-1----:R-:W-:Y:S02]  /*141c0*/  IMAD.MOV.U32 R0, RZ, RZ, R139 ;  /* 0x000000ffff007224 */ /* 0x002fe400078e008b */
[----:B----4-:R-:W-:Y:S04]  /*141d0*/  STL [R1+0x1210], R140 ;  /* 0x0012108c01007387 */ /* 0x010fe80000100800 */
[----:B------:R1:W-:Y:S04]  /*141e0*/  STL [R1+0x1204], R0 ;  /* 0x0012040001007387 */ /* 0x0003e80000100800 */
[----:B---3--:R-:W-:Y:S01]  /*141f0*/  STL [R1+0x1218], R142 ;  /* 0x0012188e01007387 */ /* 0x008fe20000100800 */
        /* <DEDUP_REMOVED lines=10> */
[----:B------:R-:W-:Y:S04]  /*142a0*/  STL [R1+0x1224], R0 ;  /* 0x0012240001007387 */ /* 0x000fe80000100800 */
[----:B------:R-:W2:Y:S04]  /*142b0*/  LDL.LU.64 R140, [R1+0x1250] ;  /* 0x00125000018c7983 */ /* 0x000ea80000300a00 */
[----:B------:R-:W-:Y:S04]  /*142c0*/  STL [R1+0x122c], R213 ;  /* 0x00122cd501007387 */ /* 0x000fe80000100800 */
[----:B------:R-:W3:Y:S04]  /*142d0*/  LDL.LU.64 R142, [R1+0x1258] ;  /* 0x00125800018e7983 */ /* 0x000ee80000300a00 */
[----:B------:R-:W-:Y:S04]  /*142e0*/  STL [R1+0x1238], R222 ;  /* 0x001238de01007387 */ /* 0x000fe80000100800 */
[----:B------:R-:W4:Y:S04]  /*142f0*/  LDL.LU.64 R144, [R1+0x1260] ;  /* 0x0012600001907983 */ /* 0x000f280000300a00 */
[----:B------:R-:W-:Y:S04]  /*14300*/  STL [R1+0x1234], R223 ;  /* 0x001234df01007387 */ /* 0x000fe80000100800 */
[----:B------:R-:W4:Y:S04]  /*14310*/  LDL.LU.64 R146, [R1+0x1268] ;  /* 0x0012680001927983 */ /* 0x000f280000300a00 */
[----:B------:R-:W-:Y:S04]  /*14320*/  STL [R1+0x1240], R224 ;  /* 0x001240e001007387 */ /* 0x000fe80000100800 */
[----:B------:R-:W-:Y:S04]  /*14330*/  STL [R1+0x123c], R225 ;  /* 0x00123ce101007387 */ /* 0x000fe80000100800 */
[----:B------:R-:W-:Y:S04]  /*14340*/  STL [R1+0x1248], R6 ;  /* 0x0012480601007387 */ /* 0x000fe80000100800 */
[----:B------:R1:W-:Y:S04]  /*14350*/  STL [R1+0x1244], R7 ;  /* 0x0012440701007387 */ /* 0x0003e80000100800 */
[----:B------:R-:W-:Y:S04]  /*14360*/  STL.64 [R1+0xe40], R8 ;  /* 0x000e400801007387 */ /* 0x000fe80000100a00 */
[----:B-1----:R-:W2:Y:S04]  /*14370*/  LDL.LU.64 R6, [R1+0x1320] ;  /* 0x0013200001067983 */ /* 0x002ea80000300a00 */
[----:B------:R-:W-:Y:S04]  /*14380*/  STL.64 [R1+0xe30], R12 ;  /* 0x000e300c01007387 */ /* 0x000fe80000100a00 */
[----:B--2---:R1:W-:Y:S04]  /*14390*/  STL.64 [R1+0xe38], R6 ;  /* 0x000e380601007387 */ /* 0x0043e80000100a00 */
[----:B-1----:R-:W2:Y:S04]  /*143a0*/  LDL.LU.64 R6, [R1+0x1328] ;  /* 0x0013280001067983 */ /* 0x002ea80000300a00 */
[----:B------:R-:W-:Y:S04]  /*143b0*/  STL.64 [R1+0xe20], R16 ;  /* 0x000e201001007387 */ /* 0x000fe80000100a00 */
[----:B--2---:R1:W-:Y:S04]  /*143c0*/  STL.64 [R1+0xe28], R6 ;  /* 0x000e280601007387 */ /* 0x0043e80000100a00 */
[----:B-1----:R-:W2:Y:S04]  /*143d0*/  LDL.LU.64 R6, [R1+0x1330] ;  /* 0x0013300001067983 */ /* 0x002ea80000300a00 */
[----:B------:R-:W-:Y:S04]  /*143e0*/  STL.64 [R1+0xe10], R20 ;  /* 0x000e101401007387 */ /* 0x000fe80000100a00 */
[----:B--2---:R1:W-:Y:S04]  /*143f0*/  STL.64 [R1+0xe18], R6 ;  /* 0x000e180601007387 */ /* 0x0043e80000100a00 */
[----:B-1----:R-:W2:Y:S04]  /*14400*/  LDL.LU.64 R6, [R1+0x1338] ;  /* 0x0013380001067983 */ /* 0x002ea80000300a00 */
[----:B------:R1:W-:Y:S01]  /*14410*/  STL.64 [R1+0xe00], R10 ;  /* 0x000e000a01007387 */ /* 0x0003e20000100a00 */
[----:B------:R-:W-:-:S02]  /*14420*/  IMAD.MOV.U32 R244, RZ, RZ, R18 ;  /* 0x000000fffff47224 */ /* 0x000fc400078e0012 */
[----:B------:R-:W-:Y:S02]  /*14430*/  IMAD.MOV.U32 R245, RZ, RZ, R19 ;  /* 0x000000fffff57224 */ /* 0x000fe400078e0013 */
[----:B------:R-:W-:Y:S02]  /*14440*/  IMAD.MOV.U32 R248, RZ, RZ, R14 ;  /* 0x000000fffff87224 */ /* 0x000fe400078e000e */
[----:B------:R-:W-:Y:S01]  /*14450*/  IMAD.MOV.U32 R249, RZ, RZ, R15 ;  /* 0x000000fffff97224 */ /* 0x000fe200078e000f */
[----:B--2---:R-:W-:Y:S04]  /*14460*/  STL.64 [R1+0xe08], R6 ;  /* 0x000e080601007387 */ /* 0x004fe80000100a00 */
[----:B------:R2:W5:Y:S04]  /*14470*/  LDL.LU.64 R250, [R1+0x1340] ;  /* 0x0013400001fa7983 */ /* 0x0005680000300a00 */
        /* <DEDUP_REMOVED lines=41> */
[----:B-1----:R2:W5:Y:S04]  /*14710*/  LDL.LU.64 R10, [R1+0x1410] ;  /* 0x00141000010a7983 */ /* 0x0025680000300a00 */
[----:B------:R2:W5:Y:S04]  /*14720*/  LDL.LU.64 R8, [R1+0x1318] ;  /* 0x0013180001087983 */ /* 0x0005680000300a00 */
[----:B------:R-:W-:Y:S04]  /*14730*/  STL [R1+0xc00], RZ ;  /* 0x000c00ff01007387 */ /* 0x000fe80000100800 */
        /* <DEDUP_REMOVED lines=767> */
[----:B------:R-:W-:Y:S04]  /*17730*/  STL [R1], RZ ;  /* 0x000000ff01007387 */ /* 0x000fe80000100800 */
        /* <DEDUP_REMOVED lines=110> */
[----:B------:R-:W-:Y:S01]  /*17e20*/  STL [R1+0x1bc], RZ ;  /* 0x0001bcff01007387 */ /* 0x000fe20000100800 */
[----:B------:R-:W-:-:S03]  /*17e30*/  SHF.R.S32.HI R0, RZ, 0x1f, R5 ;  /* 0x0000001fff007819 */ /* 0x000fc60000011405 */
[----:B------:R-:W-:Y:S04]  /*17e40*/  STL [R1+0x1c0], RZ ;  /* 0x0001c0ff01007387 */ /* 0x000fe80000100800 */
[----:B------:R-:W-:Y:S04]  /*17e50*/  STL [R1+0x1c4], RZ ;  /* 0x0001c4ff01007387 */ /* 0x000fe80000100800 */
[----:B------:R-:W-:Y:S04]  /*17e60*/  STL [R1+0x1c8], RZ ;  /* 0x0001c8ff01007387 */ /* 0x000fe80000100800 */
[----:B------:R-:W-:Y:S01]  /*17e70*/  STL [R1+0x1cc], RZ ;  /* 0x0001ccff01007387 */ /* 0x000fe20000100800 */
[----:B------:R-:W-:-:S03]  /*17e80*/  LEA.HI R5, R0, R5, RZ, 0x5 ;  /* 0x0000000500057211 */ /* 0x000fc600078f28ff */
        /* <DEDUP_REMOVED lines=13> */
[----:B------:R1:W-:Y:S02]  /*17f60*/  STL [R1+0x12c0], R5 ;  /* 0x0012c00501007387 */ /* 0x0003e40000100800 */
[----:B-1----:R-:W-:-:S05]  /*17f70*/  VIADD R5, R5, 0xfffffffc ;  /* 0xfffffffc05057836 */ /* 0x002fca0000000000 */
[----:B------:R2:W-:Y:S01]  /*17f80*/  STL [R1+0x12c8], R5 ;  /* 0x0012c80501007387 */ /* 0x0005e20000100800 */
[----:B------:R-:W-:Y:S02]  /*17f90*/  SHF.R.S32.HI R0, RZ, 0x1f, R2 ;  /* 0x0000001fff007819 */ /* 0x000fe40000011402 */
[----:B------:R-:W-:Y:S01]  /*17fa0*/  SHF.R.S32.HI R3, RZ, 0x1f, R4 ;  /* 0x0000001fff037819 */ /* 0x000fe20000011404 */
[----:B------:R-:W-:Y:S01]  /*17fb0*/  IMAD.MOV.U32 R240, RZ, RZ, R216 ;  /* 0x000000fffff07224 */ /* 0x000fe200078e00d8 */
[----:B------:R-:W-:Y:S01]  /*17fc0*/  SHF.L.U64.HI R0, R2, 0x2, R0 ;  /* 0x0000000202007819 */ /* 0x000fe20000010200 */
[----:B------:R-:W-:Y:S01]  /*17fd0*/  IMAD.MOV.U32 R241, RZ, RZ, R217 ;  /* 0x000000fffff17224 */ /* 0x000fe200078e00d9 */
[----:B------:R-:W-:Y:S01]  /*17fe0*/  SHF.L.U64.HI R3, R4, 0x2, R3 ;  /* 0x0000000204037819 */ /* 0x000fe20000010203 */
[----:B------:R-:W-:Y:S01]  /*17ff0*/  IMAD.MOV.U32 R236, RZ, RZ, R140 ;  /* 0x000000ffffec7224 */ /* 0x000fe200078e008c */
[----:B------:R-:W-:Y:S01]  /*18000*/  CS2R R24, SRZ ;  /* 0x0000000000187805 */ /* 0x000fe2000001ff00 */
[----:B------:R-:W-:Y:S01]  /*18010*/  IMAD.MOV.U32 R237, RZ, RZ, R141 ;  /* 0x000000ffffed7224 */ /* 0x000fe200078e008d */
[----:B------:R-:W-:Y:S01]  /*18020*/  CS2R R26, SRZ ;  /* 0x00000000001a7805 */ /* 0x000fe2000001ff00 */
[----:B---3--:R-:W-:Y:S01]  /*18030*/  IMAD.MOV.U32 R232, RZ, RZ, R142 ;  /* 0x000000ffffe87224 */ /* 0x008fe200078e008e */
[----:B------:R-:W-:Y:S01]  /*18040*/  CS2R R28, SRZ ;  /* 0x00000000001c7805 */ /* 0x000fe2000001ff00 */
[----:B------:R-:W-:Y:S01]  /*18050*/  IMAD.MOV.U32 R233, RZ, RZ, R143 ;  /* 0x000000ffffe97224 */ /* 0x000fe200078e008f */
[----:B------:R-:W-:Y:S01]  /*18060*/  CS2R R30, SRZ ;  /* 0x00000000001e7805 */ /* 0x000fe2000001ff00 */
[----:B----4-:R-:W-:Y:S01]  /*18070*/  IMAD.MOV.U32 R228, RZ, RZ, R144 ;  /* 0x000000ffffe47224 */ /* 0x010fe200078e0090 */
[----:B------:R-:W-:Y:S01]  /*18080*/  CS2R R32, SRZ ;  /* 0x0000000000207805 */ /* 0x000fe2000001ff00 */
[----:B------:R-:W-:Y:S01]  /*18090*/  IMAD.MOV.U32 R229, RZ, RZ, R145 ;  /* 0x000000ffffe57224 */ /* 0x000fe200078e0091 */
        /* <DEDUP_REMOVED lines=13> */
[----:B------:R-:W-:Y:S01]  /*18170*/  IMAD.SHL.U32 R2, R2, 0x4, RZ ;  /* 0x0000000402027824 */ /* 0x000fe200078e00ff */
[----:B------:R-:W-:Y:S01]  /*18180*/  CS2R R48, SRZ ;  /* 0x0000000000307805 */ /* 0x000fe2000001ff00 */
[----:B------:R-:W-:Y:S01]  /*18190*/  IMAD.SHL.U32 R4, R4, 0x4, RZ ;  /* 0x0000000404047824 */ /* 0x000fe200078e00ff */
[----:B------:R-:W-:Y:S01]  /*181a0*/  CS2R R50, SRZ ;  /* 0x0000000000327805 */ /* 0x000fe2000001ff00 */
[----:B------:R-:W-:Y:S01]  /*181b0*/  IMAD.MOV.U32 R7, RZ, RZ, RZ ;  /* 0x000000ffff077224 */ /* 0x000fe200078e00ff */
        /* <DEDUP_REMOVED lines=49> */
[----:B------:R-:W-:Y:S01]  /*184d0*/  CS2R R150, SRZ ;  /* 0x0000000000967805 */ /* 0x000fe2000001ff00 */
[----:B------:R-:W-:Y:S01]  /*184e0*/  UMOV UR10, 0x3 ;  /* 0x00000003000a7882 */ /* 0x000fe20000000000 */
[----:B--2---:R-:W-:-:S05]  /*184f0*/  UMOV UR9, 0xffffffff ;  /* 0xffffffff00097882 */ /* 0x004fca0000000000 */
.L_x_1:
[----:B-----5:R-:W-:Y:S01]  /*18500*/  STL.64 [R1+0x1688], R150 ;  /* 0x0016889601007387 */ /* 0x020fe20000100a00 */
[----:B------:R-:W-:Y:S01]  /*18510*/  UIADD3 UR9, UR9, 0x1, URZ ;  /* 0x0000000109097890 */ /* 0x000fe2000fffe03f */
[----:B------:R-:W-:-:S04]  /*18520*/  DEPBAR.LE SB0, 0x6 ;  /* 0x000081800000791a */ /* 0x000fc80000000000 */
[----:B------:R-:W-:Y:S01]  /*18530*/  STL.64 [R1+0x1680], R148 ;  /* 0x0016809401007387 */ /* 0x000fe20000100a00 */
[----:B------:R-:W-:Y:S01]  /*18540*/  UMOV UR7, 0x40000040 ;  /* 0x4000004000077882 */ /* 0x000fe20000000000 */
[----:B------:R-:W1:Y:S02]  /*18550*/  LDC R6, c[0x0][0x230] ;  /* 0x00008c00ff067b82 */ /* 0x000e640000000800 */
[----:B------:R-:W-:Y:S04]  /*18560*/  STL.64 [R1+0x1678], R146 ;  /* 0x0016789201007387 */ /* 0x000fe80000100a00 */
        /* <DEDUP_REMOVED lines=60> */
[----:B------:R2:W-:Y:S04]  /*18930*/  STL.64 [R1+0x1490], R24 ;  /* 0x0014901801007387 */ /* 0x0005e80000100a00 */
[----:B--2---:R-:W2:Y:S04]  /*18940*/  LDL.LU.64 R24, [R1+0xa00] ;  /* 0x000a000001187983 */ /* 0x004ea80000300a00 */
[----:B------:R-:W3:Y:S04]  /*18950*/  LDL.LU.64 R26, [R1+0xa08] ;  /* 0x000a0800011a7983 */ /* 0x000ee80000300a00 */
[----:B------:R-:W4:Y:S04]  /*18960*/  LDL.LU.64 R28, [R1+0xa10] ;  /* 0x000a1000011c7983 */ /* 0x000f280000300a00 */
[----:B------:R-:W2:Y:S04]  /*18970*/  LDL.LU.64 R30, [R1+0xa18] ;  /* 0x000a1800011e7983 */ /* 0x000ea80000300a00 */
        /* <DEDUP_REMOVED lines=59> */
[----:B------:R-:W2:Y:S01]  /*18d30*/  LDL.LU.64 R150, [R1+0xbf8] ;  /* 0x000bf80001967983 */ /* 0x000ea20000300a00 */
[----:B------:R-:W-:Y:S01]  /*18d40*/  UISETP.GT.AND UP0, UPT, UR9, 0x4, UPT ;  /* 0x000000040900788c */ /* 0x000fe2000bf04270 */
[----:B------:R-:W-:Y:S06]  /*18d50*/  BAR.SYNC.DEFER_BLOCKING 0x0 ;  /* 0x0000000000007b1d */ /* 0x000fec0000010000 */
[----:B--2---:R-:W-:Y:S04]  /*18d60*/  STL.64 [R1+0x1e88], R150 ;  /* 0x001e889601007387 */ /* 0x004fe80000100a00 */
[----:B----4-:R-:W-:Y:S04]  /*18d70*/  STL.64 [R1+0x1e80], R148 ;  /* 0x001e809401007387 */ /* 0x010fe80000100a00 */
[----:B---3--:R-:W-:Y:S04]  /*18d80*/  STL.64 [R1+0x1e78], R146 ;  /* 0x001e789201007387 */ /* 0x008fe80000100a00 */
        /* <DEDUP_REMOVED lines=125> */
[----:B------:R-:W-:-:S03]  /*19560*/  USEL UR9, UR9, URZ, !UP0 ;  /* 0x0000003f09097287 */ /* 0x000fc6000c000000 */
[----:B------:R-:W-:Y:S01]  /*19570*/  STL [R1+0x1474], R156 ;  /* 0x0014749c01007387 */ /* 0x000fe20000100800 */
[----:B------:R-:W-:Y:S02]  /*19580*/  ULEA UR5, UR9, UR8, 0xf ;  /* 0x0000000809057291 */ /* 0x000fe4000f8e783f */
[----:B------:R-:W-:Y:S01]  /*19590*/  ULEA UR4, UR9, UR8, 0x10 ;  /* 0x0000000809047291 */ /* 0x000fe2000f8e803f */
[----:B------:R-:W-:Y:S01]  /*195a0*/  STL [R1+0x1470], R152 ;  /* 0x0014709801007387 */ /* 0x000fe20000100800 */
[----:B------:R-:W-:Y:S02]  /*195b0*/  UIADD3 UR5, UR5, 0x50000, URZ ;  /* 0x0005000005057890 */ /* 0x000fe4000fffe03f */
[----:B------:R-:W-:Y:S01]  /*195c0*/  USHF.R.U32.HI UR4, URZ, 0x4, UR4 ;  /* 0x000000043f047899 */ /* 0x000fe20008011604 */
[----:B-----5:R-:W-:Y:S01]  /*195d0*/  STL.64 [R1+0x1448], R154 ;  /* 0x0014489a01007387 */ /* 0x020fe20000100a00 */
[----:B------:R-:W-:Y:S02]  /*195e0*/  USHF.R.U32.HI UR5, URZ, 0x4, UR5 ;  /* 0x000000043f057899 */ /* 0x000fe40008011605 */
[----:B------:R-:W-:-:S02]  /*195f0*/  USGXT.U32 UR4, UR4, 0xe ;  /* 0x0000000e0404789a */ /* 0x000fc40008000000 */
[----:B------:R-:W-:Y:S02]  /*19600*/  USGXT.U32 UR6, UR5, 0xe ;  /* 0x0000000e0506789a */ /* 0x000fe40008000000 */
[----:B------:R-:W-:Y:S01]  /*19610*/  UIADD3 UR12, UP0, UR4, 0x2, URZ ;  /* 0x00000002040c7890 */ /* 0x000fe2000ff1e03f */
[----:B------:R-:W-:Y:S01]  /*19620*/  UMOV UR5, 0x40000040 ;  /* 0x4000004000057882 */ /* 0x000fe20000000000 */
[----:B------:R-:W-:Y:S01]  /*19630*/  UIADD3 UR14, UP1, UR6, 0x2, URZ ;  /* 0x00000002060e7890 */ /* 0x000fe2000ff3e03f */
[----:B--2---:R-:W-:-:S06]  /*19640*/  WARPGROUP.ARRIVE ;  /* 0x00000000000079c5 */ /* 0x004fcc0000000000 */
[----:B------:R-:W-:Y:S01]  /*19650*/  HGMMA.64x256x8.F32.TF32 R24, gdesc[UR4], R24, gsb0 ;  /* 0x07e00000041879f0 */ /* 0x000fe20008002818 */
[----:B------:R-:W-:Y:S01]  /*19660*/  UMOV UR4, URZ ;  /* 0x0000003f00047c82 */ /* 0x000fe20008000000 */
[----:B------:R-:W-:Y:S01]  /*19670*/  UMOV UR5, URZ ;  /* 0x0000003f00057c82 */ /* 0x000fe20008000000 */
[----:B------:R-:W-:Y:S02]  /*19680*/  UIADD3.X UR13, UR4, 0x40000040, URZ, UP0, !UPT ;  /* 0x40000040040d7890 */ /* 0x000fe400087fe43f */
[----:B------:R-:W-:Y:S02]  /*19690*/  UIADD3.X UR15, UR5, 0x40000040, URZ, UP1, !UPT ;  /* 0x40000040050f7890 */ /* 0x000fe40008ffe43f */
[----:B------:R-:W-:Y:S02]  /*196a0*/  UIADD3.64 UR20, UR12, 0x2, URZ ;  /* 0x000000020c147897 */ /* 0x000fe4000fffe03f */
[----:B------:R-:W-:Y:S02]  /*196b0*/  UIADD3.64 UR22, UR14, 0x2, URZ ;  /* 0x000000020e167897 */ /* 0x000fe4000fffe03f */
[----:B------:R-:W-:-:S02]  /*196c0*/  UIADD3.64 UR16, UR12, 0x4, URZ ;  /* 0x000000040c107897 */ /* 0x000fc4000fffe03f */
[----:B------:R-:W-:Y:S01]  /*196d0*/  UIADD3.64 UR18, UR14, 0x4, URZ ;  /* 0x000000040e127897 */ /* 0x000fe2000fffe03f */
[----:B------:R-:W-:Y:S02]  /*196e0*/  WARPGROUP.DEPBAR.LE gsb0, 0x0 ;  /* 0x00008000000079c5 */ /* 0x000fe40000010000 */
[----:B------:R-:W-:-:S12]  /*196f0*/  WARPGROUP.ARRIVE ;  /* 0x00000000000079c5 */ /* 0x000fd80000000000 */
[----:B------:R-:W-:Y:S03]  /*19700*/  HGMMA.64x256x8.F32.TF32 R24, gdesc[UR12], R24, gsb0 ;  /* 0x07e000000c1879f0 */ /* 0x000fe60008002818 */
[----:B------:R-:W-:Y:S02]  /*19710*/  WARPGROUP.DEPBAR.LE gsb0, 0x0 ;  /* 0x00008000000079c5 */ /* 0x000fe40000010000 */
[----:B------:R-:W-:-:S15]  /*19720*/  WARPGROUP.ARRIVE ;  /* 0x00000000000079c5 */ /* 0x000fde0000000000 */
[----:B------:R-:W-:-:S08]  /*19730*/  NOP ;  /* 0x0000000000007918 */ /* 0x000fd00000000000 */
[----:B------:R-:W-:Y:S03]  /*19740*/  HGMMA.64x256x8.F32.TF32 R24, gdesc[UR20], R24, gsb0 ;  /* 0x07e00000141879f0 */ /* 0x000fe60008002818 */
[----:B------:R-:W-:Y:S02]  /*19750*/  WARPGROUP.DEPBAR.LE gsb0, 0x0 ;  /* 0x00008000000079c5 */ /* 0x000fe40000010000 */
[----:B------:R-:W-:-:S15]  /*19760*/  WARPGROUP.ARRIVE ;  /* 0x00000000000079c5 */ /* 0x000fde0000000000 */
[----:B------:R-:W-:-:S08]  /*19770*/  NOP ;  /* 0x0000000000007918 */ /* 0x000fd00000000000 */
[----:B------:R-:W-:Y:S03]  /*19780*/  HGMMA.64x256x8.F32.TF32 R24, gdesc[UR16], R24, gsb0 ;  /* 0x07e00000101879f0 */ /* 0x000fe60008002818 */
[----:B------:R-:W-:Y:S02]  /*19790*/  WARPGROUP.DEPBAR.LE gsb0, 0x0 ;  /* 0x00008000000079c5 */ /* 0x000fe40000010000 */
        /* <DEDUP_REMOVED lines=128> */
[----:B------:R-:W-:-:S02]  /*19fa0*/  UIADD3.64 UR4, UR12, 0x1fe, URZ ;  /* 0x000001fe0c047897 */ /* 0x000fc4000fffe03f */
[----:B------:R-:W-:Y:S01]  /*19fb0*/  UIADD3.64 UR24, UR12, 0x200, URZ ;  /* 0x000002000c187897 */ /* 0x000fe2000fffe03f */
[----:B------:R-:W-:Y:S01]  /*19fc0*/  UMOV UR26, UR14 ;  /* 0x0000000e001a7c82 */ /* 0x000fe20008000000 */
[----:B------:R-:W-:Y:S01]  /*19fd0*/  UMOV UR27, UR15 ;  /* 0x0000000f001b7c82 */ /* 0x000fe20008000000 */
[----:B------:R-:W-:Y:S02]  /*19fe0*/  UIADD3.64 UR20, UR12, 0x202, URZ ;  /* 0x000002020c147897 */ /* 0x000fe4000fffe03f */
[----:B------:R-:W-:Y:S01]  /*19ff0*/  UIADD3.64 UR16, UR12, 0x204, URZ ;  /* 0x000002040c107897 */ /* 0x000fe2000fffe03f */
[----:B--2---:R-:W-:-:S06]  /*1a000*/  WARPGROUP.ARRIVE ;  /* 0x00000000000079c5 */ /* 0x004fcc0000000000 */
        /* <DEDUP_REMOVED lines=14> */
[----:B------:R2:W-:Y:S04]  /*1a0f0*/  STL.64 [R1+0xa00], R24 ;  /* 0x000a001801007387 */ /* 0x0005e80000100a00 */
        /* <DEDUP_REMOVED lines=63> */
[----:B--2---:R-:W2:Y:S04]  /*1a4f0*/  LDL.LU.64 R24, [R1+0x400] ;  /* 0x0004000001187983 */ /* 0x004ea80000300a00 */
[----:B---3--:R-:W3:Y:S04]  /*1a500*/  LDL.LU.64 R26, [R1+0x408] ;  /* 0x00040800011a7983 */ /* 0x008ee80000300a00 */
[----:B----4-:R-:W4:Y:S04]  /*1a510*/  LDL.LU.64 R28, [R1+0x410] ;  /* 0x00041000011c7983 */ /* 0x010f280000300a00 */
[----:B-1----:R-:W2:Y:S04]  /*1a520*/  LDL.LU.64 R30, [R1+0x418] ;  /* 0x00041800011e7983 */ /* 0x002ea80000300a00 */
        /* <DEDUP_REMOVED lines=699> */
[----:B-1----:R-:W4:Y:S04]  /*1d0e0*/  LDL.LU.64 R24, [R1] ;  /* 0x0000000001187983 */ /* 0x002f280000300a00 */
[----:B--2---:R-:W2:Y:S04]  /*1d0f0*/  LDL.LU.64 R26, [R1+0x8] ;  /* 0x00000800011a7983 */ /* 0x004ea80000300a00 */
[----:B---3--:R-:W3:Y:S04]  /*1d100*/  LDL.LU.64 R28, [R1+0x10] ;  /* 0x00001000011c7983 */ /* 0x008ee80000300a00 */
[----:B----4-:R-:W4:Y:S04]  /*1d110*/  LDL.LU.64 R30, [R1+0x18] ;  /* 0x00001800011e7983 */ /* 0x010f280000300a00 */
        /* <DEDUP_REMOVED lines=60> */
[----:B----4-:R-:W-:Y:S04]  /*1d4e0*/  STL.64 [R1+0x1888], R150 ;  /* 0x0018889601007387 */ /* 0x010fe80000100a00 */
[----:B---3--:R-:W-:Y:S04]  /*1d4f0*/  STL.64 [R1+0x1880], R148 ;  /* 0x0018809401007387 */ /* 0x008fe80000100a00 */
[----:B--2---:R-:W-:Y:S04]  /*1d500*/  STL.64 [R1+0x1878], R146 ;  /* 0x0018789201007387 */ /* 0x004fe80000100a00 */
        /* <DEDUP_REMOVED lines=276> */
[----:B------:R-:W3:Y:S01]  /*1e650*/  LDL R5, [R1+0x12c8] ;  /* 0x0012c80001057983 */ /* 0x000ee20000100800 */
        /* <DEDUP_REMOVED lines=19> */
[----:B------:R-:W-:Y:S04]  /*1e790*/  STL.64 [R1], R24 ;  /* 0x0000001801007387 */ /* 0x000fe80000100a00 */
        /* <DEDUP_REMOVED lines=127> */
[----:B------:R-:W-:Y:S01]  /*1ef90*/  UIADD3.64 UR4, UR12, 0xdfe, URZ ;  /* 0x00000dfe0c047897 */ /* 0x000fe2000fffe03f */
[----:B------:R-:W-:Y:S01]  /*1efa0*/  VIADD R6, R6, 0xffffff80 ;  /* 0xffffff8006067836 */ /* 0x000fe20000000000 */
[----:B------:R-:W-:Y:S01]  /*1efb0*/  UIADD3.64 UR20, UR12, 0xe02, URZ ;  /* 0x00000e020c147897 */ /* 0x000fe2000fffe03f */
[----:B------:R-:W4:Y:S01]  /*1efc0*/  LDL.LU R155, [R1+0xe50] ;  /* 0x000e5000019b7983 */ /* 0x000f220000300800 */
[----:B------:R-:W-:Y:S01]  /*1efd0*/  UIADD3 UR10, UR10, 0x1, URZ ;  /* 0x000000010a0a7890 */ /* 0x000fe2000fffe03f */
[C---:B------:R-:W-:Y:S01]  /*1efe0*/  IMAD R6, R7.reuse, -0x20, R6 ;  /* 0xffffffe007067824 */ /* 0x040fe200078e0206 */
[----:B---3--:R-:W-:Y:S01]  /*1eff0*/  ISETP.GE.AND P0, PT, R7, R5, PT ;  /* 0x000000050700720c */ /* 0x008fe20003f06270 */
[----:B------:R-:W3:Y:S03]  /*1f000*/  LDL.LU R154, [R1+0xe54] ;  /* 0x000e5400019a7983 */ /* 0x000ee60000300800 */
[----:B------:R-:W-:Y:S01]  /*1f010*/  ISETP.GT.AND P1, PT, R6, RZ, PT ;  /* 0x000000ff0600720c */ /* 0x000fe20003f24270 */
[----:B------:R-:W3:Y:S01]  /*1f020*/  LDL.LU R152, [R1+0xe58] ;  /* 0x000e580001987983 */ /* 0x000ee20000300800 */
[----:B--2---:R-:W-:-:S06]  /*1f030*/  WARPGROUP.ARRIVE ;  /* 0x00000000000079c5 */ /* 0x004fcc0000000000 */
[----:B------:R-:W-:Y:S01]  /*1f040*/  HGMMA.64x256x8.F32.TF32 R24, gdesc[UR4], R24, gsb0 ;  /* 0x07e00000041879f0 */ /* 0x000fe20008002818 */
[----:B------:R-:W-:Y:S01]  /*1f050*/  UIADD3.64 UR4, UR12, 0xe00, URZ ;  /* 0x00000e000c047897 */ /* 0x000fe2000fffe03f */
[----:B------:R-:W-:Y:S01]  /*1f060*/  UMOV UR6, UR14 ;  /* 0x0000000e00067c82 */ /* 0x000fe20008000000 */
[----:B------:R-:W-:Y:S01]  /*1f070*/  UMOV UR7, UR15 ;  /* 0x0000000f00077c82 */ /* 0x000fe20008000000 */
[----:B------:R-:W-:Y:S02]  /*1f080*/  WARPGROUP.DEPBAR.LE gsb0, 0x0 ;  /* 0x00008000000079c5 */ /* 0x000fe40000010000 */
[----:B------:R-:W-:-:S15]  /*1f090*/  WARPGROUP.ARRIVE ;  /* 0x00000000000079c5 */ /* 0x000fde0000000000 */
[----:B------:R-:W-:-:S07]  /*1f0a0*/  NOP ;  /* 0x0000000000007918 */ /* 0x000fce0000000000 */
        /* <DEDUP_REMOVED lines=8> */
[----:B------:R-:W-:Y:S01]  /*1f130*/  STL [R1+0x1478], R7 ;  /* 0x0014780701007387 */ /* 0x000fe20000100800 */
[----:B------:R-:W-:Y:S01]  /*1f140*/  SEL R5, RZ, 0x4, !P1 ;  /* 0x00000004ff057807 */ /* 0x000fe20004800000 */
[----:B------:R-:W-:Y:S02]  /*1f150*/  UISETP.GT.AND UP0, UPT, UR10, 0x4, UPT ;  /* 0x000000040a00788c */ /* 0x000fe4000bf04270 */
[----:B------:R1:W-:Y:S01]  /*1f160*/  STL.64 [R1+0x1450], R22 ;  /* 0x0014501601007387 */ /* 0x0003e20000100a00 */
[----:B------:R-:W-:Y:S01]  /*1f170*/  SEL R5, R5, RZ, !P0 ;  /* 0x000000ff05057207 */ /* 0x000fe20004000000 */
[----:B------:R-:W-:Y:S01]  /*1f180*/  USEL UR10, UR10, URZ, !UP0 ;  /* 0x0000003f0a0a7287 */ /* 0x000fe2000c000000 */
[----:B------:R-:W-:Y:S02]  /*1f190*/  IADD3 R157, P2, R157, R2, RZ ;  /* 0x000000029d9d7210 */ /* 0x000fe40007f5e0ff */
[----:B------:R-:W-:Y:S01]  /*1f1a0*/  ISETP.NE.U32.AND P1, PT, R5, RZ, PT ;  /* 0x000000ff0500720c */ /* 0x000fe20003f25070 */
[----:B------:R-:W-:-:S02]  /*1f1b0*/  ULEA UR4, UR10, UR8, 0x10 ;  /* 0x000000080a047291 */ /* 0x000fc4000f8e803f */
[----:B------:R-:W-:Y:S01]  /*1f1c0*/  IMAD.X R153, R153, 0x1, R0, P2 ;  /* 0x0000000199997824 */ /* 0x000fe200010e0600 */
[----:B----4-:R-:W-:-:S03]  /*1f1d0*/  IADD3 R155, P2, R155, R2, RZ ;  /* 0x000000029b9b7210 */ /* 0x010fc60007f5e0ff */
[----:B------:R-:W-:Y:S02]  /*1f1e0*/  VIADD R5, R22, UR4 ;  /* 0x0000000416057c36 */ /* 0x000fe40008000000 */
[----:B-1----:R-:W-:Y:S02]  /*1f1f0*/  IMAD.MOV.U32 R22, RZ, RZ, R157 ;  /* 0x000000ffff167224 */ /* 0x002fe400078e009d */
[----:B------:R-:W-:Y:S01]  /*1f200*/  IMAD.MOV.U32 R23, RZ, RZ, R153 ;  /* 0x000000ffff177224 */ /* 0x000fe200078e0099 */
[----:B---3--:R-:W-:Y:S01]  /*1f210*/  IADD3 R152, P3, R152, R2, RZ ;  /* 0x0000000298987210 */ /* 0x008fe20007f7e0ff */
[----:B------:R-:W-:-:S04]  /*1f220*/  IMAD.X R252, R252, 0x1, R0, P2 ;  /* 0x00000001fcfc7824 */ /* 0x000fc800010e0600 */
[----:B------:R-:W-:Y:S01]  /*1f230*/  IMAD.X R154, R154, 0x1, R0, P3 ;  /* 0x000000019a9a7824 */ /* 0x000fe200018e0600 */
[----:B------:R-:W-:Y:S01]  /*1f240*/  ISETP.GT.AND P2, PT, R6, 0x1, PT ;  /* 0x000000010600780c */ /* 0x000fe20003f44270 */
[----:B------:R-:W-:Y:S02]  /*1f250*/  WARPGROUP.DEPBAR.LE gsb0, 0x0 ;  /* 0x00008000000079c5 */ /* 0x000fe40000010000 */
[----:B------:R-:W-:-:S06]  /*1f260*/  WARPGROUP.ARRIVE ;  /* 0x00000000000079c5 */ /* 0x000fcc0000000000 */
[----:B------:R-:W-:Y:S03]  /*1f270*/  HGMMA.64x256x8.F32.TF32 R24, gdesc[UR12], R24, gsb0 ;  /* 0x07e000000c1879f0 */ /* 0x000fe60008002818 */
[----:B------:R-:W-:Y:S02]  /*1f280*/  WARPGROUP.DEPBAR.LE gsb0, 0x0 ;  /* 0x00008000000079c5 */ /* 0x000fe40000010000 */
[----:B------:R-:W-:Y:S06]  /*1f290*/  BAR.SYNC.DEFER_BLOCKING 0x0 ;  /* 0x0000000000007b1d */ /* 0x000fec0000010000 */
[----:B------:R-:W-:Y:S04]  /*1f2a0*/  STL [R1+0x148c], R141 ;  /* 0x00148c8d01007387 */ /* 0x000fe80000100800 */
[----:B------:R-:W-:Y:S04]  /*1f2b0*/  STL [R1+0x1488], R142 ;  /* 0x0014888e01007387 */ /* 0x000fe80000100800 */
[----:B------:R-:W-:Y:S04]  /*1f2c0*/  STL [R1+0x1484], R143 ;  /* 0x0014848f01007387 */ /* 0x000fe80000100800 */
[----:B------:R-:W-:Y:S04]  /*1f2d0*/  STL [R1+0x1480], R144 ;  /* 0x0014809001007387 */ /* 0x000fe80000100800 */
[----:B------:R1:W-:Y:S04]  /*1f2e0*/  STL [R1+0x147c], R145 ;  /* 0x00147c9101007387 */ /* 0x0003e80000100800 */
[----:B------:R-:W-:Y:S04]  /*1f2f0*/  STL.64 [R1+0x1468], R146 ;  /* 0x0014689201007387 */ /* 0x000fe80000100a00 */
[----:B------:R-:W-:Y:S04]  /*1f300*/  STL.64 [R1+0x1460], R148 ;  /* 0x0014609401007387 */ /* 0x000fe80000100a00 */
[----:B------:R-:W-:Y:S04]  /*1f310*/  STL.64 [R1+0x1458], R150 ;  /* 0x0014589601007387 */ /* 0x000fe80000100a00 */
[----:B-1----:R-:W2:Y:S04]  /*1f320*/  LDL.LU R145, [R1+0xe5c] ;  /* 0x000e5c0001917983 */ /* 0x002ea80000300800 */
[----:B------:R-:W3:Y:S04]  /*1f330*/  LDL.LU R144, [R1+0xe60] ;  /* 0x000e600001907983 */ /* 0x000ee80000300800 */
[----:B------:R-:W4:Y:S04]  /*1f340*/  LDL.LU R143, [R1+0xe64] ;  /* 0x000e6400018f7983 */ /* 0x000f280000300800 */
[----:B------:R-:W4:Y:S04]  /*1f350*/  LDL.LU R142, [R1+0xe68] ;  /* 0x000e6800018e7983 */ /* 0x000f280000300800 */
[----:B------:R-:W-:Y:S01]  /*1f360*/  @!PT LDS RZ, [RZ] ;  /* 0x00000000fffff984 */ /* 0x000fe20000000800 */
[----:B------:R-:W-:Y:S01]  /*1f370*/  @!PT LDS RZ, [RZ] ;  /* 0x00000000fffff984 */ /* 0x000fe20000000800 */
[----:B------:R-:W-:Y:S01]  /*1f380*/  @!PT LDS RZ, [RZ] ;  /* 0x00000000fffff984 */ /* 0x000fe20000000800 */
[----:B------:R1:W-:Y:S02]  /*1f390*/  LDGSTS.E [R5], desc[UR34][R22.64], P1 ;  /* 0x0000000016057fae */ /* 0x0003e40008921862 */
[----:B-1----:R-:W-:-:S02]  /*1f3a0*/  IMAD.MOV.U32 R22, RZ, RZ, R155 ;  /* 0x000000ffff167224 */ /* 0x002fc400078e009b */
[----:B------:R-:W-:-:S05]  /*1f3b0*/  IMAD.MOV.U32 R23, RZ, RZ, R252 ;  /* 0x000000ffff177224 */ /* 0x000fca00078e00fc */
[----:B------:R1:W-:Y:S04]  /*1f3c0*/  LDGSTS.E [R5+0x4000], desc[UR34][R22.64], P1 ;  /* 0x0400000016057fae */ /* 0x0003e80008921862 */
[----:B------:R-:W-:Y:S01]  /*1f3d0*/  STL [R1+0xe50], R155 ;  /* 0x000e509b01007387 */ /* 0x000fe20000100800 */
[----:B-1----:R-:W-:Y:S02]  /*1f3e0*/  IMAD.MOV.U32 R22, RZ, RZ, R152 ;  /* 0x000000ffff167224 */ /* 0x002fe400078e0098 */
[----:B------:R-:W-:Y:S01]  /*1f3f0*/  IMAD.MOV.U32 R23, RZ, RZ, R154 ;  /* 0x000000ffff177224 */ /* 0x000fe200078e009a */
[----:B------:R-:W-:Y:S04]  /*1f400*/  STL [R1+0xe58], R152 ;  /* 0x000e589801007387 */ /* 0x000fe80000100800 */
[----:B------:R1:W-:Y:S04]  /*1f410*/  LDGSTS.E [R5+0x8000], desc[UR34][R22.64], P1 ;  /* 0x0800000016057fae */ /* 0x0003e80008921862 */
[----:B------:R-:W-:Y:S04]  /*1f420*/  STL [R1+0xe54], R154 ;  /* 0x000e549a01007387 */ /* 0x000fe80000100800 */
[----:B------:R-:W4:Y:S01]  /*1f430*/  LDL.LU R141, [R1+0xe6c] ;  /* 0x000e6c00018d7983 */ /* 0x000f220000300800 */
[----:B-1----:R-:W-:-:S03]  /*1f440*/  SEL R22, RZ, 0x4, !P2 ;  /* 0x00000004ff167807 */ /* 0x002fc60005000000 */
[----:B------:R-:W4:Y:S01]  /*1f450*/  LDL.LU R23, [R1+0xe70] ;  /* 0x000e700001177983 */ /* 0x000f220000300800 */
[----:B------:R-:W-:-:S03]  /*1f460*/  SEL R22, R22, RZ, !P0 ;  /* 0x000000ff16167207 */ /* 0x000fc60004000000 */
[----:B------:R-:W4:Y:S01]  /*1f470*/  LDL.LU R7, [R1+0xe78] ;  /* 0x000e780001077983 */ /* 0x000f220000300800 */
[----:B------:R-:W-:-:S03]  /*1f480*/  ISETP.NE.U32.AND P2, PT, R22, RZ, PT ;  /* 0x000000ff1600720c */ /* 0x000fc60003f45070 */
[----:B------:R-:W4:Y:S01]  /*1f490*/  LDL.LU R22, [R1+0xe74] ;  /* 0x000e740001167983 */ /* 0x000f220000300800 */
[----:B---3--:R-:W-:-:S05]  /*1f4a0*/  IADD3 R144, P3, R144, R2, RZ ;  /* 0x0000000290907210 */ /* 0x008fca0007f7e0ff */
[--C-:B--2---:R-:W-:Y:S01]  /*1f4b0*/  IMAD.X R145, R145, 0x1, R0.reuse, P3 ;  /* 0x0000000191917824 */ /* 0x104fe200018e0600 */
[-C--:B----4-:R-:W-:Y:S01]  /*1f4c0*/  IADD3 R142, P4, R142, R2.reuse, RZ ;  /* 0x000000028e8e7210 */ /* 0x090fe20007f9e0ff */
[----:B------:R-:W-:Y:S04]  /*1f4d0*/  STL [R1+0xe60], R144 ;  /* 0x000e609001007387 */ /* 0x000fe80000100800 */
[----:B------:R-:W-:Y:S01]  /*1f4e0*/  IMAD.X R143, R143, 0x1, R0, P4 ;  /* 0x000000018f8f7824 */ /* 0x000fe200020e0600 */
[----:B------:R1:W-:Y:S04]  /*1f4f0*/  STL [R1+0xe5c], R145 ;  /* 0x000e5c9101007387 */ /* 0x0003e80000100800 */
[----:B------:R-:W-:Y:S04]  /*1f500*/  STL [R1+0xe68], R142 ;  /* 0x000e688e01007387 */ /* 0x000fe80000100800 */
[----:B------:R-:W-:Y:S04]  /*1f510*/  LDGSTS.E [R5+0xc000], desc[UR34][R144.64], P1 ;  /* 0x0c00000090057fae */ /* 0x000fe80008921862 */
[----:B------:R2:W-:Y:S04]  /*1f520*/  STL [R1+0xe64], R143 ;  /* 0x000e648f01007387 */ /* 0x0005e80000100800 */
[----:B------:R-:W-:Y:S04]  /*1f530*/  LDGSTS.E [R5+0x4], desc[UR34][R142.64], P2 ;  /* 0x000040008e057fae */ /* 0x000fe80009121862 */
[----:B-1----:R-:W3:Y:S04]  /*1f540*/  LDL.LU R145, [R1+0xe7c] ;  /* 0x000e7c0001917983 */ /* 0x002ee80000300800 */
[----:B------:R-:W4:Y:S04]  /*1f550*/  LDL.LU R144, [R1+0xe80] ;  /* 0x000e800001907983 */ /* 0x000f280000300800 */
[----:B--2---:R-:W2:Y:S04]  /*1f560*/  LDL.LU R143, [R1+0xe84] ;  /* 0x000e8400018f7983 */ /* 0x004ea80000300800 */
[----:B------:R-:W2:Y:S01]  /*1f570*/  LDL.LU R142, [R1+0xe88] ;  /* 0x000e8800018e7983 */ /* 0x000ea20000300800 */
[----:B------:R-:W-:-:S02]  /*1f580*/  IADD3 R23, P1, R23, R2, RZ ;  /* 0x0000000217177210 */ /* 0x000fc40007f3e0ff */
[----:B------:R-:W-:-:S03]  /*1f590*/  IADD3 R7, P3, R7, R2, RZ ;  /* 0x0000000207077210 */ /* 0x000fc60007f7e0ff */
[--C-:B------:R-:W-:Y:S01]  /*1f5a0*/  IMAD.X R141, R141, 0x1, R0.reuse, P1 ;  /* 0x000000018d8d7824 */ /* 0x100fe200008e0600 */
[----:B------:R-:W-:Y:S01]  /*1f5b0*/  STL [R1+0xe70], R23 ;  /* 0x000e701701007387 */ /* 0x000fe20000100800 */
[----:B------:R-:W-:Y:S02]  /*1f5c0*/  IMAD.MOV.U32 R146, RZ, RZ, R23 ;  /* 0x000000ffff927224 */ /* 0x000fe400078e0017 */
[----:B------:R-:W-:Y:S02]  /*1f5d0*/  IMAD.X R22, R22, 0x1, R0, P3 ;  /* 0x0000000116167824 */ /* 0x000fe400018e0600 */
[----:B------:R-:W-:Y:S01]  /*1f5e0*/  IMAD.MOV.U32 R147, RZ, RZ, R141 ;  /* 0x000000ffff937224 */ /* 0x000fe200078e008d */
[----:B------:R1:W-:Y:S04]  /*1f5f0*/  STL [R1+0xe6c], R141 ;  /* 0x000e6c8d01007387 */ /* 0x0003e80000100800 */
[----:B------:R-:W-:Y:S04]  /*1f600*/  STL [R1+0xe78], R7 ;  /* 0x000e780701007387 */ /* 0x000fe80000100800 */
[----:B------:R1:W-:Y:S04]  /*1f610*/  STL [R1+0xe74], R22 ;  /* 0x000e741601007387 */ /* 0x0003e80000100800 */
[----:B------:R1:W-:Y:S04]  /*1f620*/  LDGSTS.E [R5+0x4004], desc[UR34][R146.64], P2 ;  /* 0x0400400092057fae */ /* 0x0003e80009121862 */
[----:B-1----:R-:W2:Y:S04]  /*1f630*/  LDL.LU R141, [R1+0xe8c] ;  /* 0x000e8c00018d7983 */ /* 0x002ea80000300800 */
[----:B------:R-:W2:Y:S01]  /*1f640*/  LDL.LU R23, [R1+0xe90] ;  /* 0x000e900001177983 */ /* 0x000ea20000300800 */
[----:B------:R-:W-:-:S02]  /*1f650*/  IMAD.MOV.U32 R147, RZ, RZ, R22 ;  /* 0x000000ffff937224 */ /* 0x000fc400078e0016 */
[----:B------:R-:W-:Y:S01]  /*1f660*/  IMAD.MOV.U32 R146, RZ, RZ, R7 ;  /* 0x000000ffff927224 */ /* 0x000fe200078e0007 */
[----:B------:R-:W2:Y:S04]  /*1f670*/  LDL.LU R22, [R1+0xe94] ;  /* 0x000e940001167983 */ /* 0x000ea80000300800 */
[----:B------:R-:W2:Y:S01]  /*1f680*/  LDL.LU R7, [R1+0xe98] ;  /* 0x000e980001077983 */ /* 0x000ea20000300800 */
[----:B------:R-:W-:-:S03]  /*1f690*/  ISETP.GT.AND P1, PT, R6, 0x2, PT ;  /* 0x000000020600780c */ /* 0x000fc60003f24270 */
[----:B------:R1:W-:Y:S02]  /*1f6a0*/  LDGSTS.E [R5+0x8004], desc[UR34][R146.64], P2 ;  /* 0x0800400092057fae */ /* 0x0003e40009121862 */
[----:B-1----:R-:W-:-:S04]  /*1f6b0*/  SEL R146, RZ, 0x4, !P1 ;  /* 0x00000004ff927807 */ /* 0x002fc80004800000 */
[----:B------:R-:W-:-:S04]  /*1f6c0*/  SEL R146, R146, RZ, !P0 ;  /* 0x000000ff92927207 */ /* 0x000fc80004000000 */
[----:B------:R-:W-:Y:S02]  /*1f6d0*/  ISETP.NE.U32.AND P1, PT, R146, RZ, PT ;  /* 0x000000ff9200720c */ /* 0x000fe40003f25070 */
[----:B----4-:R-:W-:-:S05]  /*1f6e0*/  IADD3 R144, P3, R144, R2, RZ ;  /* 0x0000000290907210 */ /* 0x010fca0007f7e0ff */
[--C-:B---3--:R-:W-:Y:S01]  /*1f6f0*/  IMAD.X R145, R145, 0x1, R0.reuse, P3 ;  /* 0x0000000191917824 */ /* 0x108fe200018e0600 */
[-C--:B--2---:R-:W-:Y:S01]  /*1f700*/  IADD3 R142, P4, R142, R2.reuse, RZ ;  /* 0x000000028e8e7210 */ /* 0x084fe20007f9e0ff */
[----:B------:R-:W-:Y:S04]  /*1f710*/  STL [R1+0xe80], R144 ;  /* 0x000e809001007387 */ /* 0x000fe80000100800 */
[----:B------:R-:W-:Y:S01]  /*1f720*/  IMAD.X R143, R143, 0x1, R0, P4 ;  /* 0x000000018f8f7824 */ /* 0x000fe200020e0600 */
[----:B------:R-:W-:Y:S04]  /*1f730*/  STL [R1+0xe7c], R145 ;  /* 0x000e7c9101007387 */ /* 0x000fe80000100800 */
[----:B------:R1:W-:Y:S04]  /*1f740*/  STL [R1+0xe88], R142 ;  /* 0x000e888e01007387 */ /* 0x0003e80000100800 */
[----:B------:R2:W-:Y:S04]  /*1f750*/  STL [R1+0xe84], R143 ;  /* 0x000e848f01007387 */ /* 0x0005e80000100800 */
[----:B------:R-:W3:Y:S04]  /*1f760*/  LDL.LU R147, [R1+0xe9c] ;  /* 0x000e9c0001937983 */ /* 0x000ee80000300800 */
[----:B------:R-:W4:Y:S04]  /*1f770*/  LDL.LU R146, [R1+0xea0] ;  /* 0x000ea00001927983 */ /* 0x000f280000300800 */
[----:B------:R-:W-:Y:S04]  /*1f780*/  LDGSTS.E [R5+0xc004], desc[UR34][R144.64], P2 ;  /* 0x0c00400090057fae */ /* 0x000fe80009121862 */
[----:B------:R1:W-:Y:S01]  /*1f790*/  LDGSTS.E [R5+0x8], desc[UR34][R142.64], P1 ;  /* 0x000080008e057fae */ /* 0x0003e20008921862 */
[----:B------:R-:W-:-:S05]  /*1f7a0*/  IADD3 R23, P2, R23, R2, RZ ;  /* 0x0000000217177210 */ /* 0x000fca0007f5e0ff */
[----:B------:R-:W-:Y:S01]  /*1f7b0*/  IMAD.X R141, R141, 0x1, R0, P2 ;  /* 0x000000018d8d7824 */ /* 0x000fe200010e0600 */
[----:B------:R-:W-:Y:S01]  /*1f7c0*/  IADD3 R7, P3, R7, R2, RZ ;  /* 0x0000000207077210 */ /* 0x000fe20007f7e0ff */
[----:B------:R2:W-:Y:S01]  /*1f7d0*/  STL [R1+0xe90], R23 ;  /* 0x000e901701007387 */ /* 0x0005e20000100800 */
[----:B-1----:R-:W-:-:S03]  /*1f7e0*/  IMAD.MOV.U32 R142, RZ, RZ, R23 ;  /* 0x000000ffff8e7224 */ /* 0x002fc600078e0017 */
[----:B------:R-:W-:Y:S01]  /*1f7f0*/  IMAD.X R22, R22, 0x1, R0, P3 ;  /* 0x0000000116167824 */ /* 0x000fe200018e0600 */
[----:B------:R-:W-:Y:S01]  /*1f800*/  STL [R1+0xe8c], R141 ;  /* 0x000e8c8d01007387 */ /* 0x000fe20000100800 */
[----:B--2---:R-:W-:-:S03]  /*1f810*/  IMAD.MOV.U32 R143, RZ, RZ, R141 ;  /* 0x000000ffff8f7224 */ /* 0x004fc600078e008d */
[----:B------:R-:W-:Y:S04]  /*1f820*/  STL [R1+0xe98], R7 ;  /* 0x000e980701007387 */ /* 0x000fe80000100800 */
[----:B------:R1:W-:Y:S04]  /*1f830*/  STL [R1+0xe94], R22 ;  /* 0x000e941601007387 */ /* 0x0003e80000100800 */
[----:B------:R-:W2:Y:S04]  /*1f840*/  LDL.LU R144, [R1+0xea8] ;  /* 0x000ea80001907983 */ /* 0x000ea80000300800 */
[----:B------:R-:W-:Y:S04]  /*1f850*/  LDGSTS.E [R5+0x4008], desc[UR34][R142.64], P1 ;  /* 0x040080008e057fae */ /* 0x000fe80008921862 */
[----:B------:R-:W2:Y:S04]  /*1f860*/  LDL.LU R142, [R1+0xeb0] ;  /* 0x000eb000018e7983 */ /* 0x000ea80000300800 */
[----:B------:R-:W2:Y:S04]  /*1f870*/  LDL.LU R145, [R1+0xea4] ;  /* 0x000ea40001917983 */ /* 0x000ea80000300800 */
[----:B------:R-:W2:Y:S01]  /*1f880*/  LDL.LU R143, [R1+0xeac] ;  /* 0x000eac00018f7983 */ /* 0x000ea20000300800 */
[----:B------:R-:W-:-:S02]  /*1f890*/  IMAD.MOV.U32 R23, RZ, RZ, R22 ;  /* 0x000000ffff177224 */ /* 0x000fc400078e0016 */
[----:B-1----:R-:W-:Y:S01]  /*1f8a0*/  IMAD.MOV.U32 R22, RZ, RZ, R7 ;  /* 0x000000ffff167224 */ /* 0x002fe200078e0007 */
[----:B------:R-:W-:-:S04]  /*1f8b0*/  ISETP.GT.AND P2, PT, R6, 0x3, PT ;  /* 0x000000030600780c */ /* 0x000fc80003f44270 */
[----:B------:R1:W-:Y:S02]  /*1f8c0*/  LDGSTS.E [R5+0x8008], desc[UR34][R22.64], P1 ;  /* 0x0800800016057fae */ /* 0x0003e40008921862 */
[----:B-1----:R-:W-:Y:S02]  /*1f8d0*/  SEL R22, RZ, 0x4, !P2 ;  /* 0x00000004ff167807 */ /* 0x002fe40005000000 */
[----:B------:R-:W2:Y:S02]  /*1f8e0*/  LDL.LU R23, [R1+0xeb8] ;  /* 0x000eb80001177983 */ /* 0x000ea40000300800 */
[----:B------:R-:W-:Y:S02]  /*1f8f0*/  SEL R22, R22, RZ, !P0 ;  /* 0x000000ff16167207 */ /* 0x000fe40004000000 */
[----:B------:R-:W2:Y:S02]  /*1f900*/  LDL.LU R7, [R1+0xec0] ;  /* 0x000ec00001077983 */ /* 0x000ea40000300800 */
[----:B------:R-:W-:-:S02]  /*1f910*/  ISETP.NE.U32.AND P2, PT, R22, RZ, PT ;  /* 0x000000ff1600720c */ /* 0x000fc40003f45070 */
[----:B----4-:R-:W-:-:S05]  /*1f920*/  IADD3 R146, P3, R146, R2, RZ ;  /* 0x0000000292927210 */ /* 0x010fca0007f7e0ff */
[----:B---3--:R-:W-:Y:S01]  /*1f930*/  IMAD.X R147, R147, 0x1, R0, P3 ;  /* 0x0000000193937824 */ /* 0x008fe200018e0600 */
[----:B------:R-:W-:Y:S04]  /*1f940*/  STL [R1+0xea0], R146 ;  /* 0x000ea09201007387 */ /* 0x000fe80000100800 */
[----:B------:R-:W-:Y:S04]  /*1f950*/  STL [R1+0xe9c], R147 ;  /* 0x000e9c9301007387 */ /* 0x000fe80000100800 */
[----:B------:R-:W3:Y:S04]  /*1f960*/  LDL.LU R141, [R1+0xeb4] ;  /* 0x000eb400018d7983 */ /* 0x000ee80000300800 */
[----:B------:R-:W4:Y:S04]  /*1f970*/  LDL.LU R22, [R1+0xebc] ;  /* 0x000ebc0001167983 */ /* 0x000f280000300800 */
[----:B------:R-:W-:Y:S01]  /*1f980*/  LDGSTS.E [R5+0xc008], desc[UR34][R146.64], P1 ;  /* 0x0c00800092057fae */ /* 0x000fe20008921862 */
[----:B--2---:R-:W-:-:S05]  /*1f990*/  IADD3 R144, P1, R144, R2, RZ ;  /* 0x0000000290907210 */ /* 0x004fca0007f3e0ff */
[----:B------:R-:W-:Y:S01]  /*1f9a0*/  STL [R1+0xea8], R144 ;  /* 0x000ea89001007387 */ /* 0x000fe20000100800 */
[----:B------:R-:W-:Y:S01]  /*1f9b0*/  IADD3 R142, P3, R142, R2, RZ ;  /* 0x000000028e8e7210 */ /* 0x000fe20007f7e0ff */
[----:B------:R-:W-:-:S04]  /*1f9c0*/  IMAD.X R145, R145, 0x1, R0, P1 ;  /* 0x0000000191917824 */ /* 0x000fc800008e0600 */
[----:B------:R-:W-:Y:S01]  /*1f9d0*/  IMAD.X R143, R143, 0x1, R0, P3 ;  /* 0x000000018f8f7824 */ /* 0x000fe200018e0600 */
[----:B------:R1:W-:Y:S04]  /*1f9e0*/  STL [R1+0xea4], R145 ;  /* 0x000ea49101007387 */ /* 0x0003e80000100800 */
[----:B------:R-:W-:Y:S04]  /*1f9f0*/  STL [R1+0xeb0], R142 ;  /* 0x000eb08e01007387 */ /* 0x000fe80000100800 */
[----:B------:R1:W-:Y:S04]  /*1fa00*/  LDGSTS.E [R5+0xc], desc[UR34][R144.64], P2 ;  /* 0x0000c00090057fae */ /* 0x0003e80009121862 */
[----:B------:R2:W-:Y:S01]  /*1fa10*/  STL [R1+0xeac], R143 ;  /* 0x000eac8f01007387 */ /* 0x0005e20000100800 */
[----:B-1----:R-:W-:-:S02]  /*1fa20*/  IMAD.MOV.U32 R145, RZ, RZ, R143 ;  /* 0x000000ffff917224 */ /* 0x002fc400078e008f */
[----:B------:R-:W-:Y:S01]  /*1fa30*/  IMAD.MOV.U32 R144, RZ, RZ, R142 ;  /* 0x000000ffff907224 */ /* 0x000fe200078e008e */
[----:B--2---:R-:W2:Y:S04]  /*1fa40*/  LDL.LU R143, [R1+0xec4] ;  /* 0x000ec400018f7983 */ /* 0x004ea80000300800 */
[----:B------:R-:W2:Y:S01]  /*1fa50*/  LDL.LU R142, [R1+0xec8] ;  /* 0x000ec800018e7983 */ /* 0x000ea20000300800 */
[----:B------:R-:W1:Y:S01]  /*1fa60*/  S2R R156, SR_TID.X ;  /* 0x00000000009c7919 */ /* 0x000e620000002100 */
[-C--:B------:R-:W-:Y:S02]  /*1fa70*/  IADD3 R23, P1, R23, R2.reuse, RZ ;  /* 0x0000000217177210 */ /* 0x080fe40007f3e0ff */
[----:B------:R-:W-:Y:S01]  /*1fa80*/  IADD3 R7, P3, R7, R2, RZ ;  /* 0x0000000207077210 */ /* 0x000fe20007f7e0ff */
[----:B------:R1:W-:Y:S04]  /*1fa90*/  LDGSTS.E [R5+0x400c], desc[UR34][R144.64], P2 ;  /* 0x0400c00090057fae */ /* 0x0003e80009121862 */
[----:B------:R-:W-:Y:S01]  /*1faa0*/  STL [R1+0xeb8], R23 ;  /* 0x000eb81701007387 */ /* 0x000fe20000100800 */
[----:B-1----:R-:W-:-:S02]  /*1fab0*/  IMAD.MOV.U32 R144, RZ, RZ, R23 ;  /* 0x000000ffff907224 */ /* 0x002fc400078e0017 */
[C---:B------:R-:W-:Y:S01]  /*1fac0*/  IMAD.SHL.U32 R152, R156.reuse, 0x10, RZ ;  /* 0x000000109c987824 */ /* 0x040fe200078e00ff */
[----:B------:R-:W-:Y:S01]  /*1fad0*/  LOP3.LUT R156, R156, 0x7f, RZ, 0xc0, !PT ;  /* 0x0000007f9c9c7812 */ /* 0x000fe200078ec0ff */
[--C-:B---3--:R-:W-:Y:S02]  /*1fae0*/  IMAD.X R141, R141, 0x1, R0.reuse, P1 ;  /* 0x000000018d8d7824 */ /* 0x108fe400008e0600 */
[----:B----4-:R-:W-:Y:S02]  /*1faf0*/  IMAD.X R22, R22, 0x1, R0, P3 ;  /* 0x0000000116167824 */ /* 0x010fe400018e0600 */
[----:B------:R-:W-:Y:S01]  /*1fb00*/  IMAD.MOV.U32 R145, RZ, RZ, R141 ;  /* 0x000000ffff917224 */ /* 0x000fe200078e008d */
[----:B------:R1:W-:Y:S04]  /*1fb10*/  STL [R1+0xeb4], R141 ;  /* 0x000eb48d01007387 */ /* 0x0003e80000100800 */
[----:B------:R-:W-:Y:S04]  /*1fb20*/  STL [R1+0xec0], R7 ;  /* 0x000ec00701007387 */ /* 0x000fe80000100800 */
[----:B------:R3:W-:Y:S04]  /*1fb30*/  STL [R1+0xebc], R22 ;  /* 0x000ebc1601007387 */ /* 0x0007e80000100800 */
[----:B------:R4:W-:Y:S04]  /*1fb40*/  LDGSTS.E [R5+0x800c], desc[UR34][R144.64], P2 ;  /* 0x0800c00090057fae */ /* 0x0009e80009121862 */
[----:B-1----:R-:W2:Y:S04]  /*1fb50*/  LDL.LU R141, [R1+0xecc] ;  /* 0x000ecc00018d7983 */ /* 0x002ea80000300800 */
[----:B------:R-:W2:Y:S01]  /*1fb60*/  LDL.LU R23, [R1+0xed0] ;  /* 0x000ed00001177983 */ /* 0x000ea20000300800 */
[----:B----4-:R-:W-:-:S02]  /*1fb70*/  IMAD.MOV.U32 R145, RZ, RZ, R22 ;  /* 0x000000ffff917224 */ /* 0x010fc400078e0016 */
[----:B------:R-:W-:Y:S01]  /*1fb80*/  IMAD.MOV.U32 R144, RZ, RZ, R7 ;  /* 0x000000ffff907224 */ /* 0x000fe200078e0007 */
[----:B---3--:R-:W3:Y:S01]  /*1fb90*/  LDL.LU R22, [R1+0xed4] ;  /* 0x000ed40001167983 */ /* 0x008ee20000300800 */
[----:B------:R-:W-:-:S03]  /*1fba0*/  ISETP.GT.AND P1, PT, R6, 0x4, PT ;  /* 0x000000040600780c */ /* 0x000fc60003f24270 */
[----:B------:R-:W4:Y:S04]  /*1fbb0*/  LDL.LU R7, [R1+0xed8] ;  /* 0x000ed80001077983 */ /* 0x000f280000300800 */
[----:B------:R1:W-:Y:S02]  /*1fbc0*/  LDGSTS.E [R5+0xc00c], desc[UR34][R144.64], P2 ;  /* 0x0c00c00090057fae */ /* 0x0003e40009121862 */
[----:B-1----:R-:W-:Y:S02]  /*1fbd0*/  SEL R5, RZ, 0x4, !P1 ;  /* 0x00000004ff057807 */ /* 0x002fe40004800000 */
[----:B------:R-:W-:Y:S02]  /*1fbe0*/  LOP3.LUT R144, R152, 0x70, RZ, 0xc0, !PT ;  /* 0x0000007098907812 */ /* 0x000fe400078ec0ff */
[----:B------:R-:W-:-:S03]  /*1fbf0*/  SEL R5, R5, RZ, !P0 ;  /* 0x000000ff05057207 */ /* 0x000fc60004000000 */
[----:B------:R-:W-:Y:S01]  /*1fc00*/  IMAD R144, R156, 0x80, R144 ;  /* 0x000000809c907824 */ /* 0x000fe200078e0290 */
[----:B------:R-:W-:-:S04]  /*1fc10*/  ISETP.NE.U32.AND P1, PT, R5, RZ, PT ;  /* 0x000000ff0500720c */ /* 0x000fc80003f25070 */
[----:B------:R-:W-:-:S05]  /*1fc20*/  LOP3.LUT R144, R144, 0x10, RZ, 0x3c, !PT ;  /* 0x0000001090907812 */ /* 0x000fca00078e3cff */
[----:B------:R-:W-:Y:S01]  /*1fc30*/  VIADD R5, R144, UR4 ;  /* 0x0000000490057c36 */ /* 0x000fe20008000000 */
[----:B--2---:R-:W-:-:S05]  /*1fc40*/  IADD3 R142, P2, R142, R2, RZ ;  /* 0x000000028e8e7210 */ /* 0x004fca0007f5e0ff */
[----:B------:R-:W-:Y:S01]  /*1fc50*/  IMAD.X R143, R143, 0x1, R0, P2 ;  /* 0x000000018f8f7824 */ /* 0x000fe200010e0600 */
[----:B------:R-:W-:Y:S04]  /*1fc60*/  STL [R1+0xec8], R142 ;  /* 0x000ec88e01007387 */ /* 0x000fe80000100800 */
[----:B------:R1:W-:Y:S04]  /*1fc70*/  STL [R1+0xec4], R143 ;  /* 0x000ec48f01007387 */ /* 0x0003e80000100800 */
[----:B------:R-:W2:Y:S04]  /*1fc80*/  LDL.LU R145, [R1+0xedc] ;  /* 0x000edc0001917983 */ /* 0x000ea80000300800 */
[----:B------:R-:W-:Y:S04]  /*1fc90*/  LDGSTS.E [R5], desc[UR34][R142.64], P1 ;  /* 0x000000008e057fae */ /* 0x000fe80008921862 */
[----:B------:R-:W2:Y:S04]  /*1fca0*/  LDL.LU R144, [R1+0xee0] ;  /* 0x000ee00001907983 */ /* 0x000ea80000300800 */
[----:B-1----:R-:W2:Y:S04]  /*1fcb0*/  LDL.LU R143, [R1+0xee4] ;  /* 0x000ee400018f7983 */ /* 0x002ea80000300800 */
[----:B------:R-:W2:Y:S01]  /*1fcc0*/  LDL.LU R142, [R1+0xee8] ;  /* 0x000ee800018e7983 */ /* 0x000ea20000300800 */
[----:B------:R-:W-:-:S05]  /*1fcd0*/  IADD3 R23, P2, R23, R2, RZ ;  /* 0x0000000217177210 */ /* 0x000fca0007f5e0ff */
[--C-:B------:R-:W-:Y:S01]  /*1fce0*/  IMAD.X R141, R141, 0x1, R0.reuse, P2 ;  /* 0x000000018d8d7824 */ /* 0x100fe200010e0600 */
[----:B----4-:R-:W-:Y:S01]  /*1fcf0*/  IADD3 R7, P3, R7, R2, RZ ;  /* 0x0000000207077210 */ /* 0x010fe20007f7e0ff */
[----:B------:R1:W-:Y:S04]  /*1fd00*/  STL [R1+0xed0], R23 ;  /* 0x000ed01701007387 */ /* 0x0003e80000100800 */
[----:B---3--:R-:W-:Y:S01]  /*1fd10*/  IMAD.X R22, R22, 0x1, R0, P3 ;  /* 0x0000000116167824 */ /* 0x008fe200018e0600 */
[----:B------:R3:W-:Y:S01]  /*1fd20*/  STL [R1+0xecc], R141 ;  /* 0x000ecc8d01007387 */ /* 0x0007e20000100800 */
[----:B------:R-:W-:Y:S02]  /*1fd30*/  IMAD.MOV.U32 R146, RZ, RZ, R23 ;  /* 0x000000ffff927224 */ /* 0x000fe400078e0017 */
[----:B------:R-:W-:Y:S01]  /*1fd40*/  IMAD.MOV.U32 R147, RZ, RZ, R141 ;  /* 0x000000ffff937224 */ /* 0x000fe200078e008d */
[----:B------:R-:W-:Y:S01]  /*1fd50*/  STL [R1+0xed8], R7 ;  /* 0x000ed80701007387 */ /* 0x000fe20000100800 */
[----:B-1----:R-:W-:-:S03]  /*1fd60*/  IMAD.MOV.U32 R23, RZ, RZ, R22 ;  /* 0x000000ffff177224 */ /* 0x002fc600078e0016 */
[----:B------:R1:W-:Y:S01]  /*1fd70*/  STL [R1+0xed4], R22 ;  /* 0x000ed41601007387 */ /* 0x0003e20000100800 */
[----:B------:R-:W-:-:S03]  /*1fd80*/  ISETP.GT.AND P2, PT, R6, 0x5, PT ;  /* 0x000000050600780c */ /* 0x000fc60003f44270 */
[----:B------:R-:W-:Y:S04]  /*1fd90*/  LDGSTS.E [R5+0x4000], desc[UR34][R146.64], P1 ;  /* 0x0400000092057fae */ /* 0x000fe80008921862 */
[----:B---3--:R-:W3:Y:S01]  /*1fda0*/  LDL.LU R141, [R1+0xeec] ;  /* 0x000eec00018d7983 */ /* 0x008ee20000300800 */
[----:B-1----:R-:W-:-:S05]  /*1fdb0*/  IMAD.MOV.U32 R22, RZ, RZ, R7 ;  /* 0x000000ffff167224 */ /* 0x002fca00078e0007 */
[----:B------:R1:W-:Y:S02]  /*1fdc0*/  LDGSTS.E [R5+0x8000], desc[UR34][R22.64], P1 ;  /* 0x0800000016057fae */ /* 0x0003e40008921862 */
[----:B-1----:R-:W-:Y:S02]  /*1fdd0*/  SEL R22, RZ, 0x4, !P2 ;  /* 0x00000004ff167807 */ /* 0x002fe40005000000 */
[----:B------:R-:W4:Y:S02]  /*1fde0*/  LDL.LU R23, [R1+0xef0] ;  /* 0x000ef00001177983 */ /* 0x000f240000300800 */
[----:B------:R-:W-:Y:S02]  /*1fdf0*/  SEL R22, R22, RZ, !P0 ;  /* 0x000000ff16167207 */ /* 0x000fe40004000000 */
[----:B------:R-:W3:Y:S02]  /*1fe00*/  LDL.LU R7, [R1+0xef8] ;  /* 0x000ef80001077983 */ /* 0x000ee40000300800 */
[----:B------:R-:W-:-:S02]  /*1fe10*/  ISETP.NE.U32.AND P2, PT, R22, RZ, PT ;  /* 0x000000ff1600720c */ /* 0x000fc40003f45070 */
[----:B------:R-:W3:Y:S01]  /*1fe20*/  LDL.LU R22, [R1+0xef4] ;  /* 0x000ef40001167983 */ /* 0x000ee20000300800 */
[----:B--2---:R-:W-:-:S05]  /*1fe30*/  IADD3 R144, P3, R144, R2, RZ ;  /* 0x0000000290907210 */ /* 0x004fca0007f7e0ff */
[--C-:B------:R-:W-:Y:S01]  /*1fe40*/  IMAD.X R145, R145, 0x1, R0.reuse, P3 ;  /* 0x0000000191917824 */ /* 0x100fe200018e0600 */
[-C--:B------:R-:W-:Y:S01]  /*1fe50*/  IADD3 R142, P4, R142, R2.reuse, RZ ;  /* 0x000000028e8e7210 */ /* 0x080fe20007f9e0ff */
        /* <DEDUP_REMOVED lines=8> */
[----:B------:R-:W3:Y:S04]  /*1fee0*/  LDL.LU R144, [R1+0xf00] ;  /* 0x000f000001907983 */ /* 0x000ee80000300800 */
[----:B--2---:R-:W2:Y:S04]  /*1fef0*/  LDL.LU R143, [R1+0xf04] ;  /* 0x000f0400018f7983 */ /* 0x004ea80000300800 */
[----:B------:R-:W2:Y:S01]  /*1ff00*/  LDL.LU R142, [R1+0xf08] ;  /* 0x000f0800018e7983 */ /* 0x000ea20000300800 */
[----:B----4-:R-:W-:-:S02]  /*1ff10*/  IADD3 R23, P1, R23, R2, RZ ;  /* 0x0000000217177210 */ /* 0x010fc40007f3e0ff */
[----:B---3--:R-:W-:-:S03]  /*1ff20*/  IADD3 R7, P3, R7, R2, RZ ;  /* 0x0000000207077210 */ /* 0x008fc60007f7e0ff */
        /* <DEDUP_REMOVED lines=13> */
[----:B---3--:R-:W3:Y:S04]  /*20000*/  LDL.LU R22, [R1+0xf14] ;  /* 0x000f140001167983 */ /* 0x008ee80000300800 */
[----:B------:R-:W4:Y:S01]  /*20010*/  LDL.LU R7, [R1+0xf18] ;  /* 0x000f180001077983 */ /* 0x000f220000300800 */
[----:B------:R-:W-:-:S03]  /*20020*/  ISETP.GT.AND P1, PT, R6, 0x6, PT ;  /* 0x000000060600780c */ /* 0x000fc60003f24270 */
[----:B------:R1:W-:Y:S02]  /*20030*/  LDGSTS.E [R5+0x8004], desc[UR34][R146.64], P2 ;  /* 0x0800400092057fae */ /* 0x0003e40009121862 */
[----:B-1----:R-:W-:-:S04]  /*20040*/  SEL R146, RZ, 0x4, !P1 ;  /* 0x00000004ff927807 */ /* 0x002fc80004800000 */
[----:B------:R-:W-:Y:S02]  /*20050*/  SEL R146, R146, RZ, !P0 ;  /* 0x000000ff92927207 */ /* 0x000fe40004000000 */
[----:B------:R-:W-:-:S05]  /*20060*/  IADD3 R144, P3, R144, R2, RZ ;  /* 0x0000000290907210 */ /* 0x000fca0007f7e0ff */
[--C-:B------:R-:W-:Y:S01]  /*20070*/  IMAD.X R145, R145, 0x1, R0.reuse, P3 ;  /* 0x0000000191917824 */ /* 0x100fe200018e0600 */
[----:B--2---:R-:W-:Y:S01]  /*20080*/  IADD3 R142, P4, R142, R2, RZ ;  /* 0x000000028e8e7210 */ /* 0x004fe20007f9e0ff */
[----:B------:R-:W-:Y:S04]  /*20090*/  STL [R1+0xf00], R144 ;  /* 0x000f009001007387 */ /* 0x000fe80000100800 */
[----:B------:R-:W-:Y:S01]  /*200a0*/  IMAD.X R143, R143, 0x1, R0, P4 ;  /* 0x000000018f8f7824 */ /* 0x000fe200020e0600 */
[----:B------:R-:W-:Y:S01]  /*200b0*/  STL [R1+0xefc], R145 ;  /* 0x000efc9101007387 */ /* 0x000fe20000100800 */
[----:B------:R-:W-:-:S03]  /*200c0*/  ISETP.NE.U32.AND P1, PT, R146, RZ, PT ;  /* 0x000000ff9200720c */ /* 0x000fc60003f25070 */
[----:B------:R1:W-:Y:S04]  /*200d0*/  STL [R1+0xf08], R142 ;  /* 0x000f088e01007387 */ /* 0x0003e80000100800 */
[----:B------:R2:W-:Y:S04]  /*200e0*/  STL [R1+0xf04], R143 ;  /* 0x000f048f01007387 */ /* 0x0005e80000100800 */
[----:B------:R-:W2:Y:S04]  /*200f0*/  LDL.LU R147, [R1+0xf1c] ;  /* 0x000f1c0001937983 */ /* 0x000ea80000300800 */
[----:B------:R-:W2:Y:S04]  /*20100*/  LDL.LU R146, [R1+0xf20] ;  /* 0x000f200001927983 */ /* 0x000ea80000300800 */
[----:B------:R-:W-:Y:S04]  /*20110*/  LDGSTS.E [R5+0xc004], desc[UR34][R144.64], P2 ;  /* 0x0c00400090057fae */ /* 0x000fe80009121862 */
[----:B------:R1:W-:Y:S01]  /*20120*/  LDGSTS.E [R5+0x8], desc[UR34][R142.64], P1 ;  /* 0x000080008e057fae */ /* 0x0003e20008921862 */
[----:B------:R-:W-:-:S05]  /*20130*/  IADD3 R23, P2, R23, R2, RZ ;  /* 0x0000000217177210 */ /* 0x000fca0007f5e0ff */
[----:B------:R-:W-:Y:S01]  /*20140*/  IMAD.X R141, R141, 0x1, R0, P2 ;  /* 0x000000018d8d7824 */ /* 0x000fe200010e0600 */
[----:B----4-:R-:W-:Y:S01]  /*20150*/  IADD3 R7, P3, R7, R2, RZ ;  /* 0x0000000207077210 */ /* 0x010fe20007f7e0ff */
[----:B------:R4:W-:Y:S01]  /*20160*/  STL [R1+0xf10], R23 ;  /* 0x000f101701007387 */ /* 0x0009e20000100800 */
[----:B-1----:R-:W-:-:S03]  /*20170*/  IMAD.MOV.U32 R142, RZ, RZ, R23 ;  /* 0x000000ffff8e7224 */ /* 0x002fc600078e0017 */
[----:B---3--:R-:W-:Y:S01]  /*20180*/  IMAD.X R22, R22, 0x1, R0, P3 ;  /* 0x0000000116167824 */ /* 0x008fe200018e0600 */
[----:B------:R-:W-:Y:S01]  /*20190*/  STL [R1+0xf0c], R141 ;  /* 0x000f0c8d01007387 */ /* 0x000fe20000100800 */
[----:B--2---:R-:W-:-:S03]  /*201a0*/  IMAD.MOV.U32 R143, RZ, RZ, R141 ;  /* 0x000000ffff8f7224 */ /* 0x004fc600078e008d */
[----:B------:R-:W-:Y:S04]  /*201b0*/  STL [R1+0xf18], R7 ;  /* 0x000f180701007387 */ /* 0x000fe80000100800 */
[----:B------:R1:W-:Y:S04]  /*201c0*/  STL [R1+0xf14], R22 ;  /* 0x000f141601007387 */ /* 0x0003e80000100800 */
[----:B------:R-:W2:Y:S04]  /*201d0*/  LDL.LU R144, [R1+0xf28] ;  /* 0x000f280001907983 */ /* 0x000ea80000300800 */
[----:B------:R-:W-:Y:S01]  /*201e0*/  LDGSTS.E [R5+0x4008], desc[UR34][R142.64], P1 ;  /* 0x040080008e057fae */ /* 0x000fe20008921862 */
[----:B----4-:R-:W-:-:S02]  /*201f0*/  IMAD.MOV.U32 R23, RZ, RZ, R22 ;  /* 0x000000ffff177224 */ /* 0x010fc400078e0016 */
[----:B-1----:R-:W-:Y:S01]  /*20200*/  IMAD.MOV.U32 R22, RZ, RZ, R7 ;  /* 0x000000ffff167224 */ /* 0x002fe200078e0007 */
[----:B------:R-:W-:-:S04]  /*20210*/  ISETP.GT.AND P2, PT, R6, 0x7, PT ;  /* 0x000000070600780c */ /* 0x000fc80003f44270 */
[----:B------:R1:W-:Y:S04]  /*20220*/  LDGSTS.E [R5+0x8008], desc[UR34][R22.64], P1 ;  /* 0x0800800016057fae */ /* 0x0003e80008921862 */
[----:B------:R-:W3:Y:S04]  /*20230*/  LDL.LU R142, [R1+0xf30] ;  /* 0x000f3000018e7983 */ /* 0x000ee80000300800 */
[----:B------:R-:W4:Y:S04]  /*20240*/  LDL.LU R145, [R1+0xf24] ;  /* 0x000f240001917983 */ /* 0x000f280000300800 */
[----:B------:R-:W4:Y:S01]  /*20250*/  LDL.LU R143, [R1+0xf2c] ;  /* 0x000f2c00018f7983 */ /* 0x000f220000300800 */
[----:B-1----:R-:W-:-:S03]  /*20260*/  SEL R22, RZ, 0x4, !P2 ;  /* 0x00000004ff167807 */ /* 0x002fc60005000000 */
[----:B------:R-:W4:Y:S01]  /*20270*/  LDL.LU R23, [R1+0xf38] ;  /* 0x000f380001177983 */ /* 0x000f220000300800 */
[----:B------:R-:W-:-:S03]  /*20280*/  SEL R22, R22, RZ, !P0 ;  /* 0x000000ff16167207 */ /* 0x000fc60004000000 */
[----:B------:R-:W4:Y:S01]  /*20290*/  LDL.LU R7, [R1+0xf40] ;  /* 0x000f400001077983 */ /* 0x000f220000300800 */
[----:B------:R-:W-:Y:S02]  /*202a0*/  ISETP.NE.U32.AND P2, PT, R22, RZ, PT ;  /* 0x000000ff1600720c */ /* 0x000fe40003f45070 */
[----:B------:R-:W-:-:S05]  /*202b0*/  IADD3 R146, P3, R146, R2, RZ ;  /* 0x0000000292927210 */ /* 0x000fca0007f7e0ff */
[----:B------:R-:W-:Y:S01]  /*202c0*/  IMAD.X R147, R147, 0x1, R0, P3 ;  /* 0x0000000193937824 */ /* 0x000fe200018e0600 */
[----:B------:R-:W-:Y:S04]  /*202d0*/  STL [R1+0xf20], R146 ;  /* 0x000f209201007387 */ /* 0x000fe80000100800 */
[----:B------:R-:W-:Y:S04]  /*202e0*/  STL [R1+0xf1c], R147 ;  /* 0x000f1c9301007387 */ /* 0x000fe80000100800 */
[----:B------:R-:W4:Y:S04]  /*202f0*/  LDL.LU R141, [R1+0xf34] ;  /* 0x000f3400018d7983 */ /* 0x000f280000300800 */
[----:B------:R-:W4:Y:S04]  /*20300*/  LDL.LU R22, [R1+0xf3c] ;  /* 0x000f3c0001167983 */ /* 0x000f280000300800 */
[----:B------:R-:W-:Y:S01]  /*20310*/  LDGSTS.E [R5+0xc008], desc[UR34][R146.64], P1 ;  /* 0x0c00800092057fae */ /* 0x000fe20008921862 */
[----:B--2---:R-:W-:-:S05]  /*20320*/  IADD3 R144, P1, R144, R2, RZ ;  /* 0x0000000290907210 */ /* 0x004fca0007f3e0ff */
[----:B------:R-:W-:Y:S01]  /*20330*/  STL [R1+0xf28], R144 ;  /* 0x000f289001007387 */ /* 0x000fe20000100800 */
[----:B---3--:R-:W-:Y:S01]  /*20340*/  IADD3 R142, P3, R142, R2, RZ ;  /* 0x000000028e8e7210 */ /* 0x008fe20007f7e0ff */
[----:B----4-:R-:W-:-:S04]  /*20350*/  IMAD.X R145, R145, 0x1, R0, P1 ;  /* 0x0000000191917824 */ /* 0x010fc800008e0600 */
[----:B------:R-:W-:Y:S01]  /*20360*/  IMAD.X R143, R143, 0x1, R0, P3 ;  /* 0x000000018f8f7824 */ /* 0x000fe200018e0600 */
[----:B------:R1:W-:Y:S04]  /*20370*/  STL [R1+0xf24], R145 ;  /* 0x000f249101007387 */ /* 0x0003e80000100800 */
[----:B------:R-:W-:Y:S04]  /*20380*/  STL [R1+0xf30], R142 ;  /* 0x000f308e01007387 */ /* 0x000fe80000100800 */
[----:B------:R1:W-:Y:S01]  /*20390*/  LDGSTS.E [R5+0xc], desc[UR34][R144.64], P2 ;  /* 0x0000c00090057fae */ /* 0x0003e20009121862 */
[----:B------:R-:W-:-:S03]  /*203a0*/  IADD3 R23, P1, R23, R2, RZ ;  /* 0x0000000217177210 */ /* 0x000fc60007f3e0ff */
[----:B------:R2:W-:Y:S01]  /*203b0*/  STL [R1+0xf2c], R143 ;  /* 0x000f2c8f01007387 */ /* 0x0005e20000100800 */
[----:B------:R-:W-:Y:S01]  /*203c0*/  IADD3 R7, P3, R7, R2, RZ ;  /* 0x0000000207077210 */ /* 0x000fe20007f7e0ff */
[----:B-1----:R-:W-:Y:S02]  /*203d0*/  IMAD.MOV.U32 R145, RZ, RZ, R143 ;  /* 0x000000ffff917224 */ /* 0x002fe400078e008f */
[----:B------:R-:W-:Y:S01]  /*203e0*/  IMAD.MOV.U32 R144, RZ, RZ, R142 ;  /* 0x000000ffff907224 */ /* 0x000fe200078e008e */
[----:B--2---:R-:W2:Y:S04]  /*203f0*/  LDL.LU R143, [R1+0xf44] ;  /* 0x000f4400018f7983 */ /* 0x004ea80000300800 */
[----:B------:R-:W3:Y:S04]  /*20400*/  LDL.LU R142, [R1+0xf48] ;  /* 0x000f4800018e7983 */ /* 0x000ee80000300800 */
[----:B------:R1:W-:Y:S01]  /*20410*/  LDGSTS.E [R5+0x400c], desc[UR34][R144.64], P2 ;  /* 0x0400c00090057fae */ /* 0x0003e20009121862 */
[----:B------:R-:W-:-:S03]  /*20420*/  IMAD.X R141, R141, 0x1, R0, P1 ;  /* 0x000000018d8d7824 */ /* 0x000fc600008e0600 */
[----:B------:R-:W-:Y:S01]  /*20430*/  STL [R1+0xf38], R23 ;  /* 0x000f381701007387 */ /* 0x000fe20000100800 */
[----:B------:R-:W-:-:S03]  /*20440*/  IMAD.X R22, R22, 0x1, R0, P3 ;  /* 0x0000000116167824 */ /* 0x000fc600018e0600 */
[----:B------:R4:W-:Y:S01]  /*20450*/  STL [R1+0xf34], R141 ;  /* 0x000f348d01007387 */ /* 0x0009e20000100800 */
[----:B-1----:R-:W-:Y:S02]  /*20460*/  IMAD.MOV.U32 R144, RZ, RZ, R23 ;  /* 0x000000ffff907224 */ /* 0x002fe400078e0017 */
[----:B------:R-:W-:Y:S01]  /*20470*/  IMAD.MOV.U32 R145, RZ, RZ, R141 ;  /* 0x000000ffff917224 */ /* 0x000fe200078e008d */
[----:B------:R-:W-:Y:S04]  /*20480*/  STL [R1+0xf40], R7 ;  /* 0x000f400701007387 */ /* 0x000fe80000100800 */
[----:B------:R1:W-:Y:S04]  /*20490*/  STL [R1+0xf3c], R22 ;  /* 0x000f3c1601007387 */ /* 0x0003e80000100800 */
[----:B------:R1:W-:Y:S04]  /*204a0*/  LDGSTS.E [R5+0x800c], desc[UR34][R144.64], P2 ;  /* 0x0800c00090057fae */ /* 0x0003e80009121862 */
[----:B----4-:R-:W4:Y:S04]  /*204b0*/  LDL.LU R141, [R1+0xf4c] ;  /* 0x000f4c00018d7983 */ /* 0x010f280000300800 */
[----:B------:R-:W4:Y:S01]  /*204c0*/  LDL.LU R23, [R1+0xf50] ;  /* 0x000f500001177983 */ /* 0x000f220000300800 */
[----:B-1----:R-:W-:-:S02]  /*204d0*/  IMAD.MOV.U32 R145, RZ, RZ, R22 ;  /* 0x000000ffff917224 */ /* 0x002fc400078e0016 */
[----:B------:R-:W-:Y:S01]  /*204e0*/  IMAD.MOV.U32 R144, RZ, RZ, R7 ;  /* 0x000000ffff907224 */ /* 0x000fe200078e0007 */
[----:B------:R-:W4:Y:S04]  /*204f0*/  LDL.LU R22, [R1+0xf54] ;  /* 0x000f540001167983 */ /* 0x000f280000300800 */
[----:B------:R-:W4:Y:S01]  /*20500*/  LDL.LU R7, [R1+0xf58] ;  /* 0x000f580001077983 */ /* 0x000f220000300800 */
[----:B------:R-:W1:Y:S01]  /*20510*/  S2R R156, SR_TID.X ;  /* 0x00000000009c7919 */ /* 0x000e620000002100 */
[----:B------:R-:W-:Y:S02]  /*20520*/  ISETP.GT.AND P1, PT, R6, 0x8, PT ;  /* 0x000000080600780c */ /* 0x000fe40003f24270 */
[----:B------:R1:W-:Y:S02]  /*20530*/  LDGSTS.E [R5+0xc00c], desc[UR34][R144.64], P2 ;  /* 0x0c00c00090057fae */ /* 0x0003e40009121862 */
[----:B-1----:R-:W-:-:S04]  /*20540*/  SEL R5, RZ, 0x4, !P1 ;  /* 0x00000004ff057807 */ /* 0x002fc80004800000 */
[----:B------:R-:W-:Y:S01]  /*20550*/  SEL R5, R5, RZ, !P0 ;  /* 0x000000ff05057207 */ /* 0x000fe20004000000 */
[C---:B------:R-:W-:Y:S01]  /*20560*/  IMAD.SHL.U32 R152, R156.reuse, 0x10, RZ ;  /* 0x000000109c987824 */ /* 0x040fe200078e00ff */
[----:B------:R-:W-:-:S04]  /*20570*/  LOP3.LUT R156, R156, 0x7f, RZ, 0xc0, !PT ;  /* 0x0000007f9c9c7812 */ /* 0x000fc800078ec0ff */
[----:B------:R-:W-:Y:S02]  /*20580*/  LOP3.LUT R144, R152, 0x70, RZ, 0xc0, !PT ;  /* 0x0000007098907812 */ /* 0x000fe400078ec0ff */
[----:B------:R-:W-:-:S03]  /*20590*/  ISETP.NE.U32.AND P1, PT, R5, RZ, PT ;  /* 0x000000ff0500720c */ /* 0x000fc60003f25070 */
[----:B------:R-:W-:-:S05]  /*205a0*/  IMAD R144, R156, 0x80, R144 ;  /* 0x000000809c907824 */ /* 0x000fca00078e0290 */
[----:B------:R-:W-:-:S05]  /*205b0*/  LOP3.LUT R144, R144, 0x20, RZ, 0x3c, !PT ;  /* 0x0000002090907812 */ /* 0x000fca00078e3cff */
[----:B------:R-:W-:Y:S01]  /*205c0*/  VIADD R5, R144, UR4 ;  /* 0x0000000490057c36 */ /* 0x000fe20008000000 */
[----:B---3--:R-:W-:-:S05]  /*205d0*/  IADD3 R142, P2, R142, R2, RZ ;  /* 0x000000028e8e7210 */ /* 0x008fca0007f5e0ff */
[----:B--2---:R-:W-:Y:S01]  /*205e0*/  IMAD.X R143, R143, 0x1, R0, P2 ;  /* 0x000000018f8f7824 */ /* 0x004fe200010e0600 */
[----:B------:R-:W-:Y:S04]  /*205f0*/  STL [R1+0xf48], R142 ;  /* 0x000f488e01007387 */ /* 0x000fe80000100800 */
[----:B------:R1:W-:Y:S04]  /*20600*/  STL [R1+0xf44], R143 ;  /* 0x000f448f01007387 */ /* 0x0003e80000100800 */
[----:B------:R-:W2:Y:S04]  /*20610*/  LDL.LU R145, [R1+0xf5c] ;  /* 0x000f5c0001917983 */ /* 0x000ea80000300800 */
[----:B------:R-:W-:Y:S04]  /*20620*/  LDGSTS.E [R5], desc[UR34][R142.64], P1 ;  /* 0x000000008e057fae */ /* 0x000fe80008921862 */
[----:B------:R-:W3:Y:S04]  /*20630*/  LDL.LU R144, [R1+0xf60] ;  /* 0x000f600001907983 */ /* 0x000ee80000300800 */
[----:B-1----:R-:W2:Y:S04]  /*20640*/  LDL.LU R143, [R1+0xf64] ;  /* 0x000f6400018f7983 */ /* 0x002ea80000300800 */
[----:B------:R-:W2:Y:S01]  /*20650*/  LDL.LU R142, [R1+0xf68] ;  /* 0x000f6800018e7983 */ /* 0x000ea20000300800 */
[----:B----4-:R-:W-:-:S05]  /*20660*/  IADD3 R23, P2, R23, R2, RZ ;  /* 0x0000000217177210 */ /* 0x010fca0007f5e0ff */
[--C-:B------:R-:W-:Y:S01]  /*20670*/  IMAD.X R141, R141, 0x1, R0.reuse, P2 ;  /* 0x000000018d8d7824 */ /* 0x100fe200010e0600 */
[----:B------:R-:W-:Y:S01]  /*20680*/  IADD3 R7, P3, R7, R2, RZ ;  /* 0x0000000207077210 */ /* 0x000fe20007f7e0ff */
[----:B------:R1:W-:Y:S04]  /*20690*/  STL [R1+0xf50], R23 ;  /* 0x000f501701007387 */ /* 0x0003e80000100800 */
[----:B------:R-:W-:Y:S01]  /*206a0*/  IMAD.X R22, R22, 0x1, R0, P3 ;  /* 0x0000000116167824 */ /* 0x000fe200018e0600 */
        /* <DEDUP_REMOVED lines=8> */
[----:B----4-:R-:W4:Y:S01]  /*20730*/  LDL.LU R141, [R1+0xf6c] ;  /* 0x000f6c00018d7983 */ /* 0x010f220000300800 */
[----:B-1----:R-:W-:-:S05]  /*20740*/  IMAD.MOV.U32 R22, RZ, RZ, R7 ;  /* 0x000000ffff167224 */ /* 0x002fca00078e0007 */
[----:B------:R1:W-:Y:S02]  /*20750*/  LDGSTS.E [R5+0x8000], desc[UR34][R22.64], P1 ;  /* 0x0800000016057fae */ /* 0x0003e40008921862 */
[----:B-1----:R-:W-:Y:S02]  /*20760*/  SEL R22, RZ, 0x4, !P2 ;  /* 0x00000004ff167807 */ /* 0x002fe40005000000 */
[----:B------:R-:W4:Y:S02]  /*20770*/  LDL.LU R23, [R1+0xf70] ;  /* 0x000f700001177983 */ /* 0x000f240000300800 */
[----:B------:R-:W-:Y:S02]  /*20780*/  SEL R22, R22, RZ, !P0 ;  /* 0x000000ff16167207 */ /* 0x000fe40004000000 */
[----:B------:R-:W4:Y:S02]  /*20790*/  LDL.LU R7, [R1+0xf78] ;  /* 0x000f780001077983 */ /* 0x000f240000300800 */
[----:B------:R-:W-:-:S02]  /*207a0*/  ISETP.NE.U32.AND P2, PT, R22, RZ, PT ;  /* 0x000000ff1600720c */ /* 0x000fc40003f45070 */
[----:B------:R-:W4:Y:S01]  /*207b0*/  LDL.LU R22, [R1+0xf74] ;  /* 0x000f740001167983 */ /* 0x000f220000300800 */
[----:B---3--:R-:W-:-:S05]  /*207c0*/  IADD3 R144, P3, R144, R2, RZ ;  /* 0x0000000290907210 */ /* 0x008fca0007f7e0ff */
[--C-:B--2---:R-:W-:Y:S01]  /*207d0*/  IMAD.X R145, R145, 0x1, R0.reuse, P3 ;  /* 0x0000000191917824 */ /* 0x104fe200018e0600 */
        /* <DEDUP_REMOVED lines=27> */
[----:B------:R-:W4:Y:S04]  /*20990*/  LDL.LU R22, [R1+0xf94] ;  /* 0x000f940001167983 */ /* 0x000f280000300800 */
[----:B------:R-:W4:Y:S01]  /*209a0*/  LDL.LU R7, [R1+0xf98] ;  /* 0x000f980001077983 */ /* 0x000f220000300800 */
[----:B------:R-:W-:-:S03]  /*209b0*/  ISETP.GT.AND P1, PT, R6, 0xa, PT ;  /* 0x0000000a0600780c */ /* 0x000fc60003f24270 */
[----:B------:R1:W-:Y:S02]  /*209c0*/  LDGSTS.E [R5+0x8004], desc[UR34][R146.64], P2 ;  /* 0x0800400092057fae */ /* 0x0003e40009121862 */
[----:B-1----:R-:W-:-:S04]  /*209d0*/  SEL R146, RZ, 0x4, !P1 ;  /* 0x00000004ff927807 */ /* 0x002fc80004800000 */
[----:B------:R-:W-:-:S04]  /*209e0*/  SEL R146, R146, RZ, !P0 ;  /* 0x000000ff92927207 */ /* 0x000fc80004000000 */
[----:B------:R-:W-:Y:S02]  /*209f0*/  ISETP.NE.U32.AND P1, PT, R146, RZ, PT ;  /* 0x000000ff9200720c */ /* 0x000fe40003f25070 */
[----:B---3--:R-:W-:-:S05]  /*20a00*/  IADD3 R144, P3, R144, R2, RZ ;  /* 0x0000000290907210 */ /* 0x008fca0007f7e0ff */
[--C-:B------:R-:W-:Y:S01]  /*20a10*/  IMAD.X R145, R145, 0x1, R0.reuse, P3 ;  /* 0x0000000191917824 */ /* 0x100fe200018e0600 */
[-C--:B--2---:R-:W-:Y:S01]  /*20a20*/  IADD3 R142, P4, R142, R2.reuse, RZ ;  /* 0x000000028e8e7210 */ /* 0x084fe20007f9e0ff */
[----:B------:R-:W-:Y:S04]  /*20a30*/  STL [R1+0xf80], R144 ;  /* 0x000f809001007387 */ /* 0x000fe80000100800 */
[----:B------:R-:W-:Y:S01]  /*20a40*/  IMAD.X R143, R143, 0x1, R0, P4 ;  /* 0x000000018f8f7824 */ /* 0x000fe200020e0600 */
[----:B------:R-:W-:Y:S04]  /*20a50*/  STL [R1+0xf7c], R145 ;  /* 0x000f7c9101007387 */ /* 0x000fe80000100800 */
[----:B------:R1:W-:Y:S04]  /*20a60*/  STL [R1+0xf88], R142 ;  /* 0x000f888e01007387 */ /* 0x0003e80000100800 */
[----:B------:R2:W-:Y:S04]  /*20a70*/  STL [R1+0xf84], R143 ;  /* 0x000f848f01007387 */ /* 0x0005e80000100800 */
[----:B------:R-:W3:Y:S04]  /*20a80*/  LDL.LU R147, [R1+0xf9c] ;  /* 0x000f9c0001937983 */ /* 0x000ee80000300800 */
[----:B------:R-:W3:Y:S04]  /*20a90*/  LDL.LU R146, [R1+0xfa0] ;  /* 0x000fa00001927983 */ /* 0x000ee80000300800 */
[----:B------:R-:W-:Y:S04]  /*20aa0*/  LDGSTS.E [R5+0xc004], desc[UR34][R144.64], P2 ;  /* 0x0c00400090057fae */ /* 0x000fe80009121862 */
[----:B------:R1:W-:Y:S01]  /*20ab0*/  LDGSTS.E [R5+0x8], desc[UR34][R142.64], P1 ;  /* 0x000080008e057fae */ /* 0x0003e20008921862 */
[----:B------:R-:W-:-:S05]  /*20ac0*/  IADD3 R23, P2, R23, R2, RZ ;  /* 0x0000000217177210 */ /* 0x000fca0007f5e0ff */
[----:B------:R-:W-:Y:S01]  /*20ad0*/  IMAD.X R141, R141, 0x1, R0, P2 ;  /* 0x000000018d8d7824 */ /* 0x000fe200010e0600 */
[----:B----4-:R-:W-:Y:S01]  /*20ae0*/  IADD3 R7, P3, R7, R2, RZ ;  /* 0x0000000207077210 */ /* 0x010fe20007f7e0ff */
        /* <DEDUP_REMOVED lines=12> */
[----:B----4-:R-:W-:-:S02]  /*20bb0*/  IMAD.MOV.U32 R23, RZ, RZ, R22 ;  /* 0x000000ffff177224 */ /* 0x010fc400078e0016 */
[----:B-1----:R-:W-:Y:S01]  /*20bc0*/  IMAD.MOV.U32 R22, RZ, RZ, R7 ;  /* 0x000000ffff167224 */ /* 0x002fe200078e0007 */
[----:B------:R-:W-:-:S04]  /*20bd0*/  ISETP.GT.AND P2, PT, R6, 0xb, PT ;  /* 0x0000000b0600780c */ /* 0x000fc80003f44270 */
[----:B------:R1:W-:Y:S02]  /*20be0*/  LDGSTS.E [R5+0x8008], desc[UR34][R22.64], P1 ;  /* 0x0800800016057fae */ /* 0x0003e40008921862 */
[----:B-1----:R-:W-:Y:S02]  /*20bf0*/  SEL R22, RZ, 0x4, !P2 ;  /* 0x00000004ff167807 */ /* 0x002fe40005000000 */
[----:B------:R-:W4:Y:S02]  /*20c00*/  LDL.LU R23, [R1+0xfb8] ;  /* 0x000fb80001177983 */ /* 0x000f240000300800 */
[----:B------:R-:W-:Y:S02]  /*20c10*/  SEL R22, R22, RZ, !P0 ;  /* 0x000000ff16167207 */ /* 0x000fe40004000000 */
[----:B------:R-:W4:Y:S02]  /*20c20*/  LDL.LU R7, [R1+0xfc0] ;  /* 0x000fc00001077983 */ /* 0x000f240000300800 */
[----:B------:R-:W-:-:S02]  /*20c30*/  ISETP.NE.U32.AND P2, PT, R22, RZ, PT ;  /* 0x000000ff1600720c */ /* 0x000fc40003f45070 */
[----:B---3--:R-:W-:-:S05]  /*20c40*/  IADD3 R146, P3, R146, R2, RZ ;  /* 0x0000000292927210 */ /* 0x008fca0007f7e0ff */
[----:B------:R-:W-:Y:S01]  /*20c50*/  IMAD.X R147, R147, 0x1, R0, P3 ;  /* 0x0000000193937824 */ /* 0x000fe200018e0600 */
[----:B------:R-:W-:Y:S04]  /*20c60*/  STL [R1+0xfa0], R146 ;  /* 0x000fa09201007387 */ /* 0x000fe80000100800 */
[----:B------:R-:W-:Y:S04]  /*20c70*/  STL [R1+0xf9c], R147 ;  /* 0x000f9c9301007387 */ /* 0x000fe80000100800 */
[----:B------:R-:W3:Y:S04]  /*20c80*/  LDL.LU R141, [R1+0xfb4] ;  /* 0x000fb400018d7983 */ /* 0x000ee80000300800 */
[----:B------:R-:W3:Y:S04]  /*20c90*/  LDL.LU R22, [R1+0xfbc] ;  /* 0x000fbc0001167983 */ /* 0x000ee80000300800 */
        /* <DEDUP_REMOVED lines=15> */
[-C--:B----4-:R-:W-:Y:S02]  /*20d90*/  IADD3 R23, P1, R23, R2.reuse, RZ ;  /* 0x0000000217177210 */ /* 0x090fe40007f3e0ff */
[----:B------:R-:W-:Y:S01]  /*20da0*/  IADD3 R7, P3, R7, R2, RZ ;  /* 0x0000000207077210 */ /* 0x000fe20007f7e0ff */
[----:B------:R4:W-:Y:S04]  /*20db0*/  LDGSTS.E [R5+0x400c], desc[UR34][R144.64], P2 ;  /* 0x0400c00090057fae */ /* 0x0009e80009121862 */
[----:B------:R-:W-:Y:S01]  /*20dc0*/  STL [R1+0xfb8], R23 ;  /* 0x000fb81701007387 */ /* 0x000fe20000100800 */
[----:B----4-:R-:W-:-:S02]  /*20dd0*/  IMAD.MOV.U32 R144, RZ, RZ, R23 ;  /* 0x000000ffff907224 */ /* 0x010fc400078e0017 */
[C---:B-1----:R-:W-:Y:S01]  /*20de0*/  IMAD.SHL.U32 R152, R156.reuse, 0x10, RZ ;  /* 0x000000109c987824 */ /* 0x042fe200078e00ff */
[----:B------:R-:W-:Y:S01]  /*20df0*/  LOP3.LUT R156, R156, 0x7f, RZ, 0xc0, !PT ;  /* 0x0000007f9c9c7812 */ /* 0x000fe200078ec0ff */
[--C-:B---3--:R-:W-:Y:S02]  /*20e00*/  IMAD.X R141, R141, 0x1, R0.reuse, P1 ;  /* 0x000000018d8d7824 */ /* 0x108fe400008e0600 */
        /* <DEDUP_REMOVED lines=681> */
[----:B------:R1:W-:Y:S01]  /*238a0*/  STL [R1+0x11f0], R23 ;  /* 0x0011f01701007387 */ /* 0x0003e20000100800 */
[----:B------:R-:W-:-:S03]  /*238b0*/  IMAD.X R22, R22, 0x1, R0, P3 ;  /* 0x0000000116167824 */ /* 0x000fc600018e0600 */
[----:B------:R3:W-:Y:S01]  /*238c0*/  STL [R1+0x11ec], R141 ;  /* 0x0011ec8d01007387 */ /* 0x0007e20000100800 */
[----:B------:R-:W-:Y:S02]  /*238d0*/  IMAD.MOV.U32 R146, RZ, RZ, R23 ;  /* 0x000000ffff927224 */ /* 0x000fe400078e0017 */
[----:B------:R-:W-:Y:S01]  /*238e0*/  IMAD.MOV.U32 R147, RZ, RZ, R141 ;  /* 0x000000ffff937224 */ /* 0x000fe200078e008d */
[----:B------:R-:W-:Y:S01]  /*238f0*/  STL [R1+0x11f8], R7 ;  /* 0x0011f80701007387 */ /* 0x000fe20000100800 */
[----:B-1----:R-:W-:-:S03]  /*23900*/  IMAD.MOV.U32 R23, RZ, RZ, R22 ;  /* 0x000000ffff177224 */ /* 0x002fc600078e0016 */
[----:B------:R1:W-:Y:S04]  /*23910*/  STL [R1+0x11f4], R22 ;  /* 0x0011f41601007387 */ /* 0x0003e80000100800 */
[----:B------:R4:W-:Y:S04]  /*23920*/  LDGSTS.E [R5+0x4004], desc[UR34][R146.64], P2 ;  /* 0x0400400092057fae */ /* 0x0009e80009121862 */
[----:B---3--:R-:W3:Y:S01]  /*23930*/  LDL.LU R141, [R1+0x120c] ;  /* 0x00120c00018d7983 */ /* 0x008ee20000300800 */
[----:B-1----:R-:W-:-:S03]  /*23940*/  IMAD.MOV.U32 R22, RZ, RZ, R7 ;  /* 0x000000ffff167224 */ /* 0x002fc600078e0007 */
[----:B------:R-:W3:Y:S04]  /*23950*/  LDL.LU R7, [R1+0x1210] ;  /* 0x0012100001077983 */ /* 0x000ee80000300800 */
[----:B------:R1:W-:Y:S01]  /*23960*/  LDGSTS.E [R5+0x8004], desc[UR34][R22.64], P2 ;  /* 0x0800400016057fae */ /* 0x0003e20009121862 */
[----:B------:R-:W-:-:S04]  /*23970*/  ISETP.GT.AND P1, PT, R6, 0x1e, PT ;  /* 0x0000001e0600780c */ /* 0x000fc80003f24270 */
[----:B----4-:R-:W-:Y:S01]  /*23980*/  SEL R146, RZ, 0x4, !P1 ;  /* 0x00000004ff927807 */ /* 0x010fe20004800000 */
[----:B------:R-:W4:Y:S04]  /*23990*/  LDL.LU R23, [R1+0x1214] ;  /* 0x0012140001177983 */ /* 0x000f280000300800 */
[----:B------:R-:W1:Y:S01]  /*239a0*/  LDL.LU R22, [R1+0x1218] ;  /* 0x0012180001167983 */ /* 0x000e620000300800 */
[----:B------:R-:W-:-:S04]  /*239b0*/  SEL R146, R146, RZ, !P0 ;  /* 0x000000ff92927207 */ /* 0x000fc80004000000 */
[----:B------:R-:W-:Y:S02]  /*239c0*/  ISETP.NE.U32.AND P1, PT, R146, RZ, PT ;  /* 0x000000ff9200720c */ /* 0x000fe40003f25070 */
[----:B------:R-:W-:-:S05]  /*239d0*/  IADD3 R144, P3, R144, R2, RZ ;  /* 0x0000000290907210 */ /* 0x000fca0007f7e0ff */
[--C-:B------:R-:W-:Y:S01]  /*239e0*/  IMAD.X R145, R145, 0x1, R0.reuse, P3 ;  /* 0x0000000191917824 */ /* 0x100fe200018e0600 */
[-C--:B--2---:R-:W-:Y:S01]  /*239f0*/  IADD3 R142, P4, R142, R2.reuse, RZ ;  /* 0x000000028e8e7210 */ /* 0x084fe20007f9e0ff */
[----:B------:R-:W-:Y:S04]  /*23a00*/  STL [R1+0x1200], R144 ;  /* 0x0012009001007387 */ /* 0x000fe80000100800 */
[----:B------:R-:W-:Y:S01]  /*23a10*/  IMAD.X R143, R143, 0x1, R0, P4 ;  /* 0x000000018f8f7824 */ /* 0x000fe200020e0600 */
[----:B------:R-:W-:Y:S04]  /*23a20*/  STL [R1+0x11fc], R145 ;  /* 0x0011fc9101007387 */ /* 0x000fe80000100800 */
[----:B------:R2:W-:Y:S04]  /*23a30*/  STL [R1+0x1208], R142 ;  /* 0x0012088e01007387 */ /* 0x0005e80000100800 */
[----:B------:R2:W-:Y:S04]  /*23a40*/  STL [R1+0x1204], R143 ;  /* 0x0012048f01007387 */ /* 0x0005e80000100800 */
[----:B------:R-:W2:Y:S04]  /*23a50*/  LDL.LU R147, [R1+0x121c] ;  /* 0x00121c0001937983 */ /* 0x000ea80000300800 */
[----:B------:R-:W2:Y:S04]  /*23a60*/  LDL.LU R146, [R1+0x1220] ;  /* 0x0012200001927983 */ /* 0x000ea80000300800 */
[----:B------:R-:W-:Y:S04]  /*23a70*/  LDGSTS.E [R5+0xc004], desc[UR34][R144.64], P2 ;  /* 0x0c00400090057fae */ /* 0x000fe80009121862 */
[----:B------:R2:W-:Y:S01]  /*23a80*/  LDGSTS.E [R5+0x8], desc[UR34][R142.64], P1 ;  /* 0x000080008e057fae */ /* 0x0005e20008921862 */
[----:B---3--:R-:W-:-:S05]  /*23a90*/  IADD3 R7, P2, R7, R2, RZ ;  /* 0x0000000207077210 */ /* 0x008fca0007f5e0ff */
[----:B------:R-:W-:Y:S01]  /*23aa0*/  IMAD.X R141, R141, 0x1, R0, P2 ;  /* 0x000000018d8d7824 */ /* 0x000fe200010e0600 */
[----:B------:R3:W-:Y:S04]  /*23ab0*/  STL [R1+0x1210], R7 ;  /* 0x0012100701007387 */ /* 0x0007e80000100800 */
[----:B------:R3:W-:Y:S01]  /*23ac0*/  STL [R1+0x120c], R141 ;  /* 0x00120c8d01007387 */ /* 0x0007e20000100800 */
[----:B-1----:R-:W-:-:S05]  /*23ad0*/  IADD3 R22, P3, R22, R2, RZ ;  /* 0x0000000216167210 */ /* 0x002fca0007f7e0ff */
[----:B----4-:R-:W-:Y:S01]  /*23ae0*/  IMAD.X R23, R23, 0x1, R0, P3 ;  /* 0x0000000117177824 */ /* 0x010fe200018e0600 */
[----:B------:R-:W-:Y:S01]  /*23af0*/  STL [R1+0x1218], R22 ;  /* 0x0012181601007387 */ /* 0x000fe20000100800 */
[----:B--2---:R-:W-:-:S03]  /*23b00*/  IMAD.MOV.U32 R142, RZ, RZ, R7 ;  /* 0x000000ffff8e7224 */ /* 0x004fc600078e0007 */
[----:B------:R1:W-:Y:S01]  /*23b10*/  STL [R1+0x1214], R23 ;  /* 0x0012141701007387 */ /* 0x0003e20000100800 */
[----:B------:R-:W-:-:S03]  /*23b20*/  IMAD.MOV.U32 R143, RZ, RZ, R141 ;  /* 0x000000ffff8f7224 */ /* 0x000fc600078e008d */
[----:B------:R-:W2:Y:S01]  /*23b30*/  LDL.LU R144, [R1+0x1228] ;  /* 0x0012280001907983 */ /* 0x000ea20000300800 */
[----:B------:R-:W-:-:S03]  /*23b40*/  ISETP.GT.AND P2, PT, R6, 0x1f, PT ;  /* 0x0000001f0600780c */ /* 0x000fc60003f44270 */
[----:B---3--:R-:W3:Y:S04]  /*23b50*/  LDL.LU R7, [R1+0x1230] ;  /* 0x0012300001077983 */ /* 0x008ee80000300800 */
[----:B------:R-:W4:Y:S04]  /*23b60*/  LDL.LU R145, [R1+0x1224] ;  /* 0x0012240001917983 */ /* 0x000f280000300800 */
[----:B------:R-:W-:Y:S04]  /*23b70*/  LDGSTS.E [R5+0x4008], desc[UR34][R142.64], P1 ;  /* 0x040080008e057fae */ /* 0x000fe80008921862 */
[----:B------:R-:W4:Y:S04]  /*23b80*/  LDL.LU R141, [R1+0x122c] ;  /* 0x00122c00018d7983 */ /* 0x000f280000300800 */
[----:B------:R1:W-:Y:S04]  /*23b90*/  LDGSTS.E [R5+0x8008], desc[UR34][R22.64], P1 ;  /* 0x0800800016057fae */ /* 0x0003e80008921862 */
[----:B------:R-:W4:Y:S01]  /*23ba0*/  LDL.LU R142, [R1+0x1238] ;  /* 0x00123800018e7983 */ /* 0x000f220000300800 */
[----:B-1----:R-:W-:-:S03]  /*23bb0*/  SEL R23, RZ, 0x4, !P2 ;  /* 0x00000004ff177807 */ /* 0x002fc60005000000 */
[----:B------:R-:W4:Y:S01]  /*23bc0*/  LDL.LU R22, [R1+0x1240] ;  /* 0x0012400001167983 */ /* 0x000f220000300800 */
[----:B------:R-:W-:Y:S02]  /*23bd0*/  SEL R23, R23, RZ, !P0 ;  /* 0x000000ff17177207 */ /* 0x000fe40004000000 */
[----:B------:R-:W-:-:S05]  /*23be0*/  IADD3 R146, P3, R146, R2, RZ ;  /* 0x0000000292927210 */ /* 0x000fca0007f7e0ff */
[----:B------:R-:W-:Y:S01]  /*23bf0*/  IMAD.X R147, R147, 0x1, R0, P3 ;  /* 0x0000000193937824 */ /* 0x000fe200018e0600 */
[----:B------:R-:W-:Y:S01]  /*23c00*/  STL [R1+0x1220], R146 ;  /* 0x0012209201007387 */ /* 0x000fe20000100800 */
[----:B------:R-:W-:-:S03]  /*23c10*/  ISETP.NE.U32.AND P2, PT, R23, RZ, PT ;  /* 0x000000ff1700720c */ /* 0x000fc60003f45070 */
[----:B------:R-:W-:Y:S04]  /*23c20*/  STL [R1+0x121c], R147 ;  /* 0x00121c9301007387 */ /* 0x000fe80000100800 */
[----:B------:R-:W4:Y:S04]  /*23c30*/  LDL.LU R143, [R1+0x1234] ;  /* 0x00123400018f7983 */ /* 0x000f280000300800 */
[----:B------:R-:W4:Y:S04]  /*23c40*/  LDL.LU R23, [R1+0x123c] ;  /* 0x00123c0001177983 */ /* 0x000f280000300800 */
[----:B------:R-:W-:Y:S01]  /*23c50*/  LDGSTS.E [R5+0xc008], desc[UR34][R146.64], P1 ;  /* 0x0c00800092057fae */ /* 0x000fe20008921862 */
[----:B--2---:R-:W-:-:S02]  /*23c60*/  IADD3 R144, P1, R144, R2, RZ ;  /* 0x0000000290907210 */ /* 0x004fc40007f3e0ff */
[----:B---3--:R-:W-:-:S03]  /*23c70*/  IADD3 R7, P3, R7, R2, RZ ;  /* 0x0000000207077210 */ /* 0x008fc60007f7e0ff */
[--C-:B----4-:R-:W-:Y:S01]  /*23c80*/  IMAD.X R145, R145, 0x1, R0.reuse, P1 ;  /* 0x0000000191917824 */ /* 0x110fe200008e0600 */
[----:B------:R-:W-:Y:S04]  /*23c90*/  STL [R1+0x1228], R144 ;  /* 0x0012289001007387 */ /* 0x000fe80000100800 */
[----:B------:R1:W-:Y:S01]  /*23ca0*/  STL [R1+0x1224], R145 ;  /* 0x0012249101007387 */ /* 0x0003e20000100800 */
[----:B------:R-:W-:-:S03]  /*23cb0*/  IMAD.X R141, R141, 0x1, R0, P3 ;  /* 0x000000018d8d7824 */ /* 0x000fc600018e0600 */
[----:B------:R-:W-:Y:S04]  /*23cc0*/  STL [R1+0x1230], R7 ;  /* 0x0012300701007387 */ /* 0x000fe80000100800 */
[----:B------:R1:W-:Y:S01]  /*23cd0*/  LDGSTS.E [R5+0xc], desc[UR34][R144.64], P2 ;  /* 0x0000c00090057fae */ /* 0x0003e20009121862 */
[----:B------:R-:W-:-:S03]  /*23ce0*/  IADD3 R142, P1, R142, R2, RZ ;  /* 0x000000028e8e7210 */ /* 0x000fc60007f3e0ff */
[----:B------:R2:W-:Y:S01]  /*23cf0*/  STL [R1+0x122c], R141 ;  /* 0x00122c8d01007387 */ /* 0x0005e20000100800 */
[----:B-1----:R-:W-:Y:S01]  /*23d00*/  IMAD.MOV.U32 R145, RZ, RZ, R141 ;  /* 0x000000ffff917224 */ /* 0x002fe200078e008d */
[----:B------:R-:W-:Y:S01]  /*23d10*/  IADD3 R22, P3, R22, R2, RZ ;  /* 0x0000000216167210 */ /* 0x000fe20007f7e0ff */
[----:B------:R-:W-:Y:S01]  /*23d20*/  IMAD.MOV.U32 R144, RZ, RZ, R7 ;  /* 0x000000ffff907224 */ /* 0x000fe200078e0007 */
[----:B--2---:R-:W2:Y:S04]  /*23d30*/  LDL.LU R141, [R1+0x1244] ;  /* 0x00124400018d7983 */ /* 0x004ea80000300800 */
[----:B------:R-:W3:Y:S04]  /*23d40*/  LDL.LU R7, [R1+0x1248] ;  /* 0x0012480001077983 */ /* 0x000ee80000300800 */
[----:B------:R-:W-:Y:S04]  /*23d50*/  STL [R1+0x1238], R142 ;  /* 0x0012388e01007387 */ /* 0x000fe80000100800 */
[----:B------:R1:W-:Y:S01]  /*23d60*/  LDGSTS.E [R5+0x400c], desc[UR34][R144.64], P2 ;  /* 0x0400c00090057fae */ /* 0x0003e20009121862 */
[----:B------:R-:W-:-:S02]  /*23d70*/  IMAD.X R143, R143, 0x1, R0, P1 ;  /* 0x000000018f8f7824 */ /* 0x000fc400008e0600 */
[----:B------:R-:W-:-:S03]  /*23d80*/  IMAD.X R23, R23, 0x1, R0, P3 ;  /* 0x0000000117177824 */ /* 0x000fc600018e0600 */
[----:B------:R4:W-:Y:S04]  /*23d90*/  STL [R1+0x1234], R143 ;  /* 0x0012348f01007387 */ /* 0x0009e80000100800 */
[----:B------:R-:W-:Y:S04]  /*23da0*/  STL [R1+0x1240], R22 ;  /* 0x0012401601007387 */ /* 0x000fe80000100800 */
[----:B------:R1:W-:Y:S04]  /*23db0*/  STL [R1+0x123c], R23 ;  /* 0x00123c1701007387 */ /* 0x0003e80000100800 */
[----:B------:R-:W-:Y:S04]  /*23dc0*/  LDGSTS.E [R5+0x800c], desc[UR34][R142.64], P2 ;  /* 0x0800c0008e057fae */ /* 0x000fe80009121862 */
[----:B------:R1:W-:Y:S01]  /*23dd0*/  LDGSTS.E [R5+0xc00c], desc[UR34][R22.64], P2 ;  /* 0x0c00c00016057fae */ /* 0x0003e20009121862 */
[----:B------:R-:W1:Y:S03]  /*23de0*/  S2R R156, SR_TID.X ;  /* 0x00000000009c7919 */ /* 0x000e660000002100 */
[----:B----4-:R-:W4:Y:S04]  /*23df0*/  LDL.LU.64 R142, [R1+0xe38] ;  /* 0x000e3800018e7983 */ /* 0x010f280000300a00 */
[----:B-1----:R-:W4:Y:S04]  /*23e00*/  LDL.LU.64 R22, [R1+0xe28] ;  /* 0x000e280001167983 */ /* 0x002f280000300a00 */
[----:B------:R-:W4:Y:S04]  /*23e10*/  LDL.LU.64 R148, [R1+0xe18] ;  /* 0x000e180001947983 */ /* 0x000f280000300a00 */
[----:B------:R-:W4:Y:S01]  /*23e20*/  LDL.LU.64 R146, [R1+0xe08] ;  /* 0x000e080001927983 */ /* 0x000f220000300a00 */
[----:B------:R-:W-:-:S03]  /*23e30*/  ULEA UR4, UR10, UR8, 0xf ;  /* 0x000000080a047291 */ /* 0x000fc6000f8e783f */
[----:B------:R-:W0:Y:S01]  /*23e40*/  LDGDEPBAR ;  /* 0x00000000000079af */ /* 0x000e220000000000 */
[----:B------:R-:W-:Y:S02]  /*23e50*/  LOP3.LUT R144, R156, 0x1f, RZ, 0xc0, !PT ;  /* 0x0000001f9c907812 */ /* 0x000fe400078ec0ff */
[----:B------:R-:W1:Y:S02]  /*23e60*/  S2R R156, SR_TID.X ;  /* 0x00000000009c7919 */ /* 0x000e640000002100 */
[----:B------:R-:W-:-:S04]  /*23e70*/  ISETP.GE.AND P1, PT, R144, R6, PT ;  /* 0x000000069000720c */ /* 0x000fc80003f26270 */
[----:B------:R-:W-:-:S04]  /*23e80*/  SEL R5, RZ, 0x4, P1 ;  /* 0x00000004ff057807 */ /* 0x000fc80000800000 */
[----:B------:R-:W-:-:S04]  /*23e90*/  SEL R5, R5, RZ, !P0 ;  /* 0x000000ff05057207 */ /* 0x000fc80004000000 */
[----:B------:R-:W-:Y:S02]  /*23ea0*/  ISETP.NE.U32.AND P0, PT, R5, RZ, PT ;  /* 0x000000ff0500720c */ /* 0x000fe40003f05070 */
[C---:B-1----:R-:W-:Y:S02]  /*23eb0*/  LOP3.LUT R152, R156.reuse, 0x60, RZ, 0xc0, !PT ;  /* 0x000000609c987812 */ /* 0x042fe400078ec0ff */
[----:B------:R-:W-:Y:S02]  /*23ec0*/  LOP3.LUT R156, R156, 0x7f, RZ, 0xc0, !PT ;  /* 0x0000007f9c9c7812 */ /* 0x000fe400078ec0ff */
[----:B------:R-:W-:-:S03]  /*23ed0*/  SHF.R.U32.HI R145, RZ, 0x1, R152 ;  /* 0x00000001ff917819 */ /* 0x000fc60000011698 */
[----:B------:R-:W-:-:S05]  /*23ee0*/  IMAD.SHL.U32 R144, R156, 0x4, RZ ;  /* 0x000000049c907824 */ /* 0x000fca00078e00ff */
[----:B------:R-:W-:-:S05]  /*23ef0*/  LOP3.LUT R144, R144, R145, RZ, 0x3c, !PT ;  /* 0x0000009190907212 */ /* 0x000fca00078e3cff */
[----:B------:R-:W-:Y:S01]  /*23f00*/  VIADD R5, R144, UR4 ;  /* 0x0000000490057c36 */ /* 0x000fe20008000000 */
[----:B---3--:R-:W-:-:S05]  /*23f10*/  IADD3 R7, P1, R7, R4, RZ ;  /* 0x0000000407077210 */ /* 0x008fca0007f3e0ff */
[----:B--2---:R-:W-:Y:S01]  /*23f20*/  IMAD.X R141, R141, 0x1, R3, P1 ;  /* 0x000000018d8d7824 */ /* 0x004fe200008e0603 */
[----:B------:R1:W-:Y:S01]  /*23f30*/  STL [R1+0x1248], R7 ;  /* 0x0012480701007387 */ /* 0x0003e20000100800 */
[----:B------:R-:W-:Y:S02]  /*23f40*/  IMAD.MOV.U32 R6, RZ, RZ, R7 ;  /* 0x000000ffff067224 */ /* 0x000fe400078e0007 */
[----:B-1----:R-:W-:-:S05]  /*23f50*/  IMAD.MOV.U32 R7, RZ, RZ, R141 ;  /* 0x000000ffff077224 */ /* 0x002fca00078e008d */
[----:B------:R1:W-:Y:S01]  /*23f60*/  LDGSTS.E [R5+0x50000], desc[UR34][R6.64], P0 ;  /* 0x5000000006057fae */ /* 0x0003e20008121862 */
[----:B----4-:R-:W-:-:S05]  /*23f70*/  IADD3 R144, P1, R142, R4, RZ ;  /* 0x000000048e907210 */ /* 0x010fca0007f3e0ff */
[----:B-1----:R-:W-:Y:S01]  /*23f80*/  IMAD.X R6, R143, 0x1, R3, P1 ;  /* 0x000000018f067824 */ /* 0x002fe200008e0603 */
[----:B------:R-:W-:-:S05]  /*23f90*/  IADD3 R142, P1, R22, R4, RZ ;  /* 0x00000004168e7210 */ /* 0x000fca0007f3e0ff */
[----:B------:R-:W-:Y:S01]  /*23fa0*/  IMAD.X R143, R23, 0x1, R3, P1 ;  /* 0x00000001178f7824 */ /* 0x000fe200008e0603 */
[----:B------:R-:W-:-:S05]  /*23fb0*/  IADD3 R22, P1, R148, R4, RZ ;  /* 0x0000000494167210 */ /* 0x000fca0007f3e0ff */
[--C-:B------:R-:W-:Y:S01]  /*23fc0*/  IMAD.X R23, R149, 0x1, R3.reuse, P1 ;  /* 0x0000000195177824 */ /* 0x100fe200008e0603 */
[-C--:B------:R-:W-:Y:S01]  /*23fd0*/  IADD3 R7, P1, R146, R4.reuse, RZ ;  /* 0x0000000492077210 */ /* 0x080fe20007f3e0ff */
[----:B------:R1:W-:Y:S04]  /*23fe0*/  STL [R1+0x1244], R141 ;  /* 0x0012448d01007387 */ /* 0x0003e80000100800 */
[----:B-1----:R-:W-:Y:S01]  /*23ff0*/  IMAD.X R141, R147, 0x1, R3, P1 ;  /* 0x00000001938d7824 */ /* 0x002fe200008e0603 */
[----:B------:R-:W-:-:S05]  /*24000*/  IADD3 R148, P1, R250, R4, RZ ;  /* 0x00000004fa947210 */ /* 0x000fca0007f3e0ff */
[----:B------:R-:W-:Y:S01]  /*24010*/  IMAD.X R250, R251, 0x1, R3, P1 ;  /* 0x00000001fbfa7824 */ /* 0x000fe200008e0603 */
        /* <DEDUP_REMOVED lines=28> */
[----:B------:R-:W-:Y:S01]  /*241e0*/  IADD3 R235, P1, R190, R4, RZ ;  /* 0x00000004beeb7210 */ /* 0x000fe20007f3e0ff */
[----:B------:R-:W-:-:S04]  /*241f0*/  IMAD.MOV.U32 R211, RZ, RZ, R156 ;  /* 0x000000ffffd37224 */ /* 0x000fc800078e009c */
        /* <DEDUP_REMOVED lines=10> */
[-C--:B------:R-:W-:Y:S01]  /*242a0*/  IADD3 R152, P1, R174, R4.reuse, RZ ;  /* 0x00000004ae987210 */ /* 0x080fe20007f3e0ff */
[----:B------:R-:W-:Y:S02]  /*242b0*/  IMAD.MOV.U32 R227, RZ, RZ, R151 ;  /* 0x000000ffffe37224 */ /* 0x000fe400078e0097 */
[----:B------:R-:W-:Y:S02]  /*242c0*/  IMAD.MOV.U32 R199, RZ, RZ, R243 ;  /* 0x000000ffffc77224 */ /* 0x000fe400078e00f3 */
[----:B------:R-:W-:Y:S01]  /*242d0*/  IMAD.X R174, R175, 0x1, R3, P1 ;  /* 0x00000001afae7824 */ /* 0x000fe200008e0603 */
[----:B------:R-:W-:Y:S01]  /*242e0*/  IADD3 R151, P1, R170, R4, RZ ;  /* 0x00000004aa977210 */ /* 0x000fe20007f3e0ff */
[----:B------:R-:W-:Y:S02]  /*242f0*/  IMAD.MOV.U32 R243, RZ, RZ, R145 ;  /* 0x000000fffff37224 */ /* 0x000fe400078e0091 */
[----:B------:R-:W-:-:S02]  /*24300*/  IMAD.MOV.U32 R187, RZ, RZ, R141 ;  /* 0x000000ffffbb7224 */ /* 0x000fc400078e008d */
[----:B------:R-:W-:Y:S02]  /*24310*/  IMAD.MOV.U32 R145, RZ, RZ, R6 ;  /* 0x000000ffff917224 */ /* 0x000fe400078e0006 */
[----:B------:R-:W-:Y:S02]  /*24320*/  IMAD.MOV.U32 R6, RZ, RZ, R7 ;  /* 0x000000ffff067224 */ /* 0x000fe400078e0007 */
[----:B------:R-:W-:Y:S01]  /*24330*/  IMAD.MOV.U32 R231, RZ, RZ, R150 ;  /* 0x000000ffffe77224 */ /* 0x000fe200078e0096 */
[----:B------:R-:W-:Y:S01]  /*24340*/  LDGSTS.E [R5+0x50400], desc[UR34][R144.64], P0 ;  /* 0x5040000090057fae */ /* 0x000fe20008121862 */
[----:B------:R-:W-:Y:S01]  /*24350*/  IMAD.X R170, R171, 0x1, R3, P1 ;  /* 0x00000001abaa7824 */ /* 0x000fe200008e0603 */
[----:B------:R-:W-:Y:S01]  /*24360*/  IADD3 R150, P1, R166, R4, RZ ;  /* 0x00000004a6967210 */ /* 0x000fe20007f3e0ff */
[----:B------:R-:W-:Y:S01]  /*24370*/  IMAD.MOV.U32 R7, RZ, RZ, R187 ;  /* 0x000000ffff077224 */ /* 0x000fe200078e00bb */
[----:B------:R-:W-:Y:S04]  /*24380*/  STL.64 [R1+0xe38], R144 ;  /* 0x000e389001007387 */ /* 0x000fe80000100a00 */
[----:B------:R-:W-:Y:S01]  /*24390*/  STL.64 [R1+0xe28], R142 ;  /* 0x000e288e01007387 */ /* 0x000fe20000100a00 */
[----:B------:R-:W-:-:S03]  /*243a0*/  IMAD.X R166, R167, 0x1, R3, P1 ;  /* 0x00000001a7a67824 */ /* 0x000fc600008e0603 */
[----:B------:R-:W-:Y:S04]  /*243b0*/  LDGSTS.E [R5+0x50800], desc[UR34][R142.64], P0 ;  /* 0x508000008e057fae */ /* 0x000fe80008121862 */
[----:B------:R-:W-:Y:S04]  /*243c0*/  STL.64 [R1+0xe18], R22 ;  /* 0x000e181601007387 */ /* 0x000fe80000100a00 */
[----:B------:R-:W-:Y:S04]  /*243d0*/  LDGSTS.E [R5+0x50c00], desc[UR34][R22.64], P0 ;  /* 0x50c0000016057fae */ /* 0x000fe80008121862 */
[----:B------:R1:W-:Y:S04]  /*243e0*/  STL.64 [R1+0xe08], R6 ;  /* 0x000e080601007387 */ /* 0x0003e80000100a00 */
[----:B------:R2:W-:Y:S01]  /*243f0*/  LDGSTS.E [R5+0x51000], desc[UR34][R6.64], P0 ;  /* 0x5100000006057fae */ /* 0x0005e20008121862 */
[----:B------:R-:W-:-:S02]  /*24400*/  IMAD.MOV.U32 R171, RZ, RZ, R170 ;  /* 0x000000ffffab7224 */ /* 0x000fc400078e00aa */
[----:B------:R-:W-:Y:S02]  /*24410*/  IMAD.MOV.U32 R167, RZ, RZ, R166 ;  /* 0x000000ffffa77224 */ /* 0x000fe400078e00a6 */
[----:B------:R-:W-:Y:S02]  /*24420*/  IMAD.MOV.U32 R170, RZ, RZ, R151 ;  /* 0x000000ffffaa7224 */ /* 0x000fe400078e0097 */
[----:B------:R-:W-:Y:S01]  /*24430*/  IMAD.MOV.U32 R166, RZ, RZ, R150 ;  /* 0x000000ffffa67224 */ /* 0x000fe200078e0096 */
[----:B-1----:R-:W3:Y:S04]  /*24440*/  LDL.LU.64 R6, [R1+0xe40] ;  /* 0x000e400001067983 */ /* 0x002ee80000300a00 */
[----:B------:R-:W4:Y:S04]  /*24450*/  LDL.LU.64 R150, [R1+0xe30] ;  /* 0x000e300001967983 */ /* 0x000f280000300a00 */
[----:B------:R-:W4:Y:S04]  /*24460*/  LDL.LU.64 R22, [R1+0xe20] ;  /* 0x000e200001167983 */ /* 0x000f280000300a00 */
[----:B------:R-:W4:Y:S04]  /*24470*/  LDL.LU.64 R144, [R1+0xe10] ;  /* 0x000e100001907983 */ /* 0x000f280000300a00 */
[----:B------:R-:W4:Y:S01]  /*24480*/  LDL.LU.64 R142, [R1+0xe00] ;  /* 0x000e0000018e7983 */ /* 0x000f220000300a00 */
[----:B------:R-:W-:-:S02]  /*24490*/  IMAD.MOV.U32 R207, RZ, RZ, R251 ;  /* 0x000000ffffcf7224 */ /* 0x000fc400078e00fb */
[----:B------:R-:W-:Y:S02]  /*244a0*/  IMAD.MOV.U32 R203, RZ, RZ, R247 ;  /* 0x000000ffffcb7224 */ /* 0x000fe400078e00f7 */
[----:B------:R-:W-:Y:S02]  /*244b0*/  IMAD.MOV.U32 R251, RZ, RZ, R148 ;  /* 0x000000fffffb7224 */ /* 0x000fe400078e0094 */
[----:B------:R-:W-:Y:S02]  /*244c0*/  IMAD.MOV.U32 R247, RZ, RZ, R146 ;  /* 0x000000fffff77224 */ /* 0x000fe400078e0092 */
[----:B------:R-:W-:Y:S02]  /*244d0*/  IMAD.MOV.U32 R191, RZ, RZ, R235 ;  /* 0x000000ffffbf7224 */ /* 0x000fe400078e00eb */
[----:B------:R-:W-:Y:S02]  /*244e0*/  IMAD.MOV.U32 R195, RZ, RZ, R239 ;  /* 0x000000ffffc37224 */ /* 0x000fe400078e00ef */
[----:B------:R-:W-:Y:S01]  /*244f0*/  IMAD.MOV.U32 R235, RZ, RZ, R149 ;  /* 0x000000ffffeb7224 */ /* 0x000fe200078e0095 */
[----:B------:R-:W-:Y:S01]  /*24500*/  IADD3 R149, P1, R162, R4, RZ ;  /* 0x00000004a2957210 */ /* 0x000fe20007f3e0ff */
[----:B------:R-:W-:Y:S01]  /*24510*/  IMAD.MOV.U32 R239, RZ, RZ, R147 ;  /* 0x000000ffffef7224 */ /* 0x000fe200078e0093 */
[----:B------:R-:W-:-:S02]  /*24520*/  LOP3.LUT R251, R251, R250, RZ, 0x3c, !PT ;  /* 0x000000fafbfb7212 */ /* 0x000fc400078e3cff */
[----:B------:R-:W-:Y:S02]  /*24530*/  LOP3.LUT R247, R247, R246, RZ, 0x3c, !PT ;  /* 0x000000f6f7f77212 */ /* 0x000fe400078e3cff */
[----:B------:R-:W-:Y:S01]  /*24540*/  LOP3.LUT R243, R243, R242, RZ, 0x3c, !PT ;  /* 0x000000f2f3f37212 */ /* 0x000fe200078e3cff */
[----:B------:R-:W-:Y:S01]  /*24550*/  IMAD.X R162, R163, 0x1, R3, P1 ;  /* 0x00000001a3a27824 */ /* 0x000fe200008e0603 */
[----:B------:R-:W-:Y:S02]  /*24560*/  LOP3.LUT R239, R239, R238, RZ, 0x3c, !PT ;  /* 0x000000eeefef7212 */ /* 0x000fe400078e3cff */
[----:B------:R-:W-:Y:S02]  /*24570*/  LOP3.LUT R250, R251, R250, RZ, 0x3c, !PT ;  /* 0x000000fafbfa7212 */ /* 0x000fe400078e3cff */
[----:B------:R-:W-:Y:S02]  /*24580*/  LOP3.LUT R235, R235, R234, RZ, 0x3c, !PT ;  /* 0x000000eaebeb7212 */ /* 0x000fe400078e3cff */
[----:B------:R-:W-:-:S02]  /*24590*/  IADD3 R148, P1, R158, R4, RZ ;  /* 0x000000049e947210 */ /* 0x000fc40007f3e0ff */
[----:B------:R-:W-:Y:S02]  /*245a0*/  LOP3.LUT R246, R247, R246, RZ, 0x3c, !PT ;  /* 0x000000f6f7f67212 */ /* 0x000fe400078e3cff */
[----:B------:R-:W-:Y:S02]  /*245b0*/  LOP3.LUT R231, R231, R230, RZ, 0x3c, !PT ;  /* 0x000000e6e7e77212 */ /* 0x000fe400078e3cff */
[----:B------:R-:W-:Y:S02]  /*245c0*/  LOP3.LUT R242, R243, R242, RZ, 0x3c, !PT ;  /* 0x000000f2f3f27212 */ /* 0x000fe400078e3cff */
[----:B------:R-:W-:Y:S02]  /*245d0*/  LOP3.LUT R227, R227, R226, RZ, 0x3c, !PT ;  /* 0x000000e2e3e37212 */ /* 0x000fe400078e3cff */
[----:B------:R-:W-:Y:S02]  /*245e0*/  LOP3.LUT R238, R239, R238, RZ, 0x3c, !PT ;  /* 0x000000eeefee7212 */ /* 0x000fe400078e3cff */
[----:B------:R-:W-:-:S02]  /*245f0*/  LOP3.LUT R223, R223, R222, RZ, 0x3c, !PT ;  /* 0x000000dedfdf7212 */ /* 0x000fc400078e3cff */
[----:B------:R-:W-:Y:S02]  /*24600*/  LOP3.LUT R251, R251, R250, RZ, 0x3c, !PT ;  /* 0x000000fafbfb7212 */ /* 0x000fe400078e3cff */
[----:B------:R-:W-:Y:S02]  /*24610*/  LOP3.LUT R234, R235, R234, RZ, 0x3c, !PT ;  /* 0x000000eaebea7212 */ /* 0x000fe400078e3cff */
[----:B------:R-:W-:Y:S01]  /*24620*/  LOP3.LUT R219, R219, R218, RZ, 0x3c, !PT ;  /* 0x000000dadbdb7212 */ /* 0x000fe200078e3cff */
[----:B------:R-:W-:Y:S01]  /*24630*/  IMAD.X R158, R159, 0x1, R3, P1 ;  /* 0x000000019f9e7824 */ /* 0x000fe200008e0603 */
[----:B------:R-:W-:Y:S01]  /*24640*/  LOP3.LUT R247, R247, R246, RZ, 0x3c, !PT ;  /* 0x000000f6f7f77212 */ /* 0x000fe200078e3cff */
[----:B------:R-:W-:Y:S01]  /*24650*/  LDGSTS.E [R5+0x51400], desc[UR34][R250.64], P0 ;  /* 0x51400000fa057fae */ /* 0x000fe20008121862 */
[----:B------:R-:W-:Y:S02]  /*24660*/  LOP3.LUT R230, R231, R230, RZ, 0x3c, !PT ;  /* 0x000000e6e7e67212 */ /* 0x000fe400078e3cff */
[----:B------:R-:W-:Y:S01]  /*24670*/  LOP3.LUT R215, R215, R214, RZ, 0x3c, !PT ;  /* 0x000000d6d7d77212 */ /* 0x000fe200078e3cff */
[----:B------:R-:W-:Y:S01]  /*24680*/  LDGSTS.E [R5+0x51800], desc[UR34][R246.64], P0 ;  /* 0x51800000f6057fae */ /* 0x000fe20008121862 */
[----:B------:R-:W-:-:S02]  /*24690*/  LOP3.LUT R243, R243, R242, RZ, 0x3c, !PT ;  /* 0x000000f2f3f37212 */ /* 0x000fc400078e3cff */
[----:B------:R-:W-:Y:S02]  /*246a0*/  LOP3.LUT R226, R227, R226, RZ, 0x3c, !PT ;  /* 0x000000e2e3e27212 */ /* 0x000fe400078e3cff */
[----:B------:R-:W-:Y:S01]  /*246b0*/  LOP3.LUT R211, R211, R210, RZ, 0x3c, !PT ;  /* 0x000000d2d3d37212 */ /* 0x000fe200078e3cff */
[----:B------:R-:W-:Y:S01]  /*246c0*/  LDGSTS.E [R5+0x51c00], desc[UR34][R242.64], P0 ;  /* 0x51c00000f2057fae */ /* 0x000fe20008121862 */
[----:B------:R-:W-:Y:S02]  /*246d0*/  IADD3 R147, P1, R18, R4, RZ ;  /* 0x0000000412937210 */ /* 0x000fe40007f3e0ff */
[----:B------:R-:W-:Y:S02]  /*246e0*/  LOP3.LUT R239, R239, R238, RZ, 0x3c, !PT ;  /* 0x000000eeefef7212 */ /* 0x000fe400078e3cff */
[----:B------:R-:W-:Y:S02]  /*246f0*/  LOP3.LUT R222, R223, R222, RZ, 0x3c, !PT ;  /* 0x000000dedfde7212 */ /* 0x000fe400078e3cff */
[----:B------:R-:W-:-:S02]  /*24700*/  LOP3.LUT R207, R207, R206, RZ, 0x3c, !PT ;  /* 0x000000cecfcf7212 */ /* 0x000fc400078e3cff */
        /* <DEDUP_REMOVED lines=16> */
[----:B------:R-:W-:Y:S01]  /*24810*/  LOP3.LUT R202, R203, R202, RZ, 0x3c, !PT ;  /* 0x000000cacbca7212 */ /* 0x000fe200078e3cff */
[----:B------:R-:W-:Y:S01]  /*24820*/  LDGSTS.E [R5+0x52800], desc[UR34][R230.64], P0 ;  /* 0x52800000e6057fae */ /* 0x000fe20008121862 */
[----:B------:R-:W-:Y:S02]  /*24830*/  IADD3 R146, P1, R14, R4, RZ ;  /* 0x000000040e927210 */ /* 0x000fe40007f3e0ff */
        /* <DEDUP_REMOVED lines=8> */
[----:B------:R-:W-:Y:S02]  /*248c0*/  LOP3.LUT R190, R191, R190, RZ, 0x3c, !PT ;  /* 0x000000bebfbe7212 */ /* 0x000fe400078e3cff */
[----:B------:R-:W-:Y:S01]  /*248d0*/  LOP3.LUT R203, R203, R202, RZ, 0x3c, !PT ;  /* 0x000000cacbcb7212 */ /* 0x000fe200078e3cff */
[----:B------:R-:W-:Y:S01]  /*248e0*/  IMAD.X R14, R15, 0x1, R3, P1 ;  /* 0x000000010f0e7824 */ /* 0x000fe200008e0603 */
[----:B------:R-:W-:Y:S01]  /*248f0*/  LOP3.LUT R199, R199, R198, RZ, 0x3c, !PT ;  /* 0x000000c6c7c77212 */ /* 0x000fe200078e3cff */
[----:B------:R-:W-:Y:S01]  /*24900*/  LDGSTS.E [R5+0x53800], desc[UR34][R214.64], P0 ;  /* 0x53800000d6057fae */ /* 0x000fe20008121862 */
[----:B------:R-:W-:Y:S01]  /*24910*/  LOP3.LUT R195, R195, R194, RZ, 0x3c, !PT ;  /* 0x000000c2c3c37212 */ /* 0x000fe200078e3cff */
[----:B------:R-:W-:Y:S01]  /*24920*/  IMAD.MOV.U32 R187, RZ, RZ, R186 ;  /* 0x000000ffffbb7224 */ /* 0x000fe200078e00ba */
[----:B------:R-:W-:Y:S01]  /*24930*/  IADD3 R141, P1, R10, R4, RZ ;  /* 0x000000040a8d7210 */ /* 0x000fe20007f3e0ff */
[----:B------:R-:W-:Y:S01]  /*24940*/  LDGSTS.E [R5+0x53c00], desc[UR34][R210.64], P0 ;  /* 0x53c00000d2057fae */ /* 0x000fe20008121862 */
[----:B------:R-:W-:Y:S01]  /*24950*/  LOP3.LUT R191, R191, R190, RZ, 0x3c, !PT ;  /* 0x000000bebfbf7212 */ /* 0x000fe200078e3cff */
[----:B------:R-:W-:-:S02]  /*24960*/  IMAD.MOV.U32 R186, RZ, RZ, R156 ;  /* 0x000000ffffba7224 */ /* 0x000fc400078e009c */
[----:B------:R-:W-:Y:S01]  /*24970*/  IMAD.MOV.U32 R183, RZ, RZ, R182 ;  /* 0x000000ffffb77224 */ /* 0x000fe200078e00b6 */
[----:B------:R-:W-:Y:S01]  /*24980*/  LDGSTS.E [R5+0x54000], desc[UR34][R206.64], P0 ;  /* 0x54000000ce057fae */ /* 0x000fe20008121862 */
[----:B------:R-:W-:Y:S02]  /*24990*/  IMAD.MOV.U32 R182, RZ, RZ, R155 ;  /* 0x000000ffffb67224 */ /* 0x000fe400078e009b */
[----:B------:R-:W-:Y:S01]  /*249a0*/  IMAD.MOV.U32 R179, RZ, RZ, R178 ;  /* 0x000000ffffb37224 */ /* 0x000fe200078e00b2 */
[----:B------:R-:W-:Y:S01]  /*249b0*/  LDGSTS.E [R5+0x54400], desc[UR34][R202.64], P0 ;  /* 0x54400000ca057fae */ /* 0x000fe20008121862 */
[----:B------:R-:W-:Y:S02]  /*249c0*/  IMAD.MOV.U32 R178, RZ, RZ, R154 ;  /* 0x000000ffffb27224 */ /* 0x000fe400078e009a */
[----:B------:R-:W-:Y:S01]  /*249d0*/  IMAD.MOV.U32 R175, RZ, RZ, R174 ;  /* 0x000000ffffaf7224 */ /* 0x000fe200078e00ae */
[----:B------:R-:W-:Y:S01]  /*249e0*/  LDGSTS.E [R5+0x54800], desc[UR34][R198.64], P0 ;  /* 0x54800000c6057fae */ /* 0x000fe20008121862 */
[----:B------:R-:W-:-:S02]  /*249f0*/  IMAD.MOV.U32 R174, RZ, RZ, R152 ;  /* 0x000000ffffae7224 */ /* 0x000fc400078e0098 */
[----:B------:R-:W-:Y:S01]  /*24a00*/  IMAD.MOV.U32 R15, RZ, RZ, R14 ;  /* 0x000000ffff0f7224 */ /* 0x000fe200078e000e */
[----:B------:R-:W-:Y:S01]  /*24a10*/  LDGSTS.E [R5+0x54c00], desc[UR34][R194.64], P0 ;  /* 0x54c00000c2057fae */ /* 0x000fe20008121862 */
[----:B------:R-:W-:Y:S02]  /*24a20*/  IMAD.X R10, R11, 0x1, R3, P1 ;  /* 0x000000010b0a7824 */ /* 0x000fe400008e0603 */
        /* <DEDUP_REMOVED lines=8> */
[----:B------:R-:W-:Y:S02]  /*24ab0*/  IMAD.MOV.U32 R19, RZ, RZ, R18 ;  /* 0x000000ffff137224 */ /* 0x000fe400078e0012 */
[----:B------:R-:W-:Y:S01]  /*24ac0*/  IMAD.MOV.U32 R18, RZ, RZ, R147 ;  /* 0x000000ffff127224 */ /* 0x000fe200078e0093 */
        /* <DEDUP_REMOVED lines=10> */
[----:B------:R1:W-:Y:S01]  /*24b70*/  LDGSTS.E [R5+0x57c00], desc[UR34][R10.64], P0 ;  /* 0x57c000000a057fae */ /* 0x0003e20008121862 */
[----:B---3--:R-:W-:-:S05]  /*24b80*/  IADD3 R146, P1, R6, R4, RZ ;  /* 0x0000000406927210 */ /* 0x008fca0007f3e0ff */
[----:B--2---:R-:W-:Y:S01]  /*24b90*/  IMAD.X R6, R7, 0x1, R3, P1 ;  /* 0x0000000107067824 */ /* 0x004fe200008e0603 */
[----:B----4-:R-:W-:-:S05]  /*24ba0*/  IADD3 R148, P1, R150, R4, RZ ;  /* 0x0000000496947210 */ /* 0x010fca0007f3e0ff */
        /* <DEDUP_REMOVED lines=43> */
[-C--:B------:R-:W-:Y:S01]  /*24e60*/  IADD3 R217, P1, R176, R4.reuse, RZ ;  /* 0x00000004b0d97210 */ /* 0x080fe20007f3e0ff */
[----:B------:R-:W-:Y:S02]  /*24e70*/  IMAD.MOV.U32 R197, RZ, RZ, R237 ;  /* 0x000000ffffc57224 */ /* 0x000fe400078e00ed */
[----:B------:R-:W-:Y:S02]  /*24e80*/  IMAD.MOV.U32 R237, RZ, RZ, R141 ;  /* 0x000000ffffed7224 */ /* 0x000fe400078e008d */
[----:B------:R-:W-:Y:S01]  /*24e90*/  IMAD.X R176, R177, 0x1, R3, P1 ;  /* 0x00000001b1b07824 */ /* 0x000fe200008e0603 */
[----:B------:R-:W-:-:S05]  /*24ea0*/  IADD3 R141, P1, R172, R4, RZ ;  /* 0x00000004ac8d7210 */ /* 0x000fca0007f3e0ff */
[----:B------:R-:W-:Y:S02]  /*24eb0*/  IMAD.X R172, R173, 0x1, R3, P1 ;  /* 0x00000001adac7824 */ /* 0x000fe400008e0603 */
[----:B------:R-:W1:Y:S01]  /*24ec0*/  S2R R173, SR_TID.X ;  /* 0x0000000000ad7919 */ /* 0x000e620000002100 */
[----:B------:R-:W-:Y:S02]  /*24ed0*/  IMAD.MOV.U32 R189, RZ, RZ, R229 ;  /* 0x000000ffffbd7224 */ /* 0x000fe400078e00e5 */
[----:B------:R-:W-:Y:S01]  /*24ee0*/  IMAD.MOV.U32 R229, RZ, RZ, R142 ;  /* 0x000000ffffe57224 */ /* 0x000fe200078e008e */
[-C--:B------:R-:W-:Y:S01]  /*24ef0*/  IADD3 R142, P1, R168, R4.reuse, RZ ;  /* 0x00000004a88e7210 */ /* 0x080fe20007f3e0ff */
[----:B------:R-:W-:Y:S02]  /*24f00*/  IMAD.MOV.U32 R201, RZ, RZ, R241 ;  /* 0x000000ffffc97224 */ /* 0x000fe400078e00f1 */
[----:B------:R-:W-:Y:S02]  /*24f10*/  IMAD.MOV.U32 R241, RZ, RZ, R143 ;  /* 0x000000fffff17224 */ /* 0x000fe400078e008f */
[----:B------:R-:W-:Y:S01]  /*24f20*/  IMAD.X R168, R169, 0x1, R3, P1 ;  /* 0x00000001a9a87824 */ /* 0x000fe200008e0603 */
[----:B------:R-:W-:Y:S01]  /*24f30*/  IADD3 R143, P1, R164, R4, RZ ;  /* 0x00000004a48f7210 */ /* 0x000fe20007f3e0ff */
[----:B------:R-:W-:-:S02]  /*24f40*/  IMAD.MOV.U32 R185, RZ, RZ, R225 ;  /* 0x000000ffffb97224 */ /* 0x000fc400078e00e1 */
[----:B------:R-:W-:Y:S02]  /*24f50*/  IMAD.MOV.U32 R225, RZ, RZ, R144 ;  /* 0x000000ffffe17224 */ /* 0x000fe400078e0090 */
[----:B------:R-:W-:Y:S01]  /*24f60*/  IMAD.X R164, R165, 0x1, R3, P1 ;  /* 0x00000001a5a47824 */ /* 0x000fe200008e0603 */
        /* <DEDUP_REMOVED lines=8> */
[----:B------:R-:W-:Y:S01]  /*24ff0*/  IADD3 R7, P1, R16, R4, RZ ;  /* 0x0000000410077210 */ /* 0x000fe20007f3e0ff */
[----:B------:R-:W-:Y:S01]  /*25000*/  IMAD.MOV.U32 R209, RZ, RZ, R249 ;  /* 0x000000ffffd17224 */ /* 0x000fe200078e00f9 */
[C---:B-1----:R-:W-:Y:S01]  /*25010*/  LOP3.LUT R165, R173.reuse, 0x7f, RZ, 0xc0, !PT ;  /* 0x0000007fada57812 */ /* 0x042fe200078ec0ff */
[----:B------:R-:W-:Y:S01]  /*25020*/  IMAD.MOV.U32 R181, RZ, RZ, R221 ;  /* 0x000000ffffb57224 */ /* 0x000fe200078e00dd */
[----:B------:R-:W-:Y:S01]  /*25030*/  LOP3.LUT R161, R173, 0x60, RZ, 0xc0, !PT ;  /* 0x00000060ada17812 */ /* 0x000fe200078ec0ff */
[----:B------:R-:W-:Y:S02]  /*25040*/  IMAD.MOV.U32 R249, RZ, RZ, R149 ;  /* 0x000000fffff97224 */ /* 0x000fe400078e0095 */
[----:B------:R-:W-:-:S02]  /*25050*/  IMAD.MOV.U32 R221, RZ, RZ, R147 ;  /* 0x000000ffffdd7224 */ /* 0x000fc400078e0093 */
[----:B------:R-:W-:Y:S02]  /*25060*/  IMAD.MOV.U32 R149, RZ, RZ, R5 ;  /* 0x000000ffff957224 */ /* 0x000fe400078e0005 */
[----:B------:R-:W-:Y:S01]  /*25070*/  IMAD.MOV.U32 R147, RZ, RZ, R6 ;  /* 0x000000ffff937224 */ /* 0x000fe200078e0006 */
[----:B------:R-:W-:Y:S01]  /*25080*/  SHF.R.U32.HI R6, RZ, 0x1, R161 ;  /* 0x00000001ff067819 */ /* 0x000fe200000116a1 */
[----:B------:R-:W-:Y:S02]  /*25090*/  IMAD.SHL.U32 R5, R165, 0x4, RZ ;  /* 0x00000004a5057824 */ /* 0x000fe400078e00ff */
[----:B------:R-:W-:Y:S02]  /*250a0*/  IMAD.MOV.U32 R213, RZ, RZ, R156 ;  /* 0x000000ffffd57224 */ /* 0x000fe400078e009c */
[----:B------:R-:W-:Y:S01]  /*250b0*/  IMAD.X R16, R17, 0x1, R3, P1 ;  /* 0x0000000111107824 */ /* 0x000fe200008e0603 */
[----:B------:R-:W-:Y:S01]  /*250c0*/  IADD3 R156, P1, R12, R4, RZ ;  /* 0x000000040c9c7210 */ /* 0x000fe20007f3e0ff */
[----:B------:R-:W-:Y:S01]  /*250d0*/  IMAD.MOV.U32 R177, RZ, RZ, R217 ;  /* 0x000000ffffb17224 */ /* 0x000fe200078e00d9 */
[----:B------:R-:W-:Y:S01]  /*250e0*/  LOP3.LUT R5, R5, R6, RZ, 0x3c, !PT ;  /* 0x0000000605057212 */ /* 0x000fe200078e3cff */
[----:B------:R-:W-:Y:S01]  /*250f0*/  IMAD.MOV.U32 R217, RZ, RZ, R152 ;  /* 0x000000ffffd97224 */ /* 0x000fe200078e0098 */
[----:B------:R1:W-:Y:S01]  /*25100*/  STL.64 [R1+0xe40], R146 ;  /* 0x000e409201007387 */ /* 0x0003e20000100a00 */
[----:B------:R-:W-:Y:S01]  /*25110*/  IMAD.X R12, R13, 0x1, R3, P1 ;  /* 0x000000010d0c7824 */ /* 0x000fe200008e0603 */
[----:B------:R-:W-:-:S02]  /*25120*/  IADD3 R152, P1, R8, R4, RZ ;  /* 0x0000000408987210 */ /* 0x000fc40007f3e0ff */
[----:B------:R2:W-:Y:S01]  /*25130*/  STL.64 [R1+0xe30], R148 ;  /* 0x000e309401007387 */ /* 0x0005e20000100a00 */
[----:B------:R-:W-:Y:S01]  /*25140*/  LOP3.LUT R5, R5, 0x40, RZ, 0x3c, !PT ;  /* 0x0000004005057812 */ /* 0x000fe200078e3cff */
[----:B------:R-:W-:Y:S02]  /*25150*/  IMAD.MOV.U32 R173, RZ, RZ, R172 ;  /* 0x000000ffffad7224 */ /* 0x000fe400078e00ac */
[----:B------:R3:W-:Y:S01]  /*25160*/  STL.64 [R1+0xe20], R150 ;  /* 0x000e209601007387 */ /* 0x0007e20000100a00 */
[----:B------:R-:W-:Y:S02]  /*25170*/  IMAD.MOV.U32 R172, RZ, RZ, R141 ;  /* 0x000000ffffac7224 */ /* 0x000fe400078e008d */
[----:B------:R-:W-:Y:S01]  /*25180*/  IMAD.MOV.U32 R169, RZ, RZ, R168 ;  /* 0x000000ffffa97224 */ /* 0x000fe200078e00a8 */
[----:B------:R4:W-:Y:S01]  /*25190*/  STL.64 [R1+0xe10], R22 ;  /* 0x000e101601007387 */ /* 0x0009e20000100a00 */
[----:B------:R-:W-:Y:S02]  /*251a0*/  IMAD.MOV.U32 R168, RZ, RZ, R142 ;  /* 0x000000ffffa87224 */ /* 0x000fe400078e008e */
[----:B------:R-:W-:Y:S01]  /*251b0*/  IMAD.MOV.U32 R165, RZ, RZ, R164 ;  /* 0x000000ffffa57224 */ /* 0x000fe200078e00a4 */
[----:B------:R4:W-:Y:S01]  /*251c0*/  STL.64 [R1+0xe00], R154 ;  /* 0x000e009a01007387 */ /* 0x0009e20000100a00 */
[----:B------:R-:W-:-:S02]  /*251d0*/  IMAD.X R8, R9, 0x1, R3, P1 ;  /* 0x0000000109087824 */ /* 0x000fc400008e0603 */
[----:B------:R-:W-:Y:S01]  /*251e0*/  IMAD.MOV.U32 R164, RZ, RZ, R143 ;  /* 0x000000ffffa47224 */ /* 0x000fe200078e008f */
[----:B------:R1:W5:Y:S01]  /*251f0*/  LDL.LU R141, [R1+0x148c] ;  /* 0x00148c00018d7983 */ /* 0x0003620000300800 */
[----:B------:R-:W-:Y:S02]  /*25200*/  IMAD.MOV.U32 R161, RZ, RZ, R160 ;  /* 0x000000ffffa17224 */ /* 0x000fe400078e00a0 */
[----:B------:R-:W-:Y:S01]  /*25210*/  IMAD.MOV.U32 R160, RZ, RZ, R144 ;  /* 0x000000ffffa07224 */ /* 0x000fe200078e0090 */
[----:B------:R1:W5:Y:S01]  /*25220*/  LDL.LU R142, [R1+0x1488] ;  /* 0x00148800018e7983 */ /* 0x0003620000300800 */
[----:B------:R-:W-:Y:S02]  /*25230*/  IMAD.MOV.U32 R21, RZ, RZ, R20 ;  /* 0x000000ffff157224 */ /* 0x000fe400078e0014 */
[----:B------:R-:W-:Y:S01]  /*25240*/  VIADD R5, R5, UR4 ;  /* 0x0000000405057c36 */ /* 0x000fe20008000000 */
[----:B------:R1:W5:Y:S01]  /*25250*/  LDL.LU R143, [R1+0x1484] ;  /* 0x00148400018f7983 */ /* 0x0003620000300800 */
[----:B------:R-:W-:-:S02]  /*25260*/  IMAD.MOV.U32 R20, RZ, RZ, R145 ;  /* 0x000000ffff147224 */ /* 0x000fc400078e0091 */
[----:B------:R-:W-:Y:S01]  /*25270*/  IMAD.MOV.U32 R17, RZ, RZ, R16 ;  /* 0x000000ffff117224 */ /* 0x000fe200078e0010 */
[----:B------:R1:W5:Y:S01]  /*25280*/  LDL.LU R144, [R1+0x1480] ;  /* 0x0014800001907983 */ /* 0x0003620000300800 */
[----:B------:R-:W-:Y:S02]  /*25290*/  IMAD.MOV.U32 R16, RZ, RZ, R7 ;  /* 0x000000ffff107224 */ /* 0x000fe400078e0007 */
[----:B------:R-:W-:Y:S01]  /*252a0*/  IMAD.MOV.U32 R13, RZ, RZ, R12 ;  /* 0x000000ffff0d7224 */ /* 0x000fe200078e000c */
[----:B------:R1:W5:Y:S01]  /*252b0*/  LDL.LU R145, [R1+0x147c] ;  /* 0x00147c0001917983 */ /* 0x0003620000300800 */
[----:B------:R-:W-:Y:S02]  /*252c0*/  IMAD.MOV.U32 R12, RZ, RZ, R156 ;  /* 0x000000ffff0c7224 */ /* 0x000fe400078e009c */
[----:B------:R-:W-:Y:S01]  /*252d0*/  IMAD.MOV.U32 R9, RZ, RZ, R8 ;  /* 0x000000ffff097224 */ /* 0x000fe200078e0008 */
[----:B------:R-:W4:Y:S01]  /*252e0*/  LDL.LU R7, [R1+0x1478] ;  /* 0x0014780001077983 */ /* 0x000f220000300800 */
[----:B------:R-:W-:-:S03]  /*252f0*/  IMAD.MOV.U32 R8, RZ, RZ, R152 ;  /* 0x000000ffff087224 */ /* 0x000fc600078e0098 */
[----:B------:R1:W5:Y:S04]  /*25300*/  LDL.LU R156, [R1+0x1474] ;  /* 0x00147400019c7983 */ /* 0x0003680000300800 */
[----:B------:R1:W5:Y:S04]  /*25310*/  LDL.LU R152, [R1+0x1470] ;  /* 0x0014700001987983 */ /* 0x0003680000300800 */
[----:B------:R1:W-:Y:S04]  /*25320*/  LDGSTS.E [R5+0x50200], desc[UR34][R146.64], P0 ;  /* 0x5020000092057fae */ /* 0x0003e80008121862 */
[----:B------:R2:W-:Y:S04]  /*25330*/  LDGSTS.E [R5+0x50600], desc[UR34][R148.64], P0 ;  /* 0x5060000094057fae */ /* 0x0005e80008121862 */
[----:B------:R3:W-:Y:S04]  /*25340*/  LDGSTS.E [R5+0x50a00], desc[UR34][R150.64], P0 ;  /* 0x50a0000096057fae */ /* 0x0007e80008121862 */
[----:B-1----:R1:W5:Y:S04]  /*25350*/  LDL.LU.64 R146, [R1+0x1468] ;  /* 0x0014680001927983 */ /* 0x0023680000300a00 */
[----:B--2---:R1:W5:Y:S04]  /*25360*/  LDL.LU.64 R148, [R1+0x1460] ;  /* 0x0014600001947983 */ /* 0x0043680000300a00 */
[----:B---3--:R1:W5:Y:S04]  /*25370*/  LDL.LU.64 R150, [R1+0x1458] ;  /* 0x0014580001967983 */ /* 0x0083680000300a00 */
[----:B------:R1:W-:Y:S04]  /*25380*/  LDGSTS.E [R5+0x50e00], desc[UR34][R22.64], P0 ;  /* 0x50e0000016057fae */ /* 0x0003e80008121862 */
[----:B------:R1:W-:Y:S04]  /*25390*/  LDGSTS.E [R5+0x51200], desc[UR34][R154.64], P0 ;  /* 0x512000009a057fae */ /* 0x0003e80008121862 */
[----:B----4-:R1:W5:Y:S04]  /*253a0*/  LDL.LU.64 R22, [R1+0x1450] ;  /* 0x0014500001167983 */ /* 0x0103680000300a00 */
[----:B------:R1:W5:Y:S04]  /*253b0*/  LDL.LU.64 R154, [R1+0x1448] ;  /* 0x00144800019a7983 */ /* 0x0003680000300a00 */
[----:B------:R-:W2:Y:S01]  /*253c0*/  LDL R6, [R1+0x12c0] ;  /* 0x0012c00001067983 */ /* 0x000ea20000100800 */
        /* <DEDUP_REMOVED lines=14> */
[----:B------:R-:W-:Y:S01]  /*254b0*/  LOP3.LUT R217, R217, R216, RZ, 0x3c, !PT ;  /* 0x000000d8d9d97212 */ /* 0x000fe200078e3cff */
[----:B------:R1:W-:Y:S01]  /*254c0*/  LDGSTS.E [R5+0x51600], desc[UR34][R248.64], P0 ;  /* 0x51600000f8057fae */ /* 0x0003e20008121862 */
[----:B------:R-:W-:Y:S02]  /*254d0*/  LOP3.LUT R245, R245, R244, RZ, 0x3c, !PT ;  /* 0x000000f4f5f57212 */ /* 0x000fe400078e3cff */
[----:B------:R-:W-:Y:S02]  /*254e0*/  LOP3.LUT R228, R229, R228, RZ, 0x3c, !PT ;  /* 0x000000e4e5e47212 */ /* 0x000fe400078e3cff */
[----:B------:R-:W-:Y:S01]  /*254f0*/  LOP3.LUT R213, R213, R212, RZ, 0x3c, !PT ;  /* 0x000000d4d5d57212 */ /* 0x000fe200078e3cff */
[----:B------:R1:W-:Y:S01]  /*25500*/  LDGSTS.E [R5+0x51a00], desc[UR34][R244.64], P0 ;  /* 0x51a00000f4057fae */ /* 0x0003e20008121862 */
        /* <DEDUP_REMOVED lines=41> */
[----:B------:R-:W-:Y:S01]  /*257a0*/  LOP3.LUT R197, R197, R196, RZ, 0x3c, !PT ;  /* 0x000000c4c5c57212 */ /* 0x000fe200078e3cff */
[----:B------:R1:W-:Y:S01]  /*257b0*/  LDGSTS.E [R5+0x54600], desc[UR34][R200.64], P0 ;  /* 0x54600000c8057fae */ /* 0x0003e20008121862 */
[----:B------:R-:W-:Y:S02]  /*257c0*/  LOP3.LUT R180, R181, R180, RZ, 0x3c, !PT ;  /* 0x000000b4b5b47212 */ /* 0x000fe400078e3cff */
[----:B------:R-:W-:Y:S01]  /*257d0*/  LOP3.LUT R193, R193, R192, RZ, 0x3c, !PT ;  /* 0x000000c0c1c17212 */ /* 0x000fe200078e3cff */
[----:B------:R1:W-:Y:S01]  /*257e0*/  LDGSTS.E [R5+0x54a00], desc[UR34][R196.64], P0 ;  /* 0x54a00000c4057fae */ /* 0x0003e20008121862 */
[----:B------:R-:W-:Y:S02]  /*257f0*/  LOP3.LUT R176, R177, R176, RZ, 0x3c, !PT ;  /* 0x000000b0b1b07212 */ /* 0x000fe400078e3cff */
[----:B------:R-:W-:Y:S01]  /*25800*/  LOP3.LUT R189, R189, R188, RZ, 0x3c, !PT ;  /* 0x000000bcbdbd7212 */ /* 0x000fe200078e3cff */
[----:B------:R1:W-:Y:S01]  /*25810*/  LDGSTS.E [R5+0x54e00], desc[UR34][R192.64], P0 ;  /* 0x54e00000c0057fae */ /* 0x0003e20008121862 */
[----:B------:R-:W-:-:S02]  /*25820*/  LOP3.LUT R185, R185, R184, RZ, 0x3c, !PT ;  /* 0x000000b8b9b97212 */ /* 0x000fc400078e3cff */
[----:B------:R-:W-:Y:S01]  /*25830*/  LOP3.LUT R181, R181, R180, RZ, 0x3c, !PT ;  /* 0x000000b4b5b57212 */ /* 0x000fe200078e3cff */
[----:B------:R1:W-:Y:S01]  /*25840*/  LDGSTS.E [R5+0x55200], desc[UR34][R188.64], P0 ;  /* 0x55200000bc057fae */ /* 0x0003e20008121862 */
[----:B------:R-:W-:-:S03]  /*25850*/  LOP3.LUT R177, R177, R176, RZ, 0x3c, !PT ;  /* 0x000000b0b1b17212 */ /* 0x000fc600078e3cff */
[----:B------:R1:W-:Y:S04]  /*25860*/  LDGSTS.E [R5+0x55600], desc[UR34][R184.64], P0 ;  /* 0x55600000b8057fae */ /* 0x0003e80008121862 */
        /* <DEDUP_REMOVED lines=10> */
[----:B------:R-:W0:Y:S01]  /*25910*/  LDGDEPBAR ;  /* 0x00000000000079af */ /* 0x000e220000000000 */
[----:B------:R-:W-:-:S05]  /*25920*/  VIADD R7, R7, 0x1 ;  /* 0x0000000107077836 */ /* 0x000fca0000000000 */
[----:B--2---:R-:W-:-:S13]  /*25930*/  ISETP.NE.U32.AND P0, PT, R7, R6, PT ;  /* 0x000000060700720c */ /* 0x004fda0003f05070 */
[----:B-1----:R-:W-:Y:S05]  /*25940*/  @P0 BRA `(.L_x_1) ;  /* 0xffffff2800ec0947 */ /* 0x002fea000383ffff */
.L_x_0:
[----:B------:R-:W2:Y:S01]  /*25950*/  LDL.LU R9, [R1+0xc00] ;  /* 0x000c000001097983 */ /* 0x000ea20000300800 */
[----:B------:R-:W-:-:S04]  /*25960*/  DEPBAR.LE SB0, 0x0 ;  /* 0x000080000000791a */ /* 0x000fc80000000000 */
[----:B------:R-:W3:Y:S01]  /*25970*/  LDL.LU R3, [R1+0xc08] ;  /* 0x000c080001037983 */ /* 0x000ee20000300800 */
[----:B------:R-:W-:Y:S01]  /*25980*/  ULDC.64 UR36, c[0x0][0x228] ;  /* 0x00008a0000247ab9 */ /* 0x000fe20000000a00 */
[----:B------:R-:W-:Y:S01]  /*25990*/  ULDC UR4, c[0x0][0x248] ;  /* 0x0000920000047ab9 */ /* 0x000fe20000000800 */
[----:B------:R-:W-:Y:S01]  /*259a0*/  ULDC UR5, c[0x0][0x248] ;  /* 0x0000920000057ab9 */ /* 0x000fe20000000800 */
[----:B------:R-:W4:Y:S01]  /*259b0*/  LDL.LU R4, [R1+0xa00] ;  /* 0x000a000001047983 */ /* 0x000f220000300800 */
[----:B------:R-:W-:Y:S01]  /*259c0*/  ULDC UR6, c[0x0][0x248] ;  /* 0x0000920000067ab9 */ /* 0x000fe20000000800 */
[----:B------:R-:W-:Y:S01]  /*259d0*/  ULDC.64 UR38, c[0x0][0x228] ;  /* 0x00008a0000267ab9 */ /* 0x000fe20000000a00 */
[----:B------:R-:W-:Y:S01]  /*259e0*/  ULDC UR7, c[0x0][0x248] ;  /* 0x0000920000077ab9 */ /* 0x000fe20000000800 */
[----:B------:R-:W4:Y:S01]  /*259f0*/  LDL.LU R7, [R1+0xa08] ;  /* 0x000a080001077983 */ /* 0x000f220000300800 */
[----:B------:R-:W-:Y:S01]  /*25a00*/  ULDC.64 UR40, c[0x0][0x228] ;  /* 0x00008a0000287ab9 */ /* 0x000fe20000000a00 */
[----:B------:R-:W-:Y:S01]  /*25a10*/  ULDC UR24, c[0x0][0x228] ;  /* 0x00008a0000187ab9 */ /* 0x000fe20000000800 */
[----:B------:R-:W-:Y:S01]  /*25a20*/  ULDC UR25, c[0x0][0x228] ;  /* 0x00008a0000197ab9 */ /* 0x000fe20000000800 */
[----:B------:R-:W4:Y:S01]  /*25a30*/  LDL.LU R6, [R1+0x800] ;  /* 0x0008000001067983 */ /* 0x000f220000300800 */
[----:B------:R-:W-:Y:S01]  /*25a40*/  ULDC UR27, c[0x0][0x228] ;  /* 0x00008a00001b7ab9 */ /* 0x000fe20000000800 */
[----:B------:R-:W-:Y:S01]  /*25a50*/  ULDC UR26, c[0x0][0x228] ;  /* 0x00008a00001a7ab9 */ /* 0x000fe20000000800 */
[----:B------:R-:W-:Y:S01]  /*25a60*/  ULDC UR11, c[0x0][0x248] ;  /* 0x00009200000b7ab9 */ /* 0x000fe20000000800 */
[----:B------:R-:W1:Y:S01]  /*25a70*/  S2R R2, SR_TID.X ;  /* 0x0000000000027919 */ /* 0x000e620000002100 */
[----:B------:R-:W-:Y:S01]  /*25a80*/  ULDC UR29, c[0x0][0x248] ;  /* 0x00009200001d7ab9 */ /* 0x000fe20000000800 */
[----:B------:R-:W-:Y:S01]  /*25a90*/  ULDC UR28, c[0x0][0x228] ;  /* 0x00008a00001c7ab9 */ /* 0x000fe20000000800 */
[----:B------:R-:W-:Y:S01]  /*25aa0*/  ULDC UR30, c[0x0][0x248] ;  /* 0x00009200001e7ab9 */ /* 0x000fe20000000800 */
[----:B------:R-:W4:Y:S01]  /*25ab0*/  LDL.LU R5, [R1+0x808] ;  /* 0x0008080001057983 */ /* 0x000f220000300800 */
[----:B------:R-:W-:Y:S01]  /*25ac0*/  ULDC UR33, c[0x0][0x228] ;  /* 0x00008a0000217ab9 */ /* 0x000fe20000000800 */
        /* <DEDUP_REMOVED lines=35> */
[----:B------:R-:W-:Y:S01]  /*25d00*/  BAR.SYNC.DEFER_BLOCKING 0x0 ;  /* 0x0000000000007b1d */ /* 0x000fe20000010000 */
[----:B--2---:R-:W-:-:S04]  /*25d10*/  IMAD.MOV.U32 R8, RZ, RZ, R9 ;  /* 0x000000ffff087224 */ /* 0x004fc800078e0009 */
[----:B------:R-:W-:Y:S02]  /*25d20*/  IMAD.MOV.U32 R160, RZ, RZ, R8 ;  /* 0x000000ffffa07224 */ /* 0x000fe400078e0008 */
[----:B---3--:R-:W-:Y:S02]  /*25d30*/  IMAD.MOV.U32 R9, RZ, RZ, R3 ;  /* 0x000000ffff097224 */ /* 0x008fe400078e0003 */
[C---:B-1----:R-:W-:Y:S02]  /*25d40*/  IMAD.SHL.U32 R3, R2.reuse, 0x10, RZ ;  /* 0x0000001002037824 */ /* 0x042fe400078e00ff */
[----:B------:R-:W-:Y:S02]  /*25d50*/  IMAD.SHL.U32 R2, R2, 0x40, RZ ;  /* 0x0000004002027824 */ /* 0x000fe400078e00ff */
[----:B------:R-:W-:Y:S01]  /*25d60*/  IMAD.MOV.U32 R161, RZ, RZ, R9 ;  /* 0x000000ffffa17224 */ /* 0x000fe200078e0009 */
[----:B------:R-:W-:Y:S01]  /*25d70*/  LOP3.LUT R159, R3, 0xf0, RZ, 0xc0, !PT ;  /* 0x000000f0039f7812 */ /* 0x000fe200078ec0ff */
[----:B----4-:R-:W-:Y:S01]  /*25d80*/  IMAD.MOV.U32 R162, RZ, RZ, R4 ;  /* 0x000000ffffa27224 */ /* 0x010fe200078e0004 */
[----:B------:R-:W1:Y:S01]  /*25d90*/  S2R R3, SR_TID.X ;  /* 0x0000000000037919 */ /* 0x000e620000002100 */
[----:B------:R-:W-:Y:S01]  /*25da0*/  LOP3.LUT R2, R2, 0x400, RZ, 0xc0, !PT ;  /* 0x0000040002027812 */ /* 0x000fe200078ec0ff */
[----:B------:R-:W-:-:S02]  /*25db0*/  IMAD.MOV.U32 R163, RZ, RZ, R7 ;  /* 0x000000ffffa37224 */ /* 0x000fc400078e0007 */
[----:B------:R-:W-:Y:S01]  /*25dc0*/  IMAD.MOV.U32 R4, RZ, RZ, R6 ;  /* 0x000000ffff047224 */ /* 0x000fe200078e0006 */
[----:B------:R-:W-:Y:S01]  /*25dd0*/  IADD3 R153, R2, UR8, R159 ;  /* 0x0000000802997c10 */ /* 0x000fe2000fffe09f */
[----:B------:R-:W2:Y:S01]  /*25de0*/  LDL.LU R6, [R1+0x600] ;  /* 0x0006000001067983 */ /* 0x000ea20000300800 */
[----:B-----5:R-:W-:Y:S01]  /*25df0*/  VIADD R2, R23, 0x80 ;  /* 0x0000008017027836 */ /* 0x020fe20000000000 */
[----:B------:R-:W3:Y:S04]  /*25e00*/  S2R R159, SR_TID.X ;  /* 0x00000000009f7919 */ /* 0x000ee80000002100 */
[----:B------:R-:W-:Y:S01]  /*25e10*/  ISETP.GE.AND P0, PT, R2, UR37, PT ;  /* 0x0000002502007c0c */ /* 0x000fe2000bf06270 */
[----:B------:R-:W2:Y:S01]  /*25e20*/  LDL.LU R7, [R1+0x608] ;  /* 0x0006080001077983 */ /* 0x000ea20000300800 */
[----:B-1----:R-:W-:-:S02]  /*25e30*/  LOP3.LUT R158, R3, 0x60, RZ, 0xc0, !PT ;  /* 0x00000060039e7812 */ /* 0x002fc400078ec0ff */
[----:B---3--:R-:W-:-:S03]  /*25e40*/  LOP3.LUT R159, R159, 0x7f, RZ, 0xc0, !PT ;  /* 0x0000007f9f9f7812 */ /* 0x008fc600078ec0ff */
[----:B------:R-:W-:Y:S01]  /*25e50*/  IMAD R153, R158, 0x8, R153 ;  /* 0x000000089e997824 */ /* 0x000fe200078e0299 */
[----:B------:R-:W-:Y:S01]  /*25e60*/  LOP3.LUT R21, R21, 0xfeffffff, RZ, 0xc0, !PT ;  /* 0xfeffffff15157812 */ /* 0x000fe200078ec0ff */
[----:B------:R-:W-:Y:S01]  /*25e70*/  IMAD R2, R23, UR4, RZ ;  /* 0x0000000417027c24 */ /* 0x000fe2000f8e02ff */
[----:B------:R-:W-:Y:S01]  /*25e80*/  LEA R157, R159, UR8, 0x4 ;  /* 0x000000089f9d7c11 */ /* 0x000fe2000f8e20ff */
[----:B------:R-:W-:Y:S01]  /*25e90*/  VIADD R3, R23, 0x81 ;  /* 0x0000008117037836 */ /* 0x000fe20000000000 */
[----:B------:R-:W-:Y:S01]  /*25ea0*/  STSM.16.M88.4 [R153], R160 ;  /* 0x000000a099007844 */ /* 0x000fe20000000200 */
[----:B------:R-:W-:Y:S01]  /*25eb0*/  VIADD R2, R2, UR4 ;  /* 0x0000000402027c36 */ /* 0x000fe20008000000 */
[----:B------:R-:W-:Y:S01]  /*25ec0*/  ULDC UR8, c[0x0][0x248] ;  /* 0x0000920000087ab9 */ /* 0x000fe20000000800 */
[----:B------:R-:W-:Y:S01]  /*25ed0*/  LOP3.LUT R20, R20, 0x7fffffff, RZ, 0xc0, !PT ;  /* 0x7fffffff14147812 */ /* 0x000fe200078ec0ff */
[----:B------:R-:W-:Y:S01]  /*25ee0*/  BAR.SYNC.DEFER_BLOCKING 0x0 ;  /* 0x0000000000007b1d */ /* 0x000fe20000010000 */
[----:B------:R-:W-:Y:S01]  /*25ef0*/  ISETP.GE.AND P1, PT, R3, UR39, PT ;  /* 0x0000002703007c0c */ /* 0x000fe2000bf26270 */
[----:B------:R-:W-:-:S04]  /*25f00*/  VIADD R2, R2, UR4 ;  /* 0x0000000402027c36 */ /* 0x000fc80008000000 */
[----:B------:R-:W-:Y:S01]  /*25f10*/  ULDC UR37, c[0x0][0x228] ;  /* 0x00008a0000257ab9 */ /* 0x000fe20000000800 */
[----:B------:R-:W1:Y:S01]  /*25f20*/  LDS.128 R160, [R157] ;  /* 0x000000009da07984 */ /* 0x000e620000000c00 */
[----:B------:R-:W-:Y:S01]  /*25f30*/  ULDC UR39, c[0x0][0x228] ;  /* 0x00008a0000277ab9 */ /* 0x000fe20000000800 */
[----:B------:R-:W-:Y:S06]  /*25f40*/  BAR.SYNC.DEFER_BLOCKING 0x0 ;  /* 0x0000000000007b1d */ /* 0x000fec0000010000 */
[----:B-1----:R1:W-:Y:S04]  /*25f50*/  STL.64 [R1+0xe20], R160 ;  /* 0x000e20a001007387 */ /* 0x0023e80000100a00 */
[----:B------:R3:W-:Y:S04]  /*25f60*/  STL.64 [R1+0xe28], R162 ;  /* 0x000e28a201007387 */ /* 0x0007e80000100a00 */
[----:B-1----:R-:W4:Y:S04]  /*25f70*/  LDL.LU R160, [R1+0x400] ;  /* 0x0004000001a07983 */ /* 0x002f280000300800 */
[----:B------:R-:W4:Y:S04]  /*25f80*/  LDL.LU R161, [R1+0x408] ;  /* 0x0004080001a17983 */ /* 0x000f280000300800 */
[----:B---3--:R-:W4:Y:S04]  /*25f90*/  LDL.LU R162, [R1+0x200] ;  /* 0x0002000001a27983 */ /* 0x008f280000300800 */
[----:B------:R-:W4:Y:S04]  /*25fa0*/  LDL.LU R163, [R1+0x208] ;  /* 0x0002080001a37983 */ /* 0x000f280000300800 */
[----:B--2---:R1:W-:Y:S01]  /*25fb0*/  STSM.16.M88.4 [R153], R4 ;  /* 0x0000000499007844 */ /* 0x0043e20000000200 */
[----:B------:R-:W-:Y:S06]  /*25fc0*/  BAR.SYNC.DEFER_BLOCKING 0x0 ;  /* 0x0000000000007b1d */ /* 0x000fec0000010000 */
[----:B-1----:R-:W2:Y:S04]  /*25fd0*/  LDL.LU R4, [R1] ;  /* 0x0000000001047983 */ /* 0x002ea80000300800 */
[----:B------:R-:W2:Y:S04]  /*25fe0*/  LDL.LU R5, [R1+0x8] ;  /* 0x0000080001057983 */ /* 0x000ea80000300800 */
[----:B------:R-:W1:Y:S01]  /*25ff0*/  LDS.128 R164, [R157] ;  /* 0x000000009da47984 */ /* 0x000e620000000c00 */
[----:B------:R-:W-:Y:S06]  /*26000*/  BAR.SYNC.DEFER_BLOCKING 0x0 ;  /* 0x0000000000007b1d */ /* 0x000fec0000010000 */
[----:B----4-:R-:W-:Y:S02]  /*26010*/  STSM.16.M88.4 [R153], R160 ;  /* 0x000000a099007844 */ /* 0x010fe40000000200 */
[----:B------:R-:W-:Y:S06]  /*26020*/  BAR.SYNC.DEFER_BLOCKING 0x0 ;  /* 0x0000000000007b1d */ /* 0x000fec0000010000 */
[----:B------:R-:W3:Y:S04]  /*26030*/  LDS.128 R160, [R157] ;  /* 0x000000009da07984 */ /* 0x000ee80000000c00 */
[----:B-1----:R-:W-:Y:S04]  /*26040*/  STL.64 [R1+0xe10], R164 ;  /* 0x000e10a401007387 */ /* 0x002fe80000100a00 */
[----:B------:R-:W-:Y:S01]  /*26050*/  STL.64 [R1+0xe18], R166 ;  /* 0x000e18a601007387 */ /* 0x000fe20000100a00 */
[----:B------:R-:W-:Y:S06]  /*26060*/  BAR.SYNC.DEFER_BLOCKING 0x0 ;  /* 0x0000000000007b1d */ /* 0x000fec0000010000 */
[----:B---3--:R1:W-:Y:S04]  /*26070*/  STL.64 [R1+0xe00], R160 ;  /* 0x000e00a001007387 */ /* 0x0083e80000100a00 */
[----:B------:R3:W-:Y:S04]  /*26080*/  STL.64 [R1+0xe08], R162 ;  /* 0x000e08a201007387 */ /* 0x0007e80000100a00 */
[----:B-1----:R-:W4:Y:S04]  /*26090*/  LDL.LU R160, [R1+0xc04] ;  /* 0x000c040001a07983 */ /* 0x002f280000300800 */
[----:B------:R-:W4:Y:S04]  /*260a0*/  LDL.LU R161, [R1+0xc0c] ;  /* 0x000c0c0001a17983 */ /* 0x000f280000300800 */
[----:B---3--:R-:W4:Y:S04]  /*260b0*/  LDL.LU R162, [R1+0xa04] ;  /* 0x000a040001a27983 */ /* 0x008f280000300800 */
[----:B------:R-:W4:Y:S01]  /*260c0*/  LDL.LU R163, [R1+0xa0c] ;  /* 0x000a0c0001a37983 */ /* 0x000f220000300800 */
[----:B------:R-:W-:-:S02]  /*260d0*/  IMAD.MOV.U32 R6, RZ, RZ, R24 ;  /* 0x000000ffff067224 */ /* 0x000fc400078e0018 */
[----:B------:R-:W-:-:S05]  /*260e0*/  IMAD.MOV.U32 R7, RZ, RZ, R26 ;  /* 0x000000ffff077224 */ /* 0x000fca00078e001a */
[----:B--2---:R1:W-:Y:S01]  /*260f0*/  STSM.16.M88.4 [R153], R4 ;  /* 0x0000000499007844 */ /* 0x0043e20000000200 */
[----:B------:R-:W-:Y:S06]  /*26100*/  BAR.SYNC.DEFER_BLOCKING 0x0 ;  /* 0x0000000000007b1d */ /* 0x000fec0000010000 */
[----:B-1----:R-:W2:Y:S04]  /*26110*/  LDL.LU R4, [R1+0x804] ;  /* 0x0008040001047983 */ /* 0x002ea80000300800 */
[----:B------:R-:W2:Y:S04]  /*26120*/  LDL.LU R5, [R1+0x80c] ;  /* 0x00080c0001057983 */ /* 0x000ea80000300800 */
[----:B------:R-:W2:Y:S04]  /*26130*/  LDL.LU R6, [R1+0x604] ;  /* 0x0006040001067983 */ /* 0x000ea80000300800 */
[----:B------:R-:W1:Y:S01]  /*26140*/  LDS.128 R164, [R157] ;  /* 0x000000009da47984 */ /* 0x000e620000000c00 */
[----:B------:R-:W-:Y:S06]  /*26150*/  BAR.SYNC.DEFER_BLOCKING 0x0 ;  /* 0x0000000000007b1d */ /* 0x000fec0000010000 */
[----:B------:R-:W2:Y:S04]  /*26160*/  LDL.LU R7, [R1+0x60c] ;  /* 0x00060c0001077983 */ /* 0x000ea80000300800 */
[----:B-1----:R-:W-:Y:S04]  /*26170*/  STL.64 [R1+0xa00], R164 ;  /* 0x000a00a401007387 */ /* 0x002fe80000100a00 */
[----:B------:R-:W-:Y:S04]  /*26180*/  STL.64 [R1+0xa08], R166 ;  /* 0x000a08a601007387 */ /* 0x000fe80000100a00 */
[----:B----4-:R-:W-:Y:S01]  /*26190*/  STSM.16.M88.4 [R153], R160 ;  /* 0x000000a099007844 */ /* 0x010fe20000000200 */
[----:B------:R-:W-:Y:S06]  /*261a0*/  BAR.SYNC.DEFER_BLOCKING 0x0 ;  /* 0x0000000000007b1d */ /* 0x000fec0000010000 */
[----:B------:R-:W1:Y:S02]  /*261b0*/  LDS.128 R160, [R157] ;  /* 0x000000009da07984 */ /* 0x000e640000000c00 */
[----:B------:R-:W-:Y:S06]  /*261c0*/  BAR.SYNC.DEFER_BLOCKING 0x0 ;  /* 0x0000000000007b1d */ /* 0x000fec0000010000 */
[----:B-1----:R1:W-:Y:S04]  /*261d0*/  STL.64 [R1+0x800], R160 ;  /* 0x000800a001007387 */ /* 0x0023e80000100a00 */
[----:B------:R3:W-:Y:S04]  /*261e0*/  STL.64 [R1+0x808], R162 ;  /* 0x000808a201007387 */ /* 0x0007e80000100a00 */
[----:B-1----:R-:W4:Y:S04]  /*261f0*/  LDL.LU R160, [R1+0x404] ;  /* 0x0004040001a07983 */ /* 0x002f280000300800 */
[----:B------:R-:W4:Y:S04]  /*26200*/  LDL.LU R161, [R1+0x40c] ;  /* 0x00040c0001a17983 */ /* 0x000f280000300800 */
[----:B---3--:R-:W4:Y:S04]  /*26210*/  LDL.LU R162, [R1+0x204] ;  /* 0x0002040001a27983 */ /* 0x008f280000300800 */
[----:B------:R-:W4:Y:S04]  /*26220*/  LDL.LU R163, [R1+0x20c] ;  /* 0x00020c0001a37983 */ /* 0x000f280000300800 */
[----:B--2---:R1:W-:Y:S02]  /*26230*/  STSM.16.M88.4 [R153], R4 ;  /* 0x0000000499007844 */ /* 0x0043e40000000200 */
[----:B-1----:R-:W-:-:S02]  /*26240*/  IMAD.MOV.U32 R6, RZ, RZ, R25 ;  /* 0x000000ffff067224 */ /* 0x002fc400078e0019 */
[----:B------:R-:W2:Y:S01]  /*26250*/  LDL.LU R4, [R1+0x4] ;  /* 0x0000040001047983 */ /* 0x000ea20000300800 */
[----:B------:R-:W-:Y:S01]  /*26260*/  IMAD.MOV.U32 R7, RZ, RZ, R27 ;  /* 0x000000ffff077224 */ /* 0x000fe200078e001b */
[----:B------:R-:W-:Y:S06]  /*26270*/  BAR.SYNC.DEFER_BLOCKING 0x0 ;  /* 0x0000000000007b1d */ /* 0x000fec0000010000 */
[----:B------:R-:W2:Y:S04]  /*26280*/  LDL.LU R5, [R1+0xc] ;  /* 0x00000c0001057983 */ /* 0x000ea80000300800 */
[----:B------:R-:W1:Y:S01]  /*26290*/  LDS.128 R24, [R157] ;  /* 0x000000009d187984 */ /* 0x000e620000000c00 */
[----:B------:R-:W-:Y:S06]  /*262a0*/  BAR.SYNC.DEFER_BLOCKING 0x0 ;  /* 0x0000000000007b1d */ /* 0x000fec0000010000 */
        /* <DEDUP_REMOVED lines=36> */
[----:B------:R-:W1:Y:S01]  /*264f0*/  LDS.128 R160, [R157] ;  /* 0x000000009da07984 */ /* 0x000e620000000c00 */
[----:B------:R-:W-:Y:S06]  /*26500*/  BAR.SYNC.DEFER_BLOCKING 0x0 ;  /* 0x0000000000007b1d */ /* 0x000fec0000010000 */
[----:B-1----:R-:W-:Y:S04]  /*26510*/  STL.64 [R1+0xe30], R160 ;  /* 0x000e30a001007387 */ /* 0x002fe80000100a00 */
[----:B------:R-:W-:Y:S04]  /*26520*/  STL.64 [R1+0xe38], R162 ;  /* 0x000e38a201007387 */ /* 0x000fe80000100a00 */
[----:B----4-:R-:W-:Y:S01]  /*26530*/  STSM.16.M88.4 [R153], R24 ;  /* 0x0000001899007844 */ /* 0x010fe20000000200 */
[----:B------:R-:W-:Y:S06]  /*26540*/  BAR.SYNC.DEFER_BLOCKING 0x0 ;  /* 0x0000000000007b1d */ /* 0x000fec0000010000 */
[----:B------:R-:W1:Y:S04]  /*26550*/  LDS.128 R24, [R157] ;  /* 0x000000009d187984 */ /* 0x000e680000000c00 */
[----:B-1----:R1:W-:Y:S04]  /*26560*/  STL.64 [R1+0xc00], R24 ;  /* 0x000c001801007387 */ /* 0x0023e80000100a00 */
[----:B------:R3:W-:Y:S04]  /*26570*/  STL.64 [R1+0xc08], R26 ;  /* 0x000c081a01007387 */ /* 0x0007e80000100a00 */
[----:B-1----:R-:W4:Y:S04]  /*26580*/  LDL.LU R24, [R1+0xc14] ;  /* 0x000c140001187983 */ /* 0x002f280000300800 */
[----:B------:R-:W4:Y:S04]  /*26590*/  LDL.LU R25, [R1+0xc1c] ;  /* 0x000c1c0001197983 */ /* 0x000f280000300800 */
[----:B---3--:R-:W4:Y:S04]  /*265a0*/  LDL.LU R26, [R1+0xa14] ;  /* 0x000a1400011a7983 */ /* 0x008f280000300800 */
[----:B------:R-:W4:Y:S01]  /*265b0*/  LDL.LU R27, [R1+0xa1c] ;  /* 0x000a1c00011b7983 */ /* 0x000f220000300800 */
[----:B------:R-:W-:Y:S01]  /*265c0*/  BAR.SYNC.DEFER_BLOCKING 0x0 ;  /* 0x0000000000007b1d */ /* 0x000fe20000010000 */
        /* <DEDUP_REMOVED lines=1349> */
[----:B------:R-:W-:Y:S01]  /*2ba20*/  STL.64 [R1+0xf88], R30 ;  /* 0x000f881e01007387 */ /* 0x000fe20000100a00 */
[----:B------:R-:W-:-:S02]  /*2ba30*/  IMAD.MOV.U32 R6, RZ, RZ, R96 ;  /* 0x000000ffff067224 */ /* 0x000fc400078e0060 */
[----:B------:R-:W-:Y:S01]  /*2ba40*/  IMAD.MOV.U32 R7, RZ, RZ, R98 ;  /* 0x000000ffff077224 */ /* 0x000fe200078e0062 */
        /* <DEDUP_REMOVED lines=24> */
[----:B--2---:R2:W-:Y:S04]  /*2bbd0*/  STSM.16.M88.4 [R153], R4 ;  /* 0x0000000499007844 */ /* 0x0045e80000000200 */
[----:B-1----:R-:W-:Y:S04]  /*2bbe0*/  STL.64 [R1+0x720], R24 ;  /* 0x0007201801007387 */ /* 0x002fe80000100a00 */
[----:B------:R-:W-:Y:S04]  /*2bbf0*/  STL.64 [R1+0x728], R26 ;  /* 0x0007281a01007387 */ /* 0x000fe80000100a00 */
[----:B--2---:R-:W2:Y:S04]  /*2bc00*/  LDL.LU R4, [R1+0x524] ;  /* 0x0005240001047983 */ /* 0x004ea80000300800 */
[----:B------:R-:W2:Y:S04]  /*2bc10*/  LDL.LU R5, [R1+0x52c] ;  /* 0x00052c0001057983 */ /* 0x000ea80000300800 */
[----:B------:R-:W2:Y:S04]  /*2bc20*/  LDL.LU R6, [R1+0x324] ;  /* 0x0003240001067983 */ /* 0x000ea80000300800 */
[----:B------:R-:W2:Y:S01]  /*2bc30*/  LDL.LU R7, [R1+0x32c] ;  /* 0x00032c0001077983 */ /* 0x000ea20000300800 */
[----:B------:R-:W-:Y:S06]  /*2bc40*/  BAR.SYNC.DEFER_BLOCKING 0x0 ;  /* 0x0000000000007b1d */ /* 0x000fec0000010000 */
[----:B------:R-:W1:Y:S02]  /*2bc50*/  LDS.128 R24, [R157] ;  /* 0x000000009d187984 */ /* 0x000e640000000c00 */
[----:B------:R-:W-:Y:S06]  /*2bc60*/  BAR.SYNC.DEFER_BLOCKING 0x0 ;  /* 0x0000000000007b1d */ /* 0x000fec0000010000 */
[----:B-1----:R-:W-:Y:S04]  /*2bc70*/  STL.64 [R1+0x520], R24 ;  /* 0x0005201801007387 */ /* 0x002fe80000100a00 */
[----:B------:R-:W-:Y:S04]  /*2bc80*/  STL.64 [R1+0x528], R26 ;  /* 0x0005281a01007387 */ /* 0x000fe80000100a00 */
[----:B--2---:R1:W-:Y:S01]  /*2bc90*/  STSM.16.M88.4 [R153], R4 ;  /* 0x0000000499007844 */ /* 0x0043e20000000200 */
[----:B------:R-:W-:Y:S06]  /*2bca0*/  BAR.SYNC.DEFER_BLOCKING 0x0 ;  /* 0x0000000000007b1d */ /* 0x000fec0000010000 */
[----:B-1----:R-:W2:Y:S04]  /*2bcb0*/  LDL.LU R4, [R1+0x124] ;  /* 0x0001240001047983 */ /* 0x002ea80000300800 */
[----:B------:R-:W2:Y:S04]  /*2bcc0*/  LDL.LU R5, [R1+0x12c] ;  /* 0x00012c0001057983 */ /* 0x000ea80000300800 */
[----:B------:R-:W1:Y:S01]  /*2bcd0*/  LDS.128 R24, [R157] ;  /* 0x000000009d187984 */ /* 0x000e620000000c00 */
[----:B------:R-:W-:-:S02]  /*2bce0*/  IMAD.MOV.U32 R6, RZ, RZ, R97 ;  /* 0x000000ffff067224 */ /* 0x000fc400078e0061 */
[----:B------:R-:W-:Y:S01]  /*2bcf0*/  IMAD.MOV.U32 R7, RZ, RZ, R99 ;  /* 0x000000ffff077224 */ /* 0x000fe200078e0063 */
[----:B------:R-:W-:Y:S06]  /*2bd00*/  BAR.SYNC.DEFER_BLOCKING 0x0 ;  /* 0x0000000000007b1d */ /* 0x000fec0000010000 */
[----:B-1----:R-:W-:Y:S04]  /*2bd10*/  STL.64 [R1+0x320], R24 ;  /* 0x0003201801007387 */ /* 0x002fe80000100a00 */
[----:B------:R-:W-:Y:S04]  /*2bd20*/  STL.64 [R1+0x328], R26 ;  /* 0x0003281a01007387 */ /* 0x000fe80000100a00 */
[----:B--2---:R1:W-:Y:S01]  /*2bd30*/  STSM.16.M88.4 [R153], R4 ;  /* 0x0000000499007844 */ /* 0x0043e20000000200 */
[----:B------:R-:W-:Y:S06]  /*2bd40*/  BAR.SYNC.DEFER_BLOCKING 0x0 ;  /* 0x0000000000007b1d */ /* 0x000fec0000010000 */
[----:B-1----:R-:W2:Y:S04]  /*2bd50*/  LDL.LU R4, [R1+0xd30] ;  /* 0x000d300001047983 */ /* 0x002ea80000300800 */
[----:B------:R-:W2:Y:S04]  /*2bd60*/  LDL.LU R5, [R1+0xd38] ;  /* 0x000d380001057983 */ /* 0x000ea80000300800 */
[----:B------:R-:W2:Y:S04]  /*2bd70*/  LDL.LU R6, [R1+0xb30] ;  /* 0x000b300001067983 */ /* 0x000ea80000300800 */
[----:B------:R-:W2:Y:S04]  /*2bd80*/  LDL.LU R7, [R1+0xb38] ;  /* 0x000b380001077983 */ /* 0x000ea80000300800 */
[----:B------:R-:W1:Y:S01]  /*2bd90*/  LDS.128 R24, [R157] ;  /* 0x000000009d187984 */ /* 0x000e620000000c00 */
[----:B------:R-:W-:Y:S01]  /*2bda0*/  BAR.SYNC.DEFER_BLOCKING 0x0 ;  /* 0x0000000000007b1d */ /* 0x000fe20000010000 */
[----:B------:R-:W-:-:S05]  /*2bdb0*/  VIADD R2, R2, UR4 ;  /* 0x0000000402027c36 */ /* 0x000fca0008000000 */
[----:B------:R3:W-:Y:S02]  /*2bdc0*/  STL [R1+0x116c], R2 ;  /* 0x00116c0201007387 */ /* 0x0007e40000100800 */
[----:B---3--:R-:W-:-:S05]  /*2bdd0*/  VIADD R2, R2, UR4 ;  /* 0x0000000402027c36 */ /* 0x008fca0008000000 */
[----:B------:R-:W-:Y:S04]  /*2bde0*/  STL [R1+0x10b8], R2 ;  /* 0x0010b80201007387 */ /* 0x000fe80000100800 */
        /* <DEDUP_REMOVED lines=19> */
[----:B------:R-:W-:Y:S01]  /*2bf20*/  VIADD R159, R2, UR4 ;  /* 0x00000004029f7c36 */ /* 0x000fe20008000000 */
[----:B------:R-:W-:Y:S03]  /*2bf30*/  BAR.SYNC.DEFER_BLOCKING 0x0 ;  /* 0x0000000000007b1d */ /* 0x000fe60000010000 */
[----:B------:R-:W-:-:S04]  /*2bf40*/  VIADD R252, R159, UR4 ;  /* 0x000000049ffc7c36 */ /* 0x000fc80008000000 */
        /* <DEDUP_REMOVED lines=10> */
[----:B------:R-:W1:Y:S01]  /*2bff0*/  LDS.128 R24, [R157] ;  /* 0x000000009d187984 */ /* 0x000e620000000c00 */
[----:B------:R-:W-:-:S02]  /*2c000*/  VIADD R2, R2, UR4 ;  /* 0x0000000402027c36 */ /* 0x000fc40008000000 */
[----:B------:R-:W-:-:S03]  /*2c010*/  IMAD.MOV.U32 R6, RZ, RZ, R100 ;  /* 0x000000ffff067224 */ /* 0x000fc600078e0064 */
[----:B------:R3:W-:Y:S01]  /*2c020*/  STL [R1+0x1008], R2 ;  /* 0x0010080201007387 */ /* 0x0007e20000100800 */
[----:B------:R-:W-:Y:S01]  /*2c030*/  IMAD.MOV.U32 R7, RZ, RZ, R102 ;  /* 0x000000ffff077224 */ /* 0x000fe200078e0066 */
[----:B------:R-:W-:Y:S01]  /*2c040*/  BAR.SYNC.DEFER_BLOCKING 0x0 ;  /* 0x0000000000007b1d */ /* 0x000fe20000010000 */
        /* <DEDUP_REMOVED lines=15> */
[----:B------:R3:W-:Y:S02]  /*2c140*/  STL [R1+0x1014], R2 ;  /* 0x0010140201007387 */ /* 0x0007e40000100800 */
[----:B---3--:R-:W-:Y:S02]  /*2c150*/  VIADD R2, R2, UR4 ;  /* 0x0000000402027c36 */ /* 0x008fe40008000000 */
[----:B-1----:R-:W-:Y:S04]  /*2c160*/  STL.64 [R1+0xb20], R24 ;  /* 0x000b201801007387 */ /* 0x002fe80000100a00 */
[----:B------:R-:W-:Y:S04]  /*2c170*/  STL.64 [R1+0xb28], R26 ;  /* 0x000b281a01007387 */ /* 0x000fe80000100a00 */
[----:B--2---:R1:W-:Y:S01]  /*2c180*/  STSM.16.M88.4 [R153], R4 ;  /* 0x0000000499007844 */ /* 0x0043e20000000200 */
[----:B------:R-:W-:Y:S06]  /*2c190*/  BAR.SYNC.DEFER_BLOCKING 0x0 ;  /* 0x0000000000007b1d */ /* 0x000fec0000010000 */
[----:B-1----:R-:W2:Y:S04]  /*2c1a0*/  LDL.LU R4, [R1+0x934] ;  /* 0x0009340001047983 */ /* 0x002ea80000300800 */
[----:B------:R1:W-:Y:S04]  /*2c1b0*/  STL [R1+0x1018], R2 ;  /* 0x0010180201007387 */ /* 0x0003e80000100800 */
[----:B------:R-:W2:Y:S04]  /*2c1c0*/  LDL.LU R5, [R1+0x93c] ;  /* 0x00093c0001057983 */ /* 0x000ea80000300800 */
[----:B------:R-:W2:Y:S04]  /*2c1d0*/  LDL.LU R6, [R1+0x734] ;  /* 0x0007340001067983 */ /* 0x000ea80000300800 */
[----:B------:R-:W2:Y:S04]  /*2c1e0*/  LDL.LU R7, [R1+0x73c] ;  /* 0x00073c0001077983 */ /* 0x000ea80000300800 */
[----:B------:R-:W3:Y:S01]  /*2c1f0*/  LDS.128 R24, [R157] ;  /* 0x000000009d187984 */ /* 0x000ee20000000c00 */
[----:B------:R-:W-:Y:S01]  /*2c200*/  BAR.SYNC.DEFER_BLOCKING 0x0 ;  /* 0x0000000000007b1d */ /* 0x000fe20000010000 */
[----:B-1----:R-:W-:-:S05]  /*2c210*/  VIADD R2, R2, UR4 ;  /* 0x0000000402027c36 */ /* 0x002fca0008000000 */
[----:B------:R-:W-:Y:S01]  /*2c220*/  ULDC UR4, c[0x0][0x248] ;  /* 0x0000920000047ab9 */ /* 0x000fe20000000800 */
[----:B------:R1:W-:Y:S02]  /*2c230*/  STL [R1+0x101c], R2 ;  /* 0x00101c0201007387 */ /* 0x0003e40000100800 */
[----:B-1----:R-:W-:Y:S01]  /*2c240*/  VIADD R2, R2, UR5 ;  /* 0x0000000502027c36 */ /* 0x002fe20008000000 */
[----:B------:R-:W-:-:S04]  /*2c250*/  ULDC UR5, c[0x0][0x248] ;  /* 0x0000920000057ab9 */ /* 0x000fc80000000800 */
[----:B------:R1:W-:Y:S02]  /*2c260*/  STL [R1+0x1020], R2 ;  /* 0x0010200201007387 */ /* 0x0003e40000100800 */
[----:B-1----:R-:W-:Y:S01]  /*2c270*/  VIADD R2, R2, UR6 ;  /* 0x0000000602027c36 */ /* 0x002fe20008000000 */
[----:B------:R-:W-:Y:S01]  /*2c280*/  ULDC UR6, c[0x0][0x248] ;  /* 0x0000920000067ab9 */ /* 0x000fe20000000800 */
[----:B---3--:R-:W-:Y:S04]  /*2c290*/  STL.64 [R1+0x730], R24 ;  /* 0x0007301801007387 */ /* 0x008fe80000100a00 */
        /* <DEDUP_REMOVED lines=25> */
[----:B------:R-:W3:Y:S01]  /*2c430*/  LDS.128 R24, [R157] ;  /* 0x000000009d187984 */ /* 0x000ee20000000c00 */
[----:B-1----:R-:W-:Y:S01]  /*2c440*/  VIADD R2, R2, UR5 ;  /* 0x0000000502027c36 */ /* 0x002fe20008000000 */
[----:B------:R-:W-:-:S04]  /*2c450*/  ULDC UR5, c[0x0][0x248] ;  /* 0x0000920000057ab9 */ /* 0x000fc80000000800 */
[----:B------:R1:W-:Y:S01]  /*2c460*/  STL [R1+0x1034], R2 ;  /* 0x0010340201007387 */ /* 0x0003e20000100800 */
[----:B------:R-:W-:Y:S02]  /*2c470*/  IMAD.MOV.U32 R6, RZ, RZ, R101 ;  /* 0x000000ffff067224 */ /* 0x000fe400078e0065 */
[----:B------:R-:W-:Y:S01]  /*2c480*/  IMAD.MOV.U32 R7, RZ, RZ, R103 ;  /* 0x000000ffff077224 */ /* 0x000fe200078e0067 */
[----:B------:R-:W-:Y:S01]  /*2c490*/  BAR.SYNC.DEFER_BLOCKING 0x0 ;  /* 0x0000000000007b1d */ /* 0x000fe20000010000 */
[----:B-1----:R-:W-:-:S05]  /*2c4a0*/  VIADD R2, R2, UR4 ;  /* 0x0000000402027c36 */ /* 0x002fca0008000000 */
[----:B------:R-:W-:Y:S01]  /*2c4b0*/  ULDC UR4, c[0x0][0x248] ;  /* 0x0000920000047ab9 */ /* 0x000fe20000000800 */
        /* <DEDUP_REMOVED lines=174> */
[----:B---3--:R1:W-:Y:S04]  /*2cfa0*/  STL.64 [R1+0x140], R24 ;  /* 0x0001401801007387 */ /* 0x0083e80000100a00 */
[----:B------:R-:W-:Y:S01]  /*2cfb0*/  STL.64 [R1+0x148], R26 ;  /* 0x0001481a01007387 */ /* 0x000fe20000100a00 */
[----:B-1----:R-:W1:Y:S03]  /*2cfc0*/  LDC R24, c[0x0][0x244] ;  /* 0x00009100ff187b82 */ /* 0x002e660000000800 */
[----:B--2---:R2:W-:Y:S05]  /*2cfd0*/  STSM.16.M88.4 [R153], R4 ;  /* 0x0000000499007844 */ /* 0x0045ea0000000200 */
[----:B------:R-:W-:Y:S06]  /*2cfe0*/  BAR.SYNC.DEFER_BLOCKING 0x0 ;  /* 0x0000000000007b1d */ /* 0x000fec0000010000 */
[----:B--2---:R-:W2:Y:S04]  /*2cff0*/  LDL.LU R4, [R1+0x950] ;  /* 0x0009500001047983 */ /* 0x004ea80000300800 */
[----:B------:R3:W-:Y:S04]  /*2d000*/  STL [R1+0x10a8], R2 ;  /* 0x0010a80201007387 */ /* 0x0007e80000100800 */
[----:B------:R-:W2:Y:S04]  /*2d010*/  LDL.LU R5, [R1+0x958] ;  /* 0x0009580001057983 */ /* 0x000ea80000300800 */
[----:B------:R-:W2:Y:S04]  /*2d020*/  LDL.LU R6, [R1+0x750] ;  /* 0x0007500001067983 */ /* 0x000ea80000300800 */
[----:B------:R-:W2:Y:S04]  /*2d030*/  LDL.LU R7, [R1+0x758] ;  /* 0x0007580001077983 */ /* 0x000ea80000300800 */
[----:B------:R-:W4:Y:S01]  /*2d040*/  LDS.128 R28, [R157] ;  /* 0x000000009d1c7984 */ /* 0x000f220000000c00 */
[----:B------:R-:W-:Y:S01]  /*2d050*/  BAR.SYNC.DEFER_BLOCKING 0x0 ;  /* 0x0000000000007b1d */ /* 0x000fe20000010000 */
[----:B---3--:R-:W-:-:S05]  /*2d060*/  VIADD R2, R2, UR4 ;  /* 0x0000000402027c36 */ /* 0x008fca0008000000 */
[----:B------:R-:W-:Y:S01]  /*2d070*/  ULDC UR4, c[0x0][0x248] ;  /* 0x0000920000047ab9 */ /* 0x000fe20000000800 */
[----:B------:R3:W-:Y:S02]  /*2d080*/  STL [R1+0x10ac], R2 ;  /* 0x0010ac0201007387 */ /* 0x0007e40000100800 */
[----:B---3--:R-:W-:Y:S01]  /*2d090*/  VIADD R2, R2, UR5 ;  /* 0x0000000502027c36 */ /* 0x008fe20008000000 */
[----:B------:R-:W-:-:S04]  /*2d0a0*/  ULDC UR5, c[0x0][0x248] ;  /* 0x0000920000057ab9 */ /* 0x000fc80000000800 */
[----:B------:R3:W-:Y:S02]  /*2d0b0*/  STL [R1+0x10b0], R2 ;  /* 0x0010b00201007387 */ /* 0x0007e40000100800 */
[----:B---3--:R-:W-:Y:S01]  /*2d0c0*/  VIADD R2, R2, UR4 ;  /* 0x0000000402027c36 */ /* 0x008fe20008000000 */
[----:B------:R-:W-:Y:S01]  /*2d0d0*/  ULDC UR4, c[0x0][0x248] ;  /* 0x0000920000047ab9 */ /* 0x000fe20000000800 */
[----:B----4-:R-:W-:Y:S04]  /*2d0e0*/  STL.64 [R1+0xb40], R28 ;  /* 0x000b401c01007387 */ /* 0x010fe80000100a00 */
[----:B------:R-:W-:Y:S04]  /*2d0f0*/  STL.64 [R1+0xb48], R30 ;  /* 0x000b481e01007387 */ /* 0x000fe80000100a00 */
[----:B--2---:R2:W-:Y:S01]  /*2d100*/  STSM.16.M88.4 [R153], R4 ;  /* 0x0000000499007844 */ /* 0x0045e20000000200 */
[----:B------:R-:W-:Y:S06]  /*2d110*/  BAR.SYNC.DEFER_BLOCKING 0x0 ;  /* 0x0000000000007b1d */ /* 0x000fec0000010000 */
[----:B--2---:R-:W2:Y:S04]  /*2d120*/  LDL.LU R4, [R1+0x550] ;  /* 0x0005500001047983 */ /* 0x004ea80000300800 */
[----:B------:R3:W-:Y:S04]  /*2d130*/  STL [R1+0x10b4], R2 ;  /* 0x0010b40201007387 */ /* 0x0007e80000100800 */
[----:B------:R-:W2:Y:S04]  /*2d140*/  LDL.LU R5, [R1+0x558] ;  /* 0x0005580001057983 */ /* 0x000ea80000300800 */
[----:B------:R-:W2:Y:S04]  /*2d150*/  LDL.LU R6, [R1+0x350] ;  /* 0x0003500001067983 */ /* 0x000ea80000300800 */
[----:B------:R-:W2:Y:S04]  /*2d160*/  LDL.LU R7, [R1+0x358] ;  /* 0x0003580001077983 */ /* 0x000ea80000300800 */
[----:B------:R-:W4:Y:S01]  /*2d170*/  LDS.128 R28, [R157] ;  /* 0x000000009d1c7984 */ /* 0x000f220000000c00 */
[----:B---3--:R-:W-:Y:S01]  /*2d180*/  VIADD R2, R2, UR5 ;  /* 0x0000000502027c36 */ /* 0x008fe20008000000 */
[----:B------:R-:W-:Y:S01]  /*2d190*/  ULDC UR5, c[0x0][0x248] ;  /* 0x0000920000057ab9 */ /* 0x000fe20000000800 */
[----:B------:R-:W-:Y:S06]  /*2d1a0*/  BAR.SYNC.DEFER_BLOCKING 0x0 ;  /* 0x0000000000007b1d */ /* 0x000fec0000010000 */
        /* <DEDUP_REMOVED lines=8> */
[----:B------:R3:W-:Y:S02]  /*2d230*/  STL [R1+0x10c4], R2 ;  /* 0x0010c40201007387 */ /* 0x0007e40000100800 */
[----:B---3--:R-:W-:Y:S01]  /*2d240*/  VIADD R2, R2, UR4 ;  /* 0x0000000402027c36 */ /* 0x008fe20008000000 */
[----:B------:R-:W-:Y:S01]  /*2d250*/  ULDC UR4, c[0x0][0x248] ;  /* 0x0000920000047ab9 */ /* 0x000fe20000000800 */
[----:B--2---:R2:W-:Y:S01]  /*2d260*/  STSM.16.M88.4 [R153], R4 ;  /* 0x0000000499007844 */ /* 0x0045e20000000200 */
[----:B------:R-:W-:Y:S06]  /*2d270*/  BAR.SYNC.DEFER_BLOCKING 0x0 ;  /* 0x0000000000007b1d */ /* 0x000fec0000010000 */
[----:B--2---:R-:W2:Y:S04]  /*2d280*/  LDL.LU R4, [R1+0x150] ;  /* 0x0001500001047983 */ /* 0x004ea80000300800 */
[----:B------:R3:W-:Y:S04]  /*2d290*/  STL [R1+0x10c8], R2 ;  /* 0x0010c80201007387 */ /* 0x0007e80000100800 */
[----:B------:R-:W2:Y:S04]  /*2d2a0*/  LDL.LU R5, [R1+0x158] ;  /* 0x0001580001057983 */ /* 0x000ea80000300800 */
[----:B------:R-:W4:Y:S01]  /*2d2b0*/  LDS.128 R28, [R157] ;  /* 0x000000009d1c7984 */ /* 0x000f220000000c00 */
[----:B---3--:R-:W-:Y:S01]  /*2d2c0*/  VIADD R2, R2, UR5 ;  /* 0x0000000502027c36 */ /* 0x008fe20008000000 */
[----:B------:R-:W-:-:S04]  /*2d2d0*/  ULDC UR5, c[0x0][0x248] ;  /* 0x0000920000057ab9 */ /* 0x000fc80000000800 */
[----:B------:R3:W-:Y:S02]  /*2d2e0*/  STL [R1+0x10cc], R2 ;  /* 0x0010cc0201007387 */ /* 0x0007e40000100800 */
[----:B---3--:R-:W-:Y:S01]  /*2d2f0*/  VIADD R2, R2, UR4 ;  /* 0x0000000402027c36 */ /* 0x008fe20008000000 */
[----:B------:R-:W-:-:S04]  /*2d300*/  ULDC UR4, c[0x0][0x248] ;  /* 0x0000920000047ab9 */ /* 0x000fc80000000800 */
[----:B------:R3:W-:Y:S01]  /*2d310*/  STL [R1+0x10d0], R2 ;  /* 0x0010d00201007387 */ /* 0x0007e20000100800 */
[----:B------:R-:W-:Y:S02]  /*2d320*/  IMAD.MOV.U32 R6, RZ, RZ, R108 ;  /* 0x000000ffff067224 */ /* 0x000fe400078e006c */
[----:B------:R-:W-:Y:S01]  /*2d330*/  IMAD.MOV.U32 R7, RZ, RZ, R110 ;  /* 0x000000ffff077224 */ /* 0x000fe200078e006e */
[----:B------:R-:W-:Y:S01]  /*2d340*/  BAR.SYNC.DEFER_BLOCKING 0x0 ;  /* 0x0000000000007b1d */ /* 0x000fe20000010000 */
[----:B---3--:R-:W-:-:S05]  /*2d350*/  VIADD R2, R2, UR6 ;  /* 0x0000000602027c36 */ /* 0x008fca0008000000 */
        /* <DEDUP_REMOVED lines=46> */
[----:B------:R3:W-:Y:S01]  /*2d640*/  STL [R1+0x10f4], R2 ;  /* 0x0010f40201007387 */ /* 0x0007e20000100800 */
[----:B-1----:R-:W-:-:S02]  /*2d650*/  IMAD R3, R152, R24, RZ ;  /* 0x0000001898037224 */ /* 0x002fc400078e02ff */
[----:B---3--:R-:W-:Y:S01]  /*2d660*/  VIADD R2, R2, UR4 ;  /* 0x0000000402027c36 */ /* 0x008fe20008000000 */
[----:B------:R-:W-:Y:S01]  /*2d670*/  ULDC.64 UR4, c[0x0][0x220] ;  /* 0x0000880000047ab9 */ /* 0x000fe20000000a00 */
[----:B------:R-:W-:-:S03]  /*2d680*/  IMAD R22, R24, 0x80, R3 ;  /* 0x0000008018167824 */ /* 0x000fc600078e0203 */
[----:B------:R-:W-:Y:S01]  /*2d690*/  STL [R1+0x10f8], R2 ;  /* 0x0010f80201007387 */ /* 0x000fe20000100800 */
[----:B------:R-:W-:-:S04]  /*2d6a0*/  IMAD R9, R24, 0x80, R22 ;  /* 0x0000008018097824 */ /* 0x000fc800078e0216 */
[----:B------:R-:W-:-:S05]  /*2d6b0*/  IMAD R24, R24, 0x80, R9 ;  /* 0x0000008018187824 */ /* 0x000fca00078e0209 */
[----:B------:R-:W-:Y:S01]  /*2d6c0*/  LEA R8, P5, R24, UR4, 0x2 ;  /* 0x0000000418087c11 */ /* 0x000fe2000f8a10ff */
[----:B--2---:R1:W-:Y:S02]  /*2d6d0*/  STSM.16.M88.4 [R153], R4 ;  /* 0x0000000499007844 */ /* 0x0043e40000000200 */
[----:B-1----:R-:W-:Y:S01]  /*2d6e0*/  VIADD R6, R2, UR6 ;  /* 0x0000000602067c36 */ /* 0x002fe20008000000 */
[----:B------:R-:W-:-:S03]  /*2d6f0*/  ULDC UR6, c[0x0][0x248] ;  /* 0x0000920000067ab9 */ /* 0x000fc60000000800 */
[----:B------:R-:W-:Y:S01]  /*2d700*/  VIADD R25, R6, UR7 ;  /* 0x0000000706197c36 */ /* 0x000fe20008000000 */
[----:B------:R-:W-:Y:S01]  /*2d710*/  STL [R1+0x10fc], R6 ;  /* 0x0010fc0601007387 */ /* 0x000fe20000100800 */
[----:B------:R-:W-:Y:S01]  /*2d720*/  LEA R2, P2, R3, UR4, 0x2 ;  /* 0x0000000403027c11 */ /* 0x000fe2000f8410ff */
[C---:B------:R-:W-:Y:S01]  /*2d730*/  VIADD R27, R23.reuse, 0x7b ;  /* 0x0000007b171b7836 */ /* 0x040fe20000000000 */
[C---:B------:R-:W-:Y:S01]  /*2d740*/  LEA R4, P3, R22.reuse, UR4, 0x2 ;  /* 0x0000000416047c11 */ /* 0x040fe2000f8610ff */
[----:B------:R1:W-:Y:S01]  /*2d750*/  STL [R1+0x1100], R25 ;  /* 0x0011001901007387 */ /* 0x0003e20000100800 */
[----:B------:R-:W-:Y:S01]  /*2d760*/  VIADD R29, R23, 0x79 ;  /* 0x00000079171d7836 */ /* 0x000fe20000000000 */
[----:B------:R-:W-:Y:S01]  /*2d770*/  ULDC UR7, c[0x0][0x228] ;  /* 0x00008a0000077ab9 */ /* 0x000fe20000000800 */
[----:B-1----:R-:W-:Y:S01]  /*2d780*/  VIADD R25, R25, UR8 ;  /* 0x0000000819197c36 */ /* 0x002fe20008000000 */
[----:B------:R-:W-:Y:S01]  /*2d790*/  LEA R6, P4, R9, UR4, 0x2 ;  /* 0x0000000409067c11 */ /* 0x000fe2000f8810ff */
[----:B------:R-:W-:Y:S01]  /*2d7a0*/  ULDC UR4, c[0x0][0x248] ;  /* 0x0000920000047ab9 */ /* 0x000fe20000000800 */
[----:B------:R-:W-:Y:S01]  /*2d7b0*/  LEA.HI.X.SX32 R3, R3, UR5, 0x2, P2 ;  /* 0x0000000503037c11 */ /* 0x000fe200090f16ff */
[----:B------:R-:W-:Y:S01]  /*2d7c0*/  ULDC UR8, c[0x0][0x248] ;  /* 0x0000920000087ab9 */ /* 0x000fe20000000800 */
[----:B------:R1:W-:Y:S02]  /*2d7d0*/  STL [R1+0x1104], R25 ;  /* 0x0011041901007387 */ /* 0x0003e40000100800 */
[----:B-1----:R-:W-:Y:S01]  /*2d7e0*/  VIADD R25, R25, UR6 ;  /* 0x0000000619197c36 */ /* 0x002fe20008000000 */
[----:B------:R-:W-:Y:S01]  /*2d7f0*/  ISETP.LT.AND P2, PT, R155, UR40, !P1 ;  /* 0x000000289b007c0c */ /* 0x000fe2000cf41270 */
[----:B------:R-:W-:Y:S01]  /*2d800*/  VIADD R31, R23, 0x77 ;  /* 0x00000077171f7836 */ /* 0x000fe20000000000 */
[----:B------:R-:W-:Y:S01]  /*2d810*/  LEA.HI.X.SX32 R5, R22, UR5, 0x2, P3 ;  /* 0x0000000516057c11 */ /* 0x000fe200098f16ff */
[----:B------:R-:W-:Y:S01]  /*2d820*/  VIADD R26, R25, UR4 ;  /* 0x00000004191a7c36 */ /* 0x000fe20008000000 */
[----:B------:R-:W-:Y:S01]  /*2d830*/  ULDC UR4, c[0x0][0x248] ;  /* 0x0000920000047ab9 */ /* 0x000fe20000000800 */
[----:B------:R-:W-:Y:S01]  /*2d840*/  LEA.HI.X.SX32 R7, R9, UR5, 0x2, P4 ;  /* 0x0000000509077c11 */ /* 0x000fe2000a0f16ff */
[----:B------:R-:W-:Y:S01]  /*2d850*/  ULDC UR6, c[0x0][0x228] ;  /* 0x00008a0000067ab9 */ /* 0x000fe20000000800 */
[----:B------:R-:W-:Y:S01]  /*2d860*/  VIADD R28, R26, UR4 ;  /* 0x000000041a1c7c36 */ /* 0x000fe20008000000 */
[----:B------:R-:W-:-:S03]  /*2d870*/  ULDC UR4, c[0x0][0x248] ;  /* 0x0000920000047ab9 */ /* 0x000fc60000000800 */
        /* <DEDUP_REMOVED lines=71> */
[----:B------:R-:W-:Y:S01]  /*2dcf0*/  ULDC UR4, c[0x0][0x248] ;  /* 0x0000920000047ab9 */ /* 0x000fe20000000800 */
[----:B------:R-:W-:Y:S02]  /*2dd00*/  STL [R1+0x1108], R25 ;  /* 0x0011081901007387 */ /* 0x000fe40000100800 */
[----:B------:R-:W-:Y:S01]  /*2dd10*/  VIADD R102, R100, UR4 ;  /* 0x0000000464667c36 */ /* 0x000fe20008000000 */
[----:B------:R-:W-:Y:S01]  /*2dd20*/  ULDC UR4, c[0x0][0x248] ;  /* 0x0000920000047ab9 */ /* 0x000fe20000000800 */
[----:B------:R-:W-:Y:S04]  /*2dd30*/  STL [R1+0x110c], R26 ;  /* 0x00110c1a01007387 */ /* 0x000fe80000100800 */
[----:B------:R-:W-:Y:S01]  /*2dd40*/  STL [R1+0x1110], R28 ;  /* 0x0011101c01007387 */ /* 0x000fe20000100800 */
[----:B------:R-:W-:Y:S01]  /*2dd50*/  VIADD R104, R102, UR4 ;  /* 0x0000000466687c36 */ /* 0x000fe20008000000 */
[----:B------:R-:W-:-:S02]  /*2dd60*/  ULDC UR4, c[0x0][0x248] ;  /* 0x0000920000047ab9 */ /* 0x000fc40000000800 */
[----:B------:R-:W-:Y:S04]  /*2dd70*/  STL [R1+0x1114], R30 ;  /* 0x0011141e01007387 */ /* 0x000fe80000100800 */
[----:B------:R-:W-:Y:S04]  /*2dd80*/  STL [R1+0x1118], R32 ;  /* 0x0011182001007387 */ /* 0x000fe80000100800 */
[----:B------:R-:W-:Y:S01]  /*2dd90*/  STL [R1+0x111c], R34 ;  /* 0x00111c2201007387 */ /* 0x000fe20000100800 */
[----:B------:R-:W-:Y:S01]  /*2dda0*/  VIADD R106, R104, UR4 ;  /* 0x00000004686a7c36 */ /* 0x000fe20008000000 */
[----:B------:R-:W-:-:S02]  /*2ddb0*/  ULDC UR4, c[0x0][0x248] ;  /* 0x0000920000047ab9 */ /* 0x000fc40000000800 */
[----:B------:R-:W-:Y:S04]  /*2ddc0*/  STL [R1+0x1120], R36 ;  /* 0x0011202401007387 */ /* 0x000fe80000100800 */
        /* <DEDUP_REMOVED lines=61> */
[----:B------:R1:W-:Y:S02]  /*2e1a0*/  STL [R1+0x11d4], R174 ;  /* 0x0011d4ae01007387 */ /* 0x0003e40000100800 */
[----:B-1----:R-:W-:Y:S01]  /*2e1b0*/  VIADD R174, R174, UR4 ;  /* 0x00000004aeae7c36 */ /* 0x002fe20008000000 */
[----:B------:R-:W-:-:S04]  /*2e1c0*/  ULDC UR4, c[0x0][0x248] ;  /* 0x0000920000047ab9 */ /* 0x000fc80000000800 */
        /* <DEDUP_REMOVED lines=42> */
[----:B------:R1:W-:Y:S01]  /*2e470*/  STL [R1+0x1210], R174 ;  /* 0x001210ae01007387 */ /* 0x0003e20000100800 */
[----:B------:R-:W-:Y:S01]  /*2e480*/  ISETP.LT.AND P3, PT, R156, UR24, !P1 ;  /* 0x000000189c007c0c */ /* 0x000fe2000cf61270 */
[----:B-1----:R-:W-:Y:S01]  /*2e490*/  VIADD R174, R174, UR4 ;  /* 0x00000004aeae7c36 */ /* 0x002fe20008000000 */
[----:B------:R-:W-:-:S04]  /*2e4a0*/  ULDC UR4, c[0x0][0x248] ;  /* 0x0000920000047ab9 */ /* 0x000fc80000000800 */
[----:B------:R1:W-:Y:S01]  /*2e4b0*/  STL [R1+0x1214], R174 ;  /* 0x001214ae01007387 */ /* 0x0003e20000100800 */
[----:B------:R-:W-:Y:S01]  /*2e4c0*/  @P2 LOP3.LUT R21, R21, 0x1000000, RZ, 0xfc, !PT ;  /* 0x0100000015152812 */ /* 0x000fe200078efcff */
[----:B-1----:R-:W-:Y:S01]  /*2e4d0*/  VIADD R174, R174, UR4 ;  /* 0x00000004aeae7c36 */ /* 0x002fe20008000000 */
[----:B------:R-:W-:-:S04]  /*2e4e0*/  ULDC UR4, c[0x0][0x248] ;  /* 0x0000920000047ab9 */ /* 0x000fc80000000800 */
[----:B------:R1:W-:Y:S01]  /*2e4f0*/  STL [R1+0x1218], R174 ;  /* 0x001218ae01007387 */ /* 0x0003e20000100800 */
[----:B------:R-:W-:Y:S01]  /*2e500*/  ISETP.LT.AND P2, PT, R154, UR25, !P1 ;  /* 0x000000199a007c0c */ /* 0x000fe2000cf41270 */
[----:B------:R-:W-:Y:S01]  /*2e510*/  ULDC.64 UR24, c[0x0][0x228] ;  /* 0x00008a0000187ab9 */ /* 0x000fe20000000a00 */
[----:B------:R-:W-:Y:S01]  /*2e520*/  LOP3.LUT R21, R21, 0xff7fffff, RZ, 0xc0, !PT ;  /* 0xff7fffff15157812 */ /* 0x000fe200078ec0ff */
[----:B-1----:R-:W-:Y:S01]  /*2e530*/  VIADD R174, R174, UR4 ;  /* 0x00000004aeae7c36 */ /* 0x002fe20008000000 */
[----:B------:R-:W-:Y:S02]  /*2e540*/  ULDC UR4, c[0x0][0x248] ;  /* 0x0000920000047ab9 */ /* 0x000fe40000000800 */
[----:B------:R-:W-:Y:S02]  /*2e550*/  @P3 LOP3.LUT R21, R21, 0x800000, RZ, 0xfc, !PT ;  /* 0x0080000015153812 */ /* 0x000fe400078efcff */
[----:B------:R1:W-:Y:S01]  /*2e560*/  STL [R1+0x121c], R174 ;  /* 0x00121cae01007387 */ /* 0x0003e20000100800 */
[----:B------:R-:W-:Y:S01]  /*2e570*/  LEA.HI.X.SX32 R9, R24, UR5, 0x2, P5 ;  /* 0x0000000518097c11 */ /* 0x000fe2000a8f16ff */
[----:B------:R-:W-:Y:S01]  /*2e580*/  ULDC UR5, c[0x0][0x248] ;  /* 0x0000920000057ab9 */ /* 0x000fe20000000800 */
[----:B------:R-:W-:Y:S01]  /*2e590*/  ISETP.LT.AND P1, PT, R152, UR24, !P1 ;  /* 0x0000001898007c0c */ /* 0x000fe2000cf21270 */
[----:B-1----:R-:W-:Y:S01]  /*2e5a0*/  VIADD R174, R174, UR4 ;  /* 0x00000004aeae7c36 */ /* 0x002fe20008000000 */
[----:B------:R-:W-:Y:S01]  /*2e5b0*/  LOP3.LUT R21, R21, 0xffbfffff, RZ, 0xc0, !PT ;  /* 0xffbfffff15157812 */ /* 0x000fe200078ec0ff */
[C---:B------:R-:W-:Y:S01]  /*2e5c0*/  VIADD R22, R23.reuse, 0x7f ;  /* 0x0000007f17167836 */ /* 0x040fe20000000000 */
[----:B------:R-:W-:Y:S01]  /*2e5d0*/  ULDC UR24, c[0x0][0x248] ;  /* 0x0000920000187ab9 */ /* 0x000fe20000000800 */
[----:B------:R-:W-:Y:S01]  /*2e5e0*/  VIADD R24, R23, 0x7e ;  /* 0x0000007e17187836 */ /* 0x000fe20000000000 */
[----:B------:R1:W-:Y:S01]  /*2e5f0*/  STL [R1+0x1220], R174 ;  /* 0x001220ae01007387 */ /* 0x0003e20000100800 */
[----:B------:R-:W-:Y:S01]  /*2e600*/  @P2 LOP3.LUT R21, R21, 0x400000, RZ, 0xfc, !PT ;  /* 0x0040000015152812 */ /* 0x000fe200078efcff */
[----:B------:R-:W-:Y:S01]  /*2e610*/  VIADD R25, R23, 0x7d ;  /* 0x0000007d17197836 */ /* 0x000fe20000000000 */
[----:B------:R-:W-:Y:S01]  /*2e620*/  ULDC UR4, c[0x0][0x22c] ;  /* 0x00008b0000047ab9 */ /* 0x000fe20000000800 */
[----:B-1----:R-:W-:Y:S01]  /*2e630*/  VIADD R174, R174, UR5 ;  /* 0x00000005aeae7c36 */ /* 0x002fe20008000000 */
[----:B------:R-:W-:Y:S01]  /*2e640*/  LOP3.LUT R21, R21, 0xffdfffff, RZ, 0xc0, !PT ;  /* 0xffdfffff15157812 */ /* 0x000fe200078ec0ff */
[----:B------:R-:W-:Y:S01]  /*2e650*/  VIADD R26, R23, 0x7c ;  /* 0x0000007c171a7836 */ /* 0x000fe20000000000 */
[----:B------:R-:W-:-:S02]  /*2e660*/  ULDC UR5, c[0x0][0x228] ;  /* 0x00008a0000057ab9 */ /* 0x000fc40000000800 */
[----:B------:R1:W-:Y:S01]  /*2e670*/  STL [R1+0x1224], R174 ;  /* 0x001224ae01007387 */ /* 0x0003e20000100800 */
[----:B------:R-:W-:Y:S02]  /*2e680*/  @P1 LOP3.LUT R21, R21, 0x200000, RZ, 0xfc, !PT ;  /* 0x0020000015151812 */ /* 0x000fe400078efcff */
[----:B------:R-:W-:Y:S01]  /*2e690*/  ISETP.LT.AND P1, PT, R155, UR27, !P0 ;  /* 0x0000001b9b007c0c */ /* 0x000fe2000c721270 */
[----:B-1----:R-:W-:Y:S01]  /*2e6a0*/  VIADD R174, R174, UR8 ;  /* 0x00000008aeae7c36 */ /* 0x002fe20008000000 */
[----:B------:R-:W-:-:S04]  /*2e6b0*/  ULDC UR8, c[0x0][0x248] ;  /* 0x0000920000087ab9 */ /* 0x000fc80000000800 */
[----:B------:R1:W-:Y:S02]  /*2e6c0*/  STL [R1+0x1228], R174 ;  /* 0x001228ae01007387 */ /* 0x0003e40000100800 */
[----:B-1----:R-:W-:Y:S01]  /*2e6d0*/  VIADD R174, R174, UR8 ;  /* 0x00000008aeae7c36 */ /* 0x002fe20008000000 */
[----:B------:R-:W-:-:S04]  /*2e6e0*/  ULDC UR8, c[0x0][0x248] ;  /* 0x0000920000087ab9 */ /* 0x000fc80000000800 */
[----:B------:R1:W-:Y:S01]  /*2e6f0*/  STL [R1+0x122c], R174 ;  /* 0x00122cae01007387 */ /* 0x0003e20000100800 */
[----:B------:R-:W-:Y:S01]  /*2e700*/  LOP3.LUT R21, R21, 0xffefffff, RZ, 0xc0, !PT ;  /* 0xffefffff15157812 */ /* 0x000fe200078ec0ff */
[----:B-1----:R-:W-:Y:S01]  /*2e710*/  VIADD R174, R174, UR8 ;  /* 0x00000008aeae7c36 */ /* 0x002fe20008000000 */
[----:B------:R-:W-:Y:S02]  /*2e720*/  ULDC UR8, c[0x0][0x248] ;  /* 0x0000920000087ab9 */ /* 0x000fe40000000800 */
[----:B------:R-:W-:Y:S02]  /*2e730*/  @P1 LOP3.LUT R21, R21, 0x100000, RZ, 0xfc, !PT ;  /* 0x0010000015151812 */ /* 0x000fe400078efcff */
[----:B------:R1:W-:Y:S01]  /*2e740*/  STL [R1+0x1230], R174 ;  /* 0x001230ae01007387 */ /* 0x0003e20000100800 */
[----:B------:R-:W-:Y:S01]  /*2e750*/  ISETP.LT.AND P1, PT, R156, UR26, !P0 ;  /* 0x0000001a9c007c0c */ /* 0x000fe2000c721270 */
[----:B------:R-:W-:Y:S01]  /*2e760*/  ULDC.64 UR26, c[0x0][0x228] ;  /* 0x00008a00001a7ab9 */ /* 0x000fe20000000a00 */
[----:B-1----:R-:W-:Y:S01]  /*2e770*/  VIADD R174, R174, UR8 ;  /* 0x00000008aeae7c36 */ /* 0x002fe20008000000 */
[----:B------:R-:W-:Y:S01]  /*2e780*/  LOP3.LUT R21, R21, 0xfff7ffff, RZ, 0xc0, !PT ;  /* 0xfff7ffff15157812 */ /* 0x000fe200078ec0ff */
[----:B------:R-:W-:Y:S01]  /*2e790*/  VIADD R28, R23, 0x7a ;  /* 0x0000007a171c7836 */ /* 0x000fe20000000000 */
[----:B------:R-:W-:-:S02]  /*2e7a0*/  ULDC UR8, c[0x0][0x228] ;  /* 0x00008a0000087ab9 */ /* 0x000fc40000000800 */
[----:B------:R1:W-:Y:S02]  /*2e7b0*/  STL [R1+0x1234], R174 ;  /* 0x001234ae01007387 */ /* 0x0003e40000100800 */
[----:B-1----:R-:W-:-:S04]  /*2e7c0*/  VIADD R174, R174, UR11 ;  /* 0x0000000baeae7c36 */ /* 0x002fc80008000000 */
[----:B------:R-:W-:Y:S01]  /*2e7d0*/  @P1 LOP3.LUT R21, R21, 0x80000, RZ, 0xfc, !PT ;  /* 0x0008000015151812 */ /* 0x000fe200078efcff */
[----:B------:R-:W-:Y:S01]  /*2e7e0*/  VIADD R30, R23, 0x78 ;  /* 0x00000078171e7836 */ /* 0x000fe20000000000 */
[----:B------:R-:W-:Y:S01]  /*2e7f0*/  ULDC UR11, c[0x0][0x228] ;  /* 0x00008a00000b7ab9 */ /* 0x000fe20000000800 */
[----:B------:R1:W-:Y:S01]  /*2e800*/  STL [R1+0x1238], R174 ;  /* 0x001238ae01007387 */ /* 0x0003e20000100800 */
[----:B------:R-:W-:Y:S01]  /*2e810*/  ISETP.LT.AND P1, PT, R154, UR28, !P0 ;  /* 0x0000001c9a007c0c */ /* 0x000fe2000c721270 */
[----:B-1----:R-:W-:Y:S01]  /*2e820*/  VIADD R174, R174, UR29 ;  /* 0x0000001daeae7c36 */ /* 0x002fe20008000000 */
[----:B------:R-:W-:-:S04]  /*2e830*/  ULDC UR29, c[0x0][0x248] ;  /* 0x00009200001d7ab9 */ /* 0x000fc80000000800 */
[----:B------:R1:W-:Y:S01]  /*2e840*/  STL [R1+0x123c], R174 ;  /* 0x00123cae01007387 */ /* 0x0003e20000100800 */
[----:B------:R-:W-:Y:S01]  /*2e850*/  ISETP.LT.AND P0, PT, R152, UR26, !P0 ;  /* 0x0000001a98007c0c */ /* 0x000fe2000c701270 */
[----:B------:R-:W-:Y:S01]  /*2e860*/  ULDC UR26, c[0x0][0x248] ;  /* 0x00009200001a7ab9 */ /* 0x000fe20000000800 */
[----:B-1----:R-:W-:Y:S01]  /*2e870*/  VIADD R174, R174, UR29 ;  /* 0x0000001daeae7c36 */ /* 0x002fe20008000000 */
[----:B------:R-:W-:Y:S01]  /*2e880*/  LOP3.LUT R21, R21, 0xfffbffff, RZ, 0xc0, !PT ;  /* 0xfffbffff15157812 */ /* 0x000fe200078ec0ff */
[----:B------:R-:W-:-:S03]  /*2e890*/  ULDC UR29, c[0x0][0x248] ;  /* 0x00009200001d7ab9 */ /* 0x000fc60000000800 */
[----:B------:R1:W-:Y:S01]  /*2e8a0*/  STL [R1+0x1240], R174 ;  /* 0x001240ae01007387 */ /* 0x0003e20000100800 */
[----:B------:R-:W-:Y:S01]  /*2e8b0*/  @P1 LOP3.LUT R21, R21, 0x40000, RZ, 0xfc, !PT ;  /* 0x0004000015151812 */ /* 0x000fe200078efcff */
[----:B-1----:R-:W-:-:S03]  /*2e8c0*/  VIADD R174, R174, UR30 ;  /* 0x0000001eaeae7c36 */ /* 0x002fc60008000000 */
[----:B------:R-:W-:Y:S01]  /*2e8d0*/  LOP3.LUT R21, R21, 0xfffdffff, RZ, 0xc0, !PT ;  /* 0xfffdffff15157812 */ /* 0x000fe200078ec0ff */
[----:B------:R-:W-:Y:S01]  /*2e8e0*/  ULDC.64 UR30, c[0x0][0x228] ;  /* 0x00008a00001e7ab9 */ /* 0x000fe20000000a00 */
[----:B------:R1:W-:Y:S02]  /*2e8f0*/  STL [R1+0x1244], R174 ;  /* 0x001244ae01007387 */ /* 0x0003e40000100800 */
[----:B------:R-:W-:Y:S01]  /*2e900*/  @P0 LOP3.LUT R21, R21, 0x20000, RZ, 0xfc, !PT ;  /* 0x0002000015150812 */ /* 0x000fe200078efcff */
[----:B-1----:R-:W-:Y:S01]  /*2e910*/  VIADD R174, R174, UR29 ;  /* 0x0000001daeae7c36 */ /* 0x002fe20008000000 */
[----:B------:R-:W-:-:S04]  /*2e920*/  ULDC UR29, c[0x0][0x248] ;  /* 0x00009200001d7ab9 */ /* 0x000fc80000000800 */
[----:B------:R1:W-:Y:S02]  /*2e930*/  STL [R1+0x124c], R174 ;  /* 0x00124cae01007387 */ /* 0x0003e40000100800 */
[----:B-1----:R-:W-:Y:S01]  /*2e940*/  VIADD R174, R174, UR29 ;  /* 0x0000001daeae7c36 */ /* 0x002fe20008000000 */
[----:B------:R-:W-:Y:S02]  /*2e950*/  ULDC.64 UR28, c[0x0][0x228] ;  /* 0x00008a00001c7ab9 */ /* 0x000fe40000000a00 */
[----:B------:R-:W-:Y:S01]  /*2e960*/  ISETP.GE.AND P0, PT, R22, UR29, PT ;  /* 0x0000001d16007c0c */ /* 0x000fe2000bf06270 */
[----:B------:R-:W-:Y:S01]  /*2e970*/  VIADD R32, R23, 0x76 ;  /* 0x0000007617207836 */ /* 0x000fe20000000000 */
[----:B------:R-:W-:Y:S01]  /*2e980*/  LOP3.LUT R21, R21, 0xfffeffff, RZ, 0xc0, !PT ;  /* 0xfffeffff15157812 */ /* 0x000fe200078ec0ff */
[----:B------:R1:W-:Y:S01]  /*2e990*/  STL [R1+0x1250], R174 ;  /* 0x001250ae01007387 */ /* 0x0003e20000100800 */
[----:B------:R-:W-:Y:S01]  /*2e9a0*/  ISETP.LT.AND P3, PT, R155, UR33, !P0 ;  /* 0x000000219b007c0c */ /* 0x000fe2000c761270 */
[C---:B------:R-:W-:Y:S01]  /*2e9b0*/  VIADD R33, R23.reuse, 0x75 ;  /* 0x0000007517217836 */ /* 0x040fe20000000000 */
[----:B------:R-:W-:Y:S01]  /*2e9c0*/  ISETP.LT.AND P2, PT, R156, UR32, !P0 ;  /* 0x000000209c007c0c */ /* 0x000fe2000c741270 */
[----:B------:R-:W-:Y:S01]  /*2e9d0*/  ULDC.64 UR32, c[0x0][0x228] ;  /* 0x00008a0000207ab9 */ /* 0x000fe20000000a00 */
[----:B------:R-:W-:Y:S01]  /*2e9e0*/  ISETP.LT.AND P1, PT, R154, UR61, !P0 ;  /* 0x0000003d9a007c0c */ /* 0x000fe2000c721270 */
[----:B------:R-:W-:Y:S01]  /*2e9f0*/  VIADD R34, R23, 0x74 ;  /* 0x0000007417227836 */ /* 0x000fe20000000000 */
[----:B------:R-:W-:Y:S01]  /*2ea00*/  LOP3.LUT R19, R19, 0x7fffffff, RZ, 0xc0, !PT ;  /* 0x7fffffff13137812 */ /* 0x000fe200078ec0ff */
[----:B------:R-:W-:Y:S01]  /*2ea10*/  VIADD R35, R23, 0x73 ;  /* 0x0000007317237836 */ /* 0x000fe20000000000 */
[----:B------:R-:W-:-:S05]  /*2ea20*/  ULDC UR29, c[0x0][0x228] ;  /* 0x00008a00001d7ab9 */ /* 0x000fca0000000800 */
[----:B------:R-:W-:Y:S01]  /*2ea30*/  @P3 LOP3.LUT R21, R21, 0x10000, RZ, 0xfc, !PT ;  /* 0x0001000015153812 */ /* 0x000fe200078efcff */
[----:B-1----:R-:W-:Y:S01]  /*2ea40*/  VIADD R174, R174, UR24 ;  /* 0x00000018aeae7c36 */ /* 0x002fe20008000000 */
[----:B------:R-:W-:Y:S01]  /*2ea50*/  ISETP.LT.AND P0, PT, R152, UR30, !P0 ;  /* 0x0000001e98007c0c */ /* 0x000fe2000c701270 */
[----:B------:R-:W-:Y:S01]  /*2ea60*/  ULDC UR24, c[0x0][0x248] ;  /* 0x0000920000187ab9 */ /* 0x000fe20000000800 */
[----:B------:R-:W-:Y:S01]  /*2ea70*/  LOP3.LUT R21, R21, 0xffff7fff, RZ, 0xc0, !PT ;  /* 0xffff7fff15157812 */ /* 0x000fe200078ec0ff */
[C---:B------:R-:W-:Y:S01]  /*2ea80*/  VIADD R36, R23.reuse, 0x72 ;  /* 0x0000007217247836 */ /* 0x040fe20000000000 */
[----:B------:R1:W-:Y:S01]  /*2ea90*/  STL [R1+0x1254], R174 ;  /* 0x001254ae01007387 */ /* 0x0003e20000100800 */
[----:B------:R-:W-:Y:S01]  /*2eaa0*/  VIADD R37, R23, 0x71 ;  /* 0x0000007117257836 */ /* 0x000fe20000000000 */
[----:B------:R-:W-:Y:S01]  /*2eab0*/  @P2 LOP3.LUT R21, R21, 0x8000, RZ, 0xfc, !PT ;  /* 0x0000800015152812 */ /* 0x000fe200078efcff */
[----:B------:R-:W-:Y:S01]  /*2eac0*/  ULDC UR30, c[0x0][0x228] ;  /* 0x00008a00001e7ab9 */ /* 0x000fe20000000800 */
[C---:B------:R-:W-:Y:S01]  /*2ead0*/  VIADD R38, R23.reuse, 0x70 ;  /* 0x0000007017267836 */ /* 0x040fe20000000000 */
[----:B------:R-:W-:Y:S01]  /*2eae0*/  LOP3.LUT R18, R18, 0x7fffffff, RZ, 0xc0, !PT ;  /* 0x7fffffff12127812 */ /* 0x000fe200078ec0ff */
[----:B------:R-:W-:Y:S01]  /*2eaf0*/  VIADD R39, R23, 0x6f ;  /* 0x0000006f17277836 */ /* 0x000fe20000000000 */
[----:B------:R-:W-:Y:S01]  /*2eb00*/  LOP3.LUT R21, R21, 0xffffbfff, RZ, 0xc0, !PT ;  /* 0xffffbfff15157812 */ /* 0x000fe200078ec0ff */
[----:B------:R-:W-:Y:S01]  /*2eb10*/  VIADD R40, R23, 0x6e ;  /* 0x0000006e17287836 */ /* 0x000fe20000000000 */
[----:B------:R-:W-:-:S02]  /*2eb20*/  ULDC UR61, c[0x0][0x22c] ;  /* 0x00008b00003d7ab9 */ /* 0x000fc40000000800 */
[----:B------:R-:W-:-:S04]  /*2eb30*/  @P1 LOP3.LUT R21, R21, 0x4000, RZ, 0xfc, !PT ;  /* 0x0000400015151812 */ /* 0x000fc800078efcff */
[----:B------:R-:W-:-:S04]  /*2eb40*/  LOP3.LUT R21, R21, 0xffffdfff, RZ, 0xc0, !PT ;  /* 0xffffdfff15157812 */ /* 0x000fc800078ec0ff */
[----:B------:R-:W-:Y:S02]  /*2eb50*/  @P0 LOP3.LUT R21, R21, 0x2000, RZ, 0xfc, !PT ;  /* 0x0000200015150812 */ /* 0x000fe400078efcff */
[----:B------:R-:W-:Y:S01]  /*2eb60*/  ISETP.GE.AND P0, PT, R24, UR41, PT ;  /* 0x0000002918007c0c */ /* 0x000fe2000bf06270 */
[----:B------:R-:W-:-:S03]  /*2eb70*/  ULDC.64 UR40, c[0x0][0x228] ;  /* 0x00008a0000287ab9 */ /* 0x000fc60000000a00 */
[----:B------:R-:W-:Y:S01]  /*2eb80*/  ISETP.LT.AND P3, PT, R155, UR58, !P0 ;  /* 0x0000003a9b007c0c */ /* 0x000fe2000c761270 */
[----:B-1----:R-:W-:Y:S01]  /*2eb90*/  VIADD R174, R174, UR24 ;  /* 0x00000018aeae7c36 */ /* 0x002fe20008000000 */
[----:B------:R-:W-:Y:S01]  /*2eba0*/  ISETP.LT.AND P2, PT, R156, UR59, !P0 ;  /* 0x0000003b9c007c0c */ /* 0x000fe2000c741270 */
[----:B------:R-:W-:Y:S01]  /*2ebb0*/  ULDC UR24, c[0x0][0x248] ;  /* 0x0000920000187ab9 */ /* 0x000fe20000000800 */
[----:B------:R-:W-:Y:S01]  /*2ebc0*/  LOP3.LUT R21, R21, 0xffffefff, RZ, 0xc0, !PT ;  /* 0xffffefff15157812 */ /* 0x000fe200078ec0ff */
[C---:B------:R-:W-:Y:S01]  /*2ebd0*/  VIADD R41, R23.reuse, 0x6d ;  /* 0x0000006d17297836 */ /* 0x040fe20000000000 */
[----:B------:R-:W-:Y:S01]  /*2ebe0*/  ISETP.LT.AND P1, PT, R154, UR60, !P0 ;  /* 0x0000003c9a007c0c */ /* 0x000fe2000c721270 */
[----:B------:R1:W-:Y:S01]  /*2ebf0*/  STL [R1+0x1258], R174 ;  /* 0x001258ae01007387 */ /* 0x0003e20000100800 */
[C---:B------:R-:W-:Y:S01]  /*2ec00*/  VIADD R42, R23.reuse, 0x6c ;  /* 0x0000006c172a7836 */ /* 0x040fe20000000000 */
[----:B------:R-:W-:Y:S01]  /*2ec10*/  ULDC UR59, c[0x0][0x228] ;  /* 0x00008a00003b7ab9 */ /* 0x000fe20000000800 */
[----:B------:R-:W-:Y:S01]  /*2ec20*/  VIADD R43, R23, 0x6b ;  /* 0x0000006b172b7836 */ /* 0x000fe20000000000 */
[----:B------:R-:W-:-:S02]  /*2ec30*/  ULDC UR58, c[0x0][0x228] ;  /* 0x00008a00003a7ab9 */ /* 0x000fc40000000800 */
[----:B------:R-:W-:Y:S01]  /*2ec40*/  @P3 LOP3.LUT R21, R21, 0x1000, RZ, 0xfc, !PT ;  /* 0x0000100015153812 */ /* 0x000fe200078efcff */
[----:B------:R-:W-:Y:S01]  /*2ec50*/  VIADD R44, R23, 0x6a ;  /* 0x0000006a172c7836 */ /* 0x000fe20000000000 */
[----:B------:R-:W-:Y:S02]  /*2ec60*/  ULDC UR60, c[0x0][0x22c] ;  /* 0x00008b00003c7ab9 */ /* 0x000fe40000000800 */
[----:B------:R-:W-:-:S04]  /*2ec70*/  LOP3.LUT R21, R21, 0xfffff7ff, RZ, 0xc0, !PT ;  /* 0xfffff7ff15157812 */ /* 0x000fc800078ec0ff */
[----:B------:R-:W-:Y:S02]  /*2ec80*/  @P2 LOP3.LUT R21, R21, 0x800, RZ, 0xfc, !PT ;  /* 0x0000080015152812 */ /* 0x000fe400078efcff */
[----:B------:R-:W-:Y:S01]  /*2ec90*/  ISETP.LT.AND P0, PT, R152, UR32, !P0 ;  /* 0x0000002098007c0c */ /* 0x000fe2000c701270 */
[----:B-1----:R-:W-:Y:S01]  /*2eca0*/  VIADD R174, R174, UR24 ;  /* 0x00000018aeae7c36 */ /* 0x002fe20008000000 */
[----:B------:R-:W-:Y:S01]  /*2ecb0*/  LOP3.LUT R21, R21, 0xfffffbff, RZ, 0xc0, !PT ;  /* 0xfffffbff15157812 */ /* 0x000fe200078ec0ff */
[----:B------:R-:W-:Y:S01]  /*2ecc0*/  ULDC UR24, c[0x0][0x248] ;  /* 0x0000920000187ab9 */ /* 0x000fe20000000800 */
[----:B------:R-:W-:Y:S02]  /*2ecd0*/  ULDC UR32, c[0x0][0x228] ;  /* 0x00008a0000207ab9 */ /* 0x000fe40000000800 */
[----:B------:R-:W-:-:S04]  /*2ece0*/  @P1 LOP3.LUT R21, R21, 0x400, RZ, 0xfc, !PT ;  /* 0x0000040015151812 */ /* 0x000fc800078efcff */
[----:B------:R-:W-:-:S04]  /*2ecf0*/  LOP3.LUT R21, R21, 0xfffffdff, RZ, 0xc0, !PT ;  /* 0xfffffdff15157812 */ /* 0x000fc800078ec0ff */
[----:B------:R-:W-:Y:S02]  /*2ed00*/  @P0 LOP3.LUT R21, R21, 0x200, RZ, 0xfc, !PT ;  /* 0x0000020015150812 */ /* 0x000fe400078efcff */
[----:B------:R-:W-:-:S04]  /*2ed10*/  ISETP.GE.AND P0, PT, R25, UR25, PT ;  /* 0x0000001919007c0c */ /* 0x000fc8000bf06270 */
[----:B------:R-:W-:Y:S01]  /*2ed20*/  ISETP.LT.AND P3, PT, R155, UR54, !P0 ;  /* 0x000000369b007c0c */ /* 0x000fe2000c761270 */
[----:B------:R1:W-:Y:S01]  /*2ed30*/  STL [R1+0x125c], R174 ;  /* 0x00125cae01007387 */ /* 0x0003e20000100800 */
[----:B------:R-:W-:Y:S01]  /*2ed40*/  ISETP.LT.AND P2, PT, R156, UR56, !P0 ;  /* 0x000000389c007c0c */ /* 0x000fe2000c741270 */
[----:B------:R-:W-:Y:S01]  /*2ed50*/  ULDC UR54, c[0x0][0x228] ;  /* 0x00008a0000367ab9 */ /* 0x000fe20000000800 */
[----:B------:R-:W-:Y:S01]  /*2ed60*/  LOP3.LUT R21, R21, 0xfffffeff, RZ, 0xc0, !PT ;  /* 0xfffffeff15157812 */ /* 0x000fe200078ec0ff */
[C---:B------:R-:W-:Y:S01]  /*2ed70*/  VIADD R45, R23.reuse, 0x69 ;  /* 0x00000069172d7836 */ /* 0x040fe20000000000 */
[----:B------:R-:W-:Y:S01]  /*2ed80*/  ISETP.LT.AND P1, PT, R154, UR55, !P0 ;  /* 0x000000379a007c0c */ /* 0x000fe2000c721270 */
[----:B------:R-:W-:Y:S01]  /*2ed90*/  ULDC UR55, c[0x0][0x228] ;  /* 0x00008a0000377ab9 */ /* 0x000fe20000000800 */
[----:B------:R-:W-:Y:S01]  /*2eda0*/  VIADD R46, R23, 0x68 ;  /* 0x00000068172e7836 */ /* 0x000fe20000000000 */
[----:B------:R-:W-:-:S04]  /*2edb0*/  ULDC UR56, c[0x0][0x228] ;  /* 0x00008a0000387ab9 */ /* 0x000fc80000000800 */
[----:B------:R-:W-:-:S04]  /*2edc0*/  @P3 LOP3.LUT R21, R21, 0x100, RZ, 0xfc, !PT ;  /* 0x0000010015153812 */ /* 0x000fc800078efcff */
        /* <DEDUP_REMOVED lines=16> */
[----:B------:R-:W-:Y:S01]  /*2eed0*/  ULDC UR47, c[0x0][0x228] ;  /* 0x00008a00002f7ab9 */ /* 0x000fe20000000800 */
[----:B------:R-:W-:Y:S01]  /*2eee0*/  ISETP.LT.AND P1, PT, R154, UR52, !P0 ;  /* 0x000000349a007c0c */ /* 0x000fe2000c721270 */
[----:B------:R-:W-:-:S06]  /*2eef0*/  ULDC UR52, c[0x0][0x228] ;  /* 0x00008a0000347ab9 */ /* 0x000fcc0000000800 */
[----:B------:R-:W-:Y:S01]  /*2ef00*/  @P3 LOP3.LUT R21, R21, 0x10, RZ, 0xfc, !PT ;  /* 0x0000001015153812 */ /* 0x000fe200078efcff */
[----:B-1----:R-:W-:Y:S01]  /*2ef10*/  VIADD R174, R174, UR24 ;  /* 0x00000018aeae7c36 */ /* 0x002fe20008000000 */
[----:B------:R-:W-:Y:S02]  /*2ef20*/  ULDC UR24, c[0x0][0x248] ;  /* 0x0000920000187ab9 */ /* 0x000fe40000000800 */
[----:B------:R-:W-:Y:S01]  /*2ef30*/  LOP3.LUT R21, R21, 0xfffffff7, RZ, 0xc0, !PT ;  /* 0xfffffff715157812 */ /* 0x000fe200078ec0ff */
[----:B------:R-:W-:Y:S01]  /*2ef40*/  VIADD R24, R174, UR24 ;  /* 0x00000018ae187c36 */ /* 0x000fe20008000000 */
[----:B------:R-:W-:Y:S02]  /*2ef50*/  ULDC.64 UR24, c[0x0][0x228] ;  /* 0x00008a0000187ab9 */ /* 0x000fe40000000a00 */
[----:B------:R-:W-:Y:S02]  /*2ef60*/  @P2 LOP3.LUT R21, R21, 0x8, RZ, 0xfc, !PT ;  /* 0x0000000815152812 */ /* 0x000fe400078efcff */
[----:B------:R-:W-:Y:S01]  /*2ef70*/  ISETP.LT.AND P0, PT, R152, UR24, !P0 ;  /* 0x0000001898007c0c */ /* 0x000fe2000c701270 */
[----:B------:R-:W-:Y:S01]  /*2ef80*/  STL [R1+0x1264], R174 ;  /* 0x001264ae01007387 */ /* 0x000fe20000100800 */
[----:B------:R-:W-:Y:S01]  /*2ef90*/  LOP3.LUT R21, R21, 0xfffffffb, RZ, 0xc0, !PT ;  /* 0xfffffffb15157812 */ /* 0x000fe200078ec0ff */
[----:B------:R-:W-:-:S03]  /*2efa0*/  ULDC UR24, c[0x0][0x248] ;  /* 0x0000920000187ab9 */ /* 0x000fc60000000800 */
[----:B------:R-:W-:-:S04]  /*2efb0*/  @P1 LOP3.LUT R21, R21, 0x4, RZ, 0xfc, !PT ;  /* 0x0000000415151812 */ /* 0x000fc800078efcff */
[----:B------:R-:W-:-:S04]  /*2efc0*/  LOP3.LUT R21, R21, 0xfffffffd, RZ, 0xc0, !PT ;  /* 0xfffffffd15157812 */ /* 0x000fc800078ec0ff */
[----:B------:R-:W-:Y:S02]  /*2efd0*/  @P0 LOP3.LUT R21, R21, 0x2, RZ, 0xfc, !PT ;  /* 0x0000000215150812 */ /* 0x000fe400078efcff */
[----:B------:R-:W-:Y:S01]  /*2efe0*/  ISETP.GE.AND P0, PT, R27, UR31, PT ;  /* 0x0000001f1b007c0c */ /* 0x000fe2000bf06270 */
[----:B------:R1:W-:Y:S01]  /*2eff0*/  STL [R1+0x1268], R24 ;  /* 0x0012681801007387 */ /* 0x0003e20000100800 */
[----:B------:R-:W-:Y:S01]  /*2f000*/  LOP3.LUT R21, R21, 0xfffffffe, RZ, 0xc0, !PT ;  /* 0xfffffffe15157812 */ /* 0x000fe200078ec0ff */
[----:B------:R-:W-:Y:S01]  /*2f010*/  ULDC UR31, c[0x0][0x228] ;  /* 0x00008a00001f7ab9 */ /* 0x000fe20000000800 */
[----:B------:R-:W-:Y:S01]  /*2f020*/  ISETP.LT.AND P2, PT, R156, UR49, !P0 ;  /* 0x000000319c007c0c */ /* 0x000fe2000c741270 */
[----:B------:R-:W-:Y:S01]  /*2f030*/  ULDC UR49, c[0x0][0x228] ;  /* 0x00008a0000317ab9 */ /* 0x000fe20000000800 */
[----:B------:R-:W-:Y:S01]  /*2f040*/  ISETP.LT.AND P1, PT, R154, UR50, !P0 ;  /* 0x000000329a007c0c */ /* 0x000fe2000c721270 */
[----:B------:R-:W-:Y:S01]  /*2f050*/  ULDC UR50, c[0x0][0x228] ;  /* 0x00008a0000327ab9 */ /* 0x000fe20000000800 */
[----:B------:R-:W-:Y:S01]  /*2f060*/  ISETP.LT.AND P3, PT, R155, UR48, !P0 ;  /* 0x000000309b007c0c */ /* 0x000fe2000c761270 */
[----:B------:R-:W-:Y:S01]  /*2f070*/  ULDC UR48, c[0x0][0x228] ;  /* 0x00008a0000307ab9 */ /* 0x000fe20000000800 */
[----:B------:R-:W-:Y:S01]  /*2f080*/  ISETP.LT.AND P0, PT, R152, UR51, !P0 ;  /* 0x0000003398007c0c */ /* 0x000fe2000c701270 */
[----:B-1----:R-:W-:Y:S01]  /*2f090*/  VIADD R24, R24, UR24 ;  /* 0x0000001818187c36 */ /* 0x002fe20008000000 */
[----:B------:R-:W-:Y:S01]  /*2f0a0*/  ULDC UR24, c[0x0][0x228] ;  /* 0x00008a0000187ab9 */ /* 0x000fe20000000800 */
[----:B------:R-:W-:-:S04]  /*2f0b0*/  ULDC UR51, c[0x0][0x228] ;  /* 0x00008a0000337ab9 */ /* 0x000fc80000000800 */
[----:B------:R-:W-:-:S04]  /*2f0c0*/  @P2 LOP3.LUT R20, R20, 0x80000000, RZ, 0xfc, !PT ;  /* 0x8000000014142812 */ /* 0x000fc800078efcff */
[----:B------:R-:W-:-:S04]  /*2f0d0*/  LOP3.LUT R20, R20, 0xbfffffff, RZ, 0xc0, !PT ;  /* 0xbfffffff14147812 */ /* 0x000fc800078ec0ff */
[----:B------:R-:W-:-:S04]  /*2f0e0*/  @P1 LOP3.LUT R20, R20, 0x40000000, RZ, 0xfc, !PT ;  /* 0x4000000014141812 */ /* 0x000fc800078efcff */
[----:B------:R-:W-:Y:S01]  /*2f0f0*/  LOP3.LUT R20, R20, 0xdfffffff, RZ, 0xc0, !PT ;  /* 0xdfffffff14147812 */ /* 0x000fe200078ec0ff */
[----:B------:R1:W-:Y:S03]  /*2f100*/  STL [R1+0x126c], R24 ;  /* 0x00126c1801007387 */ /* 0x0003e60000100800 */
[----:B------:R-:W-:Y:S02]  /*2f110*/  @P0 LOP3.LUT R20, R20, 0x20000000, RZ, 0xfc, !PT ;  /* 0x2000000014140812 */ /* 0x000fe400078efcff */
[----:B------:R-:W-:Y:S01]  /*2f120*/  ISETP.GE.AND P0, PT, R28, UR33, PT ;  /* 0x000000211c007c0c */ /* 0x000fe2000bf06270 */
[----:B------:R-:W-:Y:S01]  /*2f130*/  ULDC UR33, c[0x0][0x228] ;  /* 0x00008a0000217ab9 */ /* 0x000fe20000000800 */
[----:B------:R-:W-:Y:S01]  /*2f140*/  @P3 LOP3.LUT R21, R21, 0x1, RZ, 0xfc, !PT ;  /* 0x0000000115153812 */ /* 0x000fe200078efcff */
[----:B-1----:R-:W-:Y:S01]  /*2f150*/  VIADD R24, R24, UR26 ;  /* 0x0000001a18187c36 */ /* 0x002fe20008000000 */
[----:B------:R-:W-:-:S02]  /*2f160*/  ULDC.64 UR26, c[0x0][0x228] ;  /* 0x00008a00001a7ab9 */ /* 0x000fc40000000a00 */
[----:B------:R-:W-:Y:S01]  /*2f170*/  ISETP.LT.AND P3, PT, R155, UR26, !P0 ;  /* 0x0000001a9b007c0c */ /* 0x000fe2000c761270 */
[----:B------:R-:W-:Y:S01]  /*2f180*/  ULDC UR26, c[0x0][0x22c] ;  /* 0x00008b00001a7ab9 */ /* 0x000fe20000000800 */
[----:B------:R-:W-:Y:S01]  /*2f190*/  ISETP.LT.AND P2, PT, R156, UR15, !P0 ;  /* 0x0000000f9c007c0c */ /* 0x000fe2000c741270 */
[----:B------:R-:W-:Y:S01]  /*2f1a0*/  ULDC UR15, c[0x0][0x248] ;  /* 0x00009200000f7ab9 */ /* 0x000fe20000000800 */
[----:B------:R-:W-:Y:S02]  /*2f1b0*/  LOP3.LUT R20, R20, 0xefffffff, RZ, 0xc0, !PT ;  /* 0xefffffff14147812 */ /* 0x000fe400078ec0ff */
[----:B------:R-:W-:Y:S01]  /*2f1c0*/  ISETP.LT.AND P1, PT, R154, UR20, !P0 ;  /* 0x000000149a007c0c */ /* 0x000fe2000c721270 */
[----:B------:R1:W-:Y:S06]  /*2f1d0*/  STL [R1+0x1270], R24 ;  /* 0x0012701801007387 */ /* 0x0003ec0000100800 */
[----:B------:R-:W-:Y:S01]  /*2f1e0*/  @P3 LOP3.LUT R20, R20, 0x10000000, RZ, 0xfc, !PT ;  /* 0x1000000014143812 */ /* 0x000fe200078efcff */
[----:B------:R-:W-:-:S03]  /*2f1f0*/  ULDC UR20, c[0x0][0x228] ;  /* 0x00008a0000147ab9 */ /* 0x000fc60000000800 */
        /* <DEDUP_REMOVED lines=19> */
[----:B------:R-:W-:-:S08]  /*2f330*/  ULDC UR18, c[0x0][0x228] ;  /* 0x00008a0000127ab9 */ /* 0x000fd00000000800 */
        /* <DEDUP_REMOVED lines=14> */
[----:B------:R-:W-:Y:S01]  /*2f420*/  VIADD R47, R23, 0x67 ;  /* 0x00000067172f7836 */ /* 0x000fe20000000000 */
[----:B------:R-:W-:Y:S01]  /*2f430*/  ISETP.LT.AND P3, PT, R155, UR12, !P0 ;  /* 0x0000000c9b007c0c */ /* 0x000fe2000c761270 */
[----:B------:R-:W-:Y:S01]  /*2f440*/  ULDC UR12, c[0x0][0x248] ;  /* 0x00009200000c7ab9 */ /* 0x000fe20000000800 */
[----:B------:R-:W-:Y:S01]  /*2f450*/  ISETP.LT.AND P2, PT, R156, UR13, !P0 ;  /* 0x0000000d9c007c0c */ /* 0x000fe2000c741270 */
[----:B------:R-:W-:Y:S01]  /*2f460*/  ULDC UR13, c[0x0][0x228] ;  /* 0x00008a00000d7ab9 */ /* 0x000fe20000000800 */
[----:B------:R-:W-:Y:S01]  /*2f470*/  ISETP.LT.AND P1, PT, R154, UR14, !P0 ;  /* 0x0000000e9a007c0c */ /* 0x000fe2000c721270 */
[----:B------:R-:W-:Y:S01]  /*2f480*/  ULDC UR14, c[0x0][0x228] ;  /* 0x00008a00000e7ab9 */ /* 0x000fe20000000800 */
[----:B------:R-:W-:-:S07]  /*2f490*/  ULDC UR25, c[0x0][0x228] ;  /* 0x00008a0000197ab9 */ /* 0x000fce0000000800 */
        /* <DEDUP_REMOVED lines=33> */
[----:B------:R-:W-:-:S03]  /*2f6b0*/  ULDC UR4, c[0x0][0x248] ;  /* 0x0000920000047ab9 */ /* 0x000fc60000000800 */
[----:B------:R-:W-:Y:S01]  /*2f6c0*/  ISETP.LT.AND P3, PT, R155, UR19, !P0 ;  /* 0x000000139b007c0c */ /* 0x000fe2000c761270 */
[----:B------:R1:W-:Y:S01]  /*2f6d0*/  STL [R1+0x1280], R24 ;  /* 0x0012801801007387 */ /* 0x0003e20000100800 */
[----:B------:R-:W-:Y:S01]  /*2f6e0*/  ISETP.LT.AND P2, PT, R156, UR5, !P0 ;  /* 0x000000059c007c0c */ /* 0x000fe2000c741270 */
[----:B------:R-:W-:Y:S01]  /*2f6f0*/  ULDC UR19, c[0x0][0x228] ;  /* 0x00008a0000137ab9 */ /* 0x000fe20000000800 */
[----:B------:R-:W-:Y:S02]  /*2f700*/  LOP3.LUT R20, R20, 0xffffefff, RZ, 0xc0, !PT ;  /* 0xffffefff14147812 */ /* 0x000fe400078ec0ff */
[----:B------:R-:W-:Y:S01]  /*2f710*/  ISETP.LT.AND P1, PT, R154, UR43, !P0 ;  /* 0x0000002b9a007c0c */ /* 0x000fe2000c721270 */
[----:B------:R-:W-:-:S06]  /*2f720*/  ULDC UR43, c[0x0][0x228] ;  /* 0x00008a00002b7ab9 */ /* 0x000fcc0000000800 */
        /* <DEDUP_REMOVED lines=16> */
[C---:B------:R-:W-:Y:S01]  /*2f830*/  VIADD R48, R23.reuse, 0x66 ;  /* 0x0000006617307836 */ /* 0x040fe20000000000 */
[----:B------:R-:W-:Y:S01]  /*2f840*/  ISETP.LT.AND P2, PT, R156, UR22, !P0 ;  /* 0x000000169c007c0c */ /* 0x000fe2000c741270 */
[----:B------:R-:W-:Y:S01]  /*2f850*/  ULDC UR22, c[0x0][0x228] ;  /* 0x00008a0000167ab9 */ /* 0x000fe20000000800 */
[----:B------:R-:W-:Y:S01]  /*2f860*/  ISETP.LT.AND P1, PT, R154, UR37, !P0 ;  /* 0x000000259a007c0c */ /* 0x000fe2000c721270 */
[----:B------:R-:W-:Y:S01]  /*2f870*/  ULDC UR37, c[0x0][0x228] ;  /* 0x00008a0000257ab9 */ /* 0x000fe20000000800 */
[----:B------:R-:W-:Y:S01]  /*2f880*/  VIADD R49, R23, 0x65 ;  /* 0x0000006517317836 */ /* 0x000fe20000000000 */
[----:B------:R-:W-:Y:S01]  /*2f890*/  LOP3.LUT R17, R17, 0x7fffffff, RZ, 0xc0, !PT ;  /* 0x7fffffff11117812 */ /* 0x000fe200078ec0ff */
[----:B-1----:R-:W-:Y:S01]  /*2f8a0*/  VIADD R24, R24, UR4 ;  /* 0x0000000418187c36 */ /* 0x002fe20008000000 */
[----:B------:R-:W-:-:S04]  /*2f8b0*/  ULDC UR45, c[0x0][0x228] ;  /* 0x00008a00002d7ab9 */ /* 0x000fc80000000800 */
[----:B------:R-:W-:Y:S01]  /*2f8c0*/  @P3 LOP3.LUT R20, R20, 0x100, RZ, 0xfc, !PT ;  /* 0x0000010014143812 */ /* 0x000fe200078efcff */
[----:B------:R-:W-:-:S03]  /*2f8d0*/  ULDC.64 UR4, c[0x0][0x228] ;  /* 0x00008a0000047ab9 */ /* 0x000fc60000000a00 */
[----:B------:R-:W-:-:S04]  /*2f8e0*/  LOP3.LUT R20, R20, 0xffffff7f, RZ, 0xc0, !PT ;  /* 0xffffff7f14147812 */ /* 0x000fc800078ec0ff */
[----:B------:R-:W-:Y:S02]  /*2f8f0*/  @P2 LOP3.LUT R20, R20, 0x80, RZ, 0xfc, !PT ;  /* 0x0000008014142812 */ /* 0x000fe400078efcff */
[----:B------:R-:W-:Y:S01]  /*2f900*/  ISETP.LT.AND P0, PT, R152, UR39, !P0 ;  /* 0x0000002798007c0c */ /* 0x000fe2000c701270 */
[----:B------:R1:W-:Y:S01]  /*2f910*/  STL [R1+0x1288], R24 ;  /* 0x0012881801007387 */ /* 0x0003e20000100800 */
[----:B------:R-:W-:Y:S01]  /*2f920*/  LOP3.LUT R20, R20, 0xffffffbf, RZ, 0xc0, !PT ;  /* 0xffffffbf14147812 */ /* 0x000fe200078ec0ff */
[----:B------:R-:W-:-:S03]  /*2f930*/  ULDC UR39, c[0x0][0x228] ;  /* 0x00008a0000277ab9 */ /* 0x000fc60000000800 */
[----:B------:R-:W-:-:S04]  /*2f940*/  @P1 LOP3.LUT R20, R20, 0x40, RZ, 0xfc, !PT ;  /* 0x0000004014141812 */ /* 0x000fc800078efcff */
[----:B------:R-:W-:-:S04]  /*2f950*/  LOP3.LUT R20, R20, 0xffffffdf, RZ, 0xc0, !PT ;  /* 0xffffffdf14147812 */ /* 0x000fc800078ec0ff */
[----:B------:R-:W-:Y:S02]  /*2f960*/  @P0 LOP3.LUT R20, R20, 0x20, RZ, 0xfc, !PT ;  /* 0x0000002014140812 */ /* 0x000fe400078efcff */
[----:B------:R-:W-:-:S04]  /*2f970*/  ISETP.GE.AND P0, PT, R34, UR5, PT ;  /* 0x0000000522007c0c */ /* 0x000fc8000bf06270 */
[----:B------:R-:W-:Y:S01]  /*2f980*/  ISETP.LT.AND P3, PT, R155, UR4, !P0 ;  /* 0x000000049b007c0c */ /* 0x000fe2000c761270 */
[----:B------:R-:W-:Y:S01]  /*2f990*/  ULDC UR4, c[0x0][0x248] ;  /* 0x0000920000047ab9 */ /* 0x000fe20000000800 */
[----:B------:R-:W-:Y:S02]  /*2f9a0*/  ISETP.LT.AND P2, PT, R156, UR57, !P0 ;  /* 0x000000399c007c0c */ /* 0x000fe4000c741270 */
[----:B------:R-:W-:Y:S02]  /*2f9b0*/  LOP3.LUT R20, R20, 0xffffffef, RZ, 0xc0, !PT ;  /* 0xffffffef14147812 */ /* 0x000fe400078ec0ff */
[----:B------:R-:W-:Y:S01]  /*2f9c0*/  ISETP.LT.AND P1, PT, R154, UR8, !P0 ;  /* 0x000000089a007c0c */ /* 0x000fe2000c721270 */
[----:B-1----:R-:W-:Y:S01]  /*2f9d0*/  VIADD R24, R24, UR4 ;  /* 0x0000000418187c36 */ /* 0x002fe20008000000 */
[----:B------:R-:W-:Y:S01]  /*2f9e0*/  LOP3.LUT R16, R16, 0x7fffffff, RZ, 0xc0, !PT ;  /* 0x7fffffff10107812 */ /* 0x000fe200078ec0ff */
[----:B------:R-:W-:Y:S01]  /*2f9f0*/  ULDC.64 UR4, c[0x0][0x228] ;  /* 0x00008a0000047ab9 */ /* 0x000fe20000000a00 */
[----:B------:R-:W-:Y:S01]  /*2fa00*/  VIADD R50, R23, 0x64 ;  /* 0x0000006417327836 */ /* 0x000fe20000000000 */
[----:B------:R-:W-:-:S02]  /*2fa10*/  ULDC UR57, c[0x0][0x228] ;  /* 0x00008a0000397ab9 */ /* 0x000fc40000000800 */
[----:B------:R-:W-:Y:S01]  /*2fa20*/  @P3 LOP3.LUT R20, R20, 0x10, RZ, 0xfc, !PT ;  /* 0x0000001014143812 */ /* 0x000fe200078efcff */
[----:B------:R-:W-:-:S03]  /*2fa30*/  ULDC UR8, c[0x0][0x228] ;  /* 0x00008a0000087ab9 */ /* 0x000fc60000000800 */
        /* <DEDUP_REMOVED lines=12> */
[----:B------:R-:W-:Y:S01]  /*2fb00*/  ISETP.LT.AND P1, PT, R154, UR46, !P0 ;  /* 0x0000002e9a007c0c */ /* 0x000fe2000c721270 */
[----:B------:R-:W-:Y:S01]  /*2fb10*/  ULDC UR46, c[0x0][0x22c] ;  /* 0x00008b00002e7ab9 */ /* 0x000fe20000000800 */
[----:B------:R-:W-:Y:S01]  /*2fb20*/  ISETP.LT.AND P3, PT, R155, UR4, !P0 ;  /* 0x000000049b007c0c */ /* 0x000fe2000c761270 */
[----:B------:R-:W-:Y:S01]  /*2fb30*/  ULDC UR4, c[0x0][0x248] ;  /* 0x0000920000047ab9 */ /* 0x000fe20000000800 */
[----:B------:R-:W-:-:S07]  /*2fb40*/  ISETP.LT.AND P0, PT, R152, UR41, !P0 ;  /* 0x0000002998007c0c */ /* 0x000fce000c701270 */
[----:B------:R-:W-:Y:S02]  /*2fb50*/  @P2 LOP3.LUT R19, R19, 0x80000000, RZ, 0xfc, !PT ;  /* 0x8000000013132812 */ /* 0x000fe400078efcff */
[----:B------:R-:W-:Y:S01]  /*2fb60*/  LOP3.LUT R20, R20, 0xfffffffe, RZ, 0xc0, !PT ;  /* 0xfffffffe14147812 */ /* 0x000fe200078ec0ff */
        /* <DEDUP_REMOVED lines=8> */
[----:B------:R-:W-:Y:S01]  /*2fbf0*/  ULDC UR46, c[0x0][0x228] ;  /* 0x00008a00002e7ab9 */ /* 0x000fe20000000800 */
[----:B------:R-:W-:Y:S02]  /*2fc00*/  @P3 LOP3.LUT R20, R20, 0x1, RZ, 0xfc, !PT ;  /* 0x0000000114143812 */ /* 0x000fe400078efcff */
[----:B------:R-:W-:Y:S01]  /*2fc10*/  ISETP.LT.AND P3, PT, R155, UR42, !P0 ;  /* 0x0000002a9b007c0c */ /* 0x000fe2000c761270 */
[----:B------:R1:W-:Y:S01]  /*2fc20*/  STL [R1+0x1290], R24 ;  /* 0x0012901801007387 */ /* 0x0003e20000100800 */
[----:B------:R-:W-:Y:S01]  /*2fc30*/  ISETP.LT.AND P2, PT, R156, UR44, !P0 ;  /* 0x0000002c9c007c0c */ /* 0x000fe2000c741270 */
[----:B------:R-:W-:Y:S01]  /*2fc40*/  VIADD R51, R23, 0x63 ;  /* 0x0000006317337836 */ /* 0x000fe20000000000 */
[----:B------:R-:W-:Y:S01]  /*2fc50*/  LOP3.LUT R19, R19, 0xefffffff, RZ, 0xc0, !PT ;  /* 0xefffffff13137812 */ /* 0x000fe200078ec0ff */
[C---:B------:R-:W-:Y:S01]  /*2fc60*/  VIADD R52, R23.reuse, 0x62 ;  /* 0x0000006217347836 */ /* 0x040fe20000000000 */
[----:B------:R-:W-:Y:S01]  /*2fc70*/  ISETP.LT.AND P1, PT, R154, UR43, !P0 ;  /* 0x0000002b9a007c0c */ /* 0x000fe2000c721270 */
[----:B------:R-:W-:Y:S01]  /*2fc80*/  ULDC UR42, c[0x0][0x228] ;  /* 0x00008a00002a7ab9 */ /* 0x000fe20000000800 */
[----:B------:R-:W-:Y:S01]  /*2fc90*/  VIADD R53, R23, 0x61 ;  /* 0x0000006117357836 */ /* 0x000fe20000000000 */
[----:B------:R-:W-:-:S04]  /*2fca0*/  ULDC UR44, c[0x0][0x228] ;  /* 0x00008a00002c7ab9 */ /* 0x000fc80000000800 */
[----:B------:R-:W-:Y:S01]  /*2fcb0*/  @P3 LOP3.LUT R19, R19, 0x10000000, RZ, 0xfc, !PT ;  /* 0x1000000013133812 */ /* 0x000fe200078efcff */
[----:B-1----:R-:W-:Y:S01]  /*2fcc0*/  VIADD R24, R24, UR4 ;  /* 0x0000000418187c36 */ /* 0x002fe20008000000 */
[----:B------:R-:W-:Y:S01]  /*2fcd0*/  ISETP.LT.AND P0, PT, R152, UR46, !P0 ;  /* 0x0000002e98007c0c */ /* 0x000fe2000c701270 */
[----:B------:R-:W-:Y:S01]  /*2fce0*/  ULDC UR46, c[0x0][0x22c] ;  /* 0x00008b00002e7ab9 */ /* 0x000fe20000000800 */
[----:B------:R-:W-:Y:S01]  /*2fcf0*/  LOP3.LUT R19, R19, 0xf7ffffff, RZ, 0xc0, !PT ;  /* 0xf7ffffff13137812 */ /* 0x000fe200078ec0ff */
[----:B------:R-:W-:Y:S01]  /*2fd00*/  ULDC UR4, c[0x0][0x248] ;  /* 0x0000920000047ab9 */ /* 0x000fe20000000800 */
[----:B------:R-:W-:Y:S01]  /*2fd10*/  VIADD R54, R23, 0x60 ;  /* 0x0000006017367836 */ /* 0x000fe20000000000 */
[----:B------:R-:W-:Y:S01]  /*2fd20*/  ULDC UR43, c[0x0][0x228] ;  /* 0x00008a00002b7ab9 */ /* 0x000fe20000000800 */
[----:B------:R-:W-:-:S04]  /*2fd30*/  @P2 LOP3.LUT R19, R19, 0x8000000, RZ, 0xfc, !PT ;  /* 0x0800000013132812 */ /* 0x000fc800078efcff */
[----:B------:R-:W-:-:S04]  /*2fd40*/  LOP3.LUT R19, R19, 0xfbffffff, RZ, 0xc0, !PT ;  /* 0xfbffffff13137812 */ /* 0x000fc800078ec0ff */
        /* <DEDUP_REMOVED lines=19> */
[----:B------:R-:W-:Y:S01]  /*2fe80*/  ULDC.64 UR4, c[0x0][0x228] ;  /* 0x00008a0000047ab9 */ /* 0x000fe20000000a00 */
[----:B------:R-:W-:Y:S02]  /*2fe90*/  ULDC UR40, c[0x0][0x228] ;  /* 0x00008a0000287ab9 */ /* 0x000fe40000000800 */
[----:B------:R-:W-:-:S04]  /*2fea0*/  @P1 LOP3.LUT R19, R19, 0x400000, RZ, 0xfc, !PT ;  /* 0x0040000013131812 */ /* 0x000fc800078efcff */
[----:B------:R-:W-:-:S04]  /*2feb0*/  LOP3.LUT R19, R19, 0xffdfffff, RZ, 0xc0, !PT ;  /* 0xffdfffff13137812 */ /* 0x000fc800078ec0ff */
[----:B------:R-:W-:Y:S02]  /*2fec0*/  @P0 LOP3.LUT R19, R19, 0x200000, RZ, 0xfc, !PT ;  /* 0x0020000013130812 */ /* 0x000fe400078efcff */
[----:B------:R-:W-:-:S04]  /*2fed0*/  ISETP.GE.AND P0, PT, R38, UR5, PT ;  /* 0x0000000526007c0c */ /* 0x000fc8000bf06270 */
[----:B------:R-:W-:Y:S01]  /*2fee0*/  ISETP.LT.AND P3, PT, R155, UR4, !P0 ;  /* 0x000000049b007c0c */ /* 0x000fe2000c761270 */
[----:B------:R-:W-:Y:S01]  /*2fef0*/  ULDC UR4, c[0x0][0x248] ;  /* 0x0000920000047ab9 */ /* 0x000fe20000000800 */
[----:B------:R-:W-:Y:S01]  /*2ff00*/  ISETP.LT.AND P2, PT, R156, UR55, !P0 ;  /* 0x000000379c007c0c */ /* 0x000fe2000c741270 */
[----:B------:R1:W-:Y:S01]  /*2ff10*/  STL [R1+0x1298], R24 ;  /* 0x0012981801007387 */ /* 0x0003e20000100800 */
[----:B------:R-:W-:Y:S01]  /*2ff20*/  LOP3.LUT R19, R19, 0xffefffff, RZ, 0xc0, !PT ;  /* 0xffefffff13137812 */ /* 0x000fe200078ec0ff */
[C---:B------:R-:W-:Y:S01]  /*2ff30*/  VIADD R55, R23.reuse, 0x5f ;  /* 0x0000005f17377836 */ /* 0x040fe20000000000 */
[----:B------:R-:W-:Y:S01]  /*2ff40*/  ISETP.LT.AND P1, PT, R154, UR54, !P0 ;  /* 0x000000369a007c0c */ /* 0x000fe2000c721270 */
[----:B------:R-:W-:Y:S01]  /*2ff50*/  VIADD R56, R23, 0x5e ;  /* 0x0000005e17387836 */ /* 0x000fe20000000000 */
[----:B------:R-:W-:-:S05]  /*2ff60*/  ULDC UR55, c[0x0][0x228] ;  /* 0x00008a0000377ab9 */ /* 0x000fca0000000800 */
[----:B------:R-:W-:Y:S01]  /*2ff70*/  @P3 LOP3.LUT R19, R19, 0x100000, RZ, 0xfc, !PT ;  /* 0x0010000013133812 */ /* 0x000fe200078efcff */
[----:B-1----:R-:W-:Y:S01]  /*2ff80*/  VIADD R24, R24, UR4 ;  /* 0x0000000418187c36 */ /* 0x002fe20008000000 */
[----:B------:R-:W-:Y:S01]  /*2ff90*/  ISETP.LT.AND P0, PT, R152, UR53, !P0 ;  /* 0x0000003598007c0c */ /* 0x000fe2000c701270 */
[----:B------:R-:W-:Y:S01]  /*2ffa0*/  ULDC.64 UR4, c[0x0][0x228] ;  /* 0x00008a0000047ab9 */ /* 0x000fe20000000a00 */
[----:B------:R-:W-:Y:S01]  /*2ffb0*/  LOP3.LUT R19, R19, 0xfff7ffff, RZ, 0xc0, !PT ;  /* 0xfff7ffff13137812 */ /* 0x000fe200078ec0ff */
[C---:B------:R-:W-:Y:S01]  /*2ffc0*/  VIADD R57, R23.reuse, 0x5d ;  /* 0x0000005d17397836 */ /* 0x040fe20000000000 */
[----:B------:R1:W-:Y:S01]  /*2ffd0*/  STL [R1+0x129c], R24 ;  /* 0x00129c1801007387 */ /* 0x0003e20000100800 */
[----:B------:R-:W-:Y:S01]  /*2ffe0*/  VIADD R58, R23, 0x5c ;  /* 0x0000005c173a7836 */ /* 0x000fe20000000000 */
[----:B------:R-:W-:Y:S01]  /*2fff0*/  @P2 LOP3.LUT R19, R19, 0x80000, RZ, 0xfc, !PT ;  /* 0x0008000013132812 */ /* 0x000fe200078efcff */
[C---:B------:R-:W-:Y:S01]  /*30000*/  VIADD R59, R23.reuse, 0x5b ;  /* 0x0000005b173b7836 */ /* 0x040fe20000000000 */
[----:B------:R-:W-:Y:S01]  /*30010*/  ULDC UR54, c[0x0][0x228] ;  /* 0x00008a0000367ab9 */ /* 0x000fe20000000800 */
        /* <DEDUP_REMOVED lines=8> */
[----:B------:R-:W-:-:S03]  /*300a0*/  ULDC UR5, c[0x0][0x22c] ;  /* 0x00008b0000057ab9 */ /* 0x000fc60000000800 */
[----:B------:R-:W-:Y:S01]  /*300b0*/  ISETP.LT.AND P3, PT, R155, UR4, !P0 ;  /* 0x000000049b007c0c */ /* 0x000fe2000c761270 */
[----:B------:R-:W-:Y:S01]  /*300c0*/  ULDC UR4, c[0x0][0x248] ;  /* 0x0000920000047ab9 */ /* 0x000fe20000000800 */
[----:B------:R-:W-:Y:S02]  /*300d0*/  ISETP.LT.AND P2, PT, R156, UR52, !P0 ;  /* 0x000000349c007c0c */ /* 0x000fe4000c741270 */
[----:B------:R-:W-:Y:S02]  /*300e0*/  LOP3.LUT R19, R19, 0xfffeffff, RZ, 0xc0, !PT ;  /* 0xfffeffff13137812 */ /* 0x000fe400078ec0ff */
[----:B------:R-:W-:Y:S01]  /*300f0*/  ISETP.LT.AND P1, PT, R154, UR47, !P0 ;  /* 0x0000002f9a007c0c */ /* 0x000fe2000c721270 */
[----:B-1----:R-:W-:Y:S01]  /*30100*/  VIADD R24, R24, UR4 ;  /* 0x0000000418187c36 */ /* 0x002fe20008000000 */
[----:B------:R-:W-:-:S05]  /*30110*/  ULDC UR52, c[0x0][0x228] ;  /* 0x00008a0000347ab9 */ /* 0x000fca0000000800 */
[----:B------:R-:W-:Y:S01]  /*30120*/  @P3 LOP3.LUT R19, R19, 0x10000, RZ, 0xfc, !PT ;  /* 0x0001000013133812 */ /* 0x000fe200078efcff */
[----:B------:R-:W-:Y:S01]  /*30130*/  ULDC UR4, c[0x0][0x228] ;  /* 0x00008a0000047ab9 */ /* 0x000fe20000000800 */
[----:B------:R-:W-:Y:S02]  /*30140*/  ULDC UR47, c[0x0][0x228] ;  /* 0x00008a00002f7ab9 */ /* 0x000fe40000000800 */
        /* <DEDUP_REMOVED lines=9> */
[----:B------:R-:W-:Y:S01]  /*301e0*/  ISETP.GE.AND P0, PT, R40, UR46, PT ;  /* 0x0000002e28007c0c */ /* 0x000fe2000bf06270 */
[----:B------:R-:W-:-:S03]  /*301f0*/  ULDC UR46, c[0x0][0x228] ;  /* 0x00008a00002e7ab9 */ /* 0x000fc60000000800 */
[----:B------:R-:W-:Y:S01]  /*30200*/  ISETP.LT.AND P3, PT, R155, UR49, !P0 ;  /* 0x000000319b007c0c */ /* 0x000fe2000c761270 */
[----:B------:R-:W-:Y:S01]  /*30210*/  ULDC UR49, c[0x0][0x228] ;  /* 0x00008a0000317ab9 */ /* 0x000fe20000000800 */
        /* <DEDUP_REMOVED lines=20> */
[----:B------:R-:W-:Y:S02]  /*30360*/  ISETP.LT.AND P3, PT, R155, UR21, !P0 ;  /* 0x000000159b007c0c */ /* 0x000fe4000c761270 */
        /* <DEDUP_REMOVED lines=23> */
[----:B------:R-:W-:-:S09]  /*304e0*/  ISETP.LT.AND P1, PT, R154, UR17, !P0 ;  /* 0x000000119a007c0c */ /* 0x000fd2000c721270 */
[----:B------:R-:W-:-:S04]  /*304f0*/  @P3 LOP3.LUT R19, R19, 0x10, RZ, 0xfc, !PT ;  /* 0x0000001013133812 */ /* 0x000fc800078efcff */
[----:B------:R-:W-:-:S04]  /*30500*/  LOP3.LUT R19, R19, 0xfffffff7, RZ, 0xc0, !PT ;  /* 0xfffffff713137812 */ /* 0x000fc800078ec0ff */
[----:B------:R-:W-:Y:S02]  /*30510*/  @P2 LOP3.LUT R19, R19, 0x8, RZ, 0xfc, !PT ;  /* 0x0000000813132812 */ /* 0x000fe400078efcff */
[----:B------:R-:W-:Y:S01]  /*30520*/  ISETP.LT.AND P0, PT, R152, UR16, !P0 ;  /* 0x0000001098007c0c */ /* 0x000fe2000c701270 */
[----:B------:R-:W-:Y:S01]  /*30530*/  ULDC UR16, c[0x0][0x248] ;  /* 0x0000920000107ab9 */ /* 0x000fe20000000800 */
[----:B------:R-:W-:-:S04]  /*30540*/  LOP3.LUT R19, R19, 0xfffffffb, RZ, 0xc0, !PT ;  /* 0xfffffffb13137812 */ /* 0x000fc800078ec0ff */
[----:B------:R-:W-:Y:S01]  /*30550*/  @P1 LOP3.LUT R19, R19, 0x4, RZ, 0xfc, !PT ;  /* 0x0000000413131812 */ /* 0x000fe200078efcff */
[----:B-1----:R-:W-:Y:S01]  /*30560*/  VIADD R24, R24, UR16 ;  /* 0x0000001018187c36 */ /* 0x002fe20008000000 */
[----:B------:R-:W-:Y:S02]  /*30570*/  ULDC.64 UR16, c[0x0][0x228] ;  /* 0x00008a0000107ab9 */ /* 0x000fe40000000a00 */
        /* <DEDUP_REMOVED lines=13> */
[----:B------:R-:W-:-:S06]  /*30650*/  ULDC UR12, c[0x0][0x248] ;  /* 0x00009200000c7ab9 */ /* 0x000fcc0000000800 */
[----:B------:R-:W-:-:S04]  /*30660*/  @P2 LOP3.LUT R18, R18, 0x80000000, RZ, 0xfc, !PT ;  /* 0x8000000012122812 */ /* 0x000fc800078efcff */
[----:B------:R-:W-:-:S04]  /*30670*/  LOP3.LUT R18, R18, 0xbfffffff, RZ, 0xc0, !PT ;  /* 0xbfffffff12127812 */ /* 0x000fc800078ec0ff */
[----:B------:R-:W-:-:S04]  /*30680*/  @P1 LOP3.LUT R18, R18, 0x40000000, RZ, 0xfc, !PT ;  /* 0x4000000012121812 */ /* 0x000fc800078efcff */
[----:B------:R-:W-:-:S04]  /*30690*/  LOP3.LUT R18, R18, 0xdfffffff, RZ, 0xc0, !PT ;  /* 0xdfffffff12127812 */ /* 0x000fc800078ec0ff */
[----:B------:R-:W-:Y:S02]  /*306a0*/  @P0 LOP3.LUT R18, R18, 0x20000000, RZ, 0xfc, !PT ;  /* 0x2000000012120812 */ /* 0x000fe400078efcff */
[----:B------:R-:W-:Y:S02]  /*306b0*/  ISETP.GE.AND P0, PT, R44, UR61, PT ;  /* 0x0000003d2c007c0c */ /* 0x000fe4000bf06270 */
[----:B------:R-:W-:Y:S01]  /*306c0*/  @P3 LOP3.LUT R19, R19, 0x1, RZ, 0xfc, !PT ;  /* 0x0000000113133812 */ /* 0x000fe200078efcff */
[----:B-1----:R-:W-:Y:S01]  /*306d0*/  VIADD R24, R24, UR12 ;  /* 0x0000000c18187c36 */ /* 0x002fe20008000000 */
[----:B------:R-:W-:Y:S01]  /*306e0*/  ISETP.LT.AND P3, PT, R155, UR51, !P0 ;  /* 0x000000339b007c0c */ /* 0x000fe2000c761270 */
[----:B------:R-:W-:Y:S01]  /*306f0*/  ULDC UR61, c[0x0][0x22c] ;  /* 0x00008b00003d7ab9 */ /* 0x000fe20000000800 */
[----:B------:R-:W-:Y:S01]  /*30700*/  ISETP.LT.AND P2, PT, R156, UR50, !P0 ;  /* 0x000000329c007c0c */ /* 0x000fe2000c741270 */
[----:B------:R-:W-:Y:S01]  /*30710*/  ULDC UR12, c[0x0][0x22c] ;  /* 0x00008b00000c7ab9 */ /* 0x000fe20000000800 */
[----:B------:R-:W-:-:S02]  /*30720*/  LOP3.LUT R18, R18, 0xefffffff, RZ, 0xc0, !PT ;  /* 0xefffffff12127812 */ /* 0x000fc400078ec0ff */
[----:B------:R-:W-:Y:S01]  /*30730*/  ISETP.LT.AND P1, PT, R154, UR7, !P0 ;  /* 0x000000079a007c0c */ /* 0x000fe2000c721270 */
[----:B------:R1:W-:Y:S01]  /*30740*/  STL [R1+0x12b0], R24 ;  /* 0x0012b01801007387 */ /* 0x0003e20000100800 */
[----:B------:R-:W-:Y:S01]  /*30750*/  ULDC UR50, c[0x0][0x228] ;  /* 0x00008a0000327ab9 */ /* 0x000fe20000000800 */
[----:B------:R-:W-:-:S04]  /*30760*/  ULDC UR51, c[0x0][0x228] ;  /* 0x00008a0000337ab9 */ /* 0x000fc80000000800 */
[----:B------:R-:W-:-:S04]  /*30770*/  @P3 LOP3.LUT R18, R18, 0x10000000, RZ, 0xfc, !PT ;  /* 0x1000000012123812 */ /* 0x000fc800078efcff */
[----:B------:R-:W-:-:S04]  /*30780*/  LOP3.LUT R18, R18, 0xf7ffffff, RZ, 0xc0, !PT ;  /* 0xf7ffffff12127812 */ /* 0x000fc800078ec0ff */
[----:B------:R-:W-:Y:S02]  /*30790*/  @P2 LOP3.LUT R18, R18, 0x8000000, RZ, 0xfc, !PT ;  /* 0x0800000012122812 */ /* 0x000fe400078efcff */
[----:B------:R-:W-:Y:S01]  /*307a0*/  ISETP.LT.AND P0, PT, R152, UR6, !P0 ;  /* 0x0000000698007c0c */ /* 0x000fe2000c701270 */
[----:B------:R-:W-:Y:S01]  /*307b0*/  ULDC UR6, c[0x0][0x248] ;  /* 0x0000920000067ab9 */ /* 0x000fe20000000800 */
[----:B------:R-:W-:-:S04]  /*307c0*/  LOP3.LUT R18, R18, 0xfbffffff, RZ, 0xc0, !PT ;  /* 0xfbffffff12127812 */ /* 0x000fc800078ec0ff */
[----:B------:R-:W-:-:S04]  /*307d0*/  @P1 LOP3.LUT R18, R18, 0x4000000, RZ, 0xfc, !PT ;  /* 0x0400000012121812 */ /* 0x000fc800078efcff */
[----:B------:R-:W-:-:S04]  /*307e0*/  LOP3.LUT R18, R18, 0xfdffffff, RZ, 0xc0, !PT ;  /* 0xfdffffff12127812 */ /* 0x000fc800078ec0ff */
[----:B------:R-:W-:Y:S02]  /*307f0*/  @P0 LOP3.LUT R18, R18, 0x2000000, RZ, 0xfc, !PT ;  /* 0x0200000012120812 */ /* 0x000fe400078efcff */
[----:B------:R-:W-:Y:S01]  /*30800*/  ISETP.GE.AND P0, PT, R45, UR60, PT ;  /* 0x0000003c2d007c0c */ /* 0x000fe2000bf06270 */
[----:B-1----:R-:W-:Y:S01]  /*30810*/  VIADD R24, R24, UR6 ;  /* 0x0000000618187c36 */ /* 0x002fe20008000000 */
[----:B------:R-:W-:Y:S01]  /*30820*/  LOP3.LUT R18, R18, 0xfeffffff, RZ, 0xc0, !PT ;  /* 0xfeffffff12127812 */ /* 0x000fe200078ec0ff */
[----:B------:R-:W-:Y:S01]  /*30830*/  ULDC UR6, c[0x0][0x248] ;  /* 0x0000920000067ab9 */ /* 0x000fe20000000800 */
[----:B------:R-:W-:Y:S01]  /*30840*/  ISETP.LT.AND P3, PT, R155, UR59, !P0 ;  /* 0x0000003b9b007c0c */ /* 0x000fe2000c761270 */
[----:B------:R-:W-:Y:S01]  /*30850*/  ULDC UR60, c[0x0][0x228] ;  /* 0x00008a00003c7ab9 */ /* 0x000fe20000000800 */
[----:B------:R-:W-:Y:S02]  /*30860*/  ISETP.LT.AND P2, PT, R156, UR58, !P0 ;  /* 0x0000003a9c007c0c */ /* 0x000fe4000c741270 */
[----:B------:R-:W-:Y:S01]  /*30870*/  ISETP.LT.AND P1, PT, R154, UR10, !P0 ;  /* 0x0000000a9a007c0c */ /* 0x000fe2000c721270 */
[----:B------:R1:W-:Y:S01]  /*30880*/  STL [R1+0x12b4], R24 ;  /* 0x0012b41801007387 */ /* 0x0003e20000100800 */
[----:B------:R-:W-:-:S07]  /*30890*/  ULDC UR59, c[0x0][0x228] ;  /* 0x00008a00003b7ab9 */ /* 0x000fce0000000800 */
[----:B------:R-:W-:Y:S01]  /*308a0*/  @P3 LOP3.LUT R18, R18, 0x1000000, RZ, 0xfc, !PT ;  /* 0x0100000012123812 */ /* 0x000fe200078efcff */
[----:B------:R-:W-:Y:S01]  /*308b0*/  ULDC UR58, c[0x0][0x228] ;  /* 0x00008a00003a7ab9 */ /* 0x000fe20000000800 */
[----:B------:R-:W-:Y:S02]  /*308c0*/  ULDC UR10, c[0x0][0x228] ;  /* 0x00008a00000a7ab9 */ /* 0x000fe40000000800 */
        /* <DEDUP_REMOVED lines=16> */
[----:B------:R-:W-:Y:S01]  /*309d0*/  ULDC UR56, c[0x0][0x22c] ;  /* 0x00008b0000387ab9 */ /* 0x000fe20000000800 */
[----:B------:R-:W-:Y:S01]  /*309e0*/  ISETP.LT.AND P1, PT, R154, UR19, !P0 ;  /* 0x000000139a007c0c */ /* 0x000fe2000c721270 */
[----:B------:R-:W-:-:S06]  /*309f0*/  VIADD R62, R23, 0x58 ;  /* 0x00000058173e7836 */ /* 0x000fcc0000000000 */
[----:B------:R-:W-:Y:S01]  /*30a00*/  @P3 LOP3.LUT R18, R18, 0x100000, RZ, 0xfc, !PT ;  /* 0x0010000012123812 */ /* 0x000fe200078efcff */
[----:B-1----:R-:W-:Y:S01]  /*30a10*/  VIADD R24, R24, UR6 ;  /* 0x0000000618187c36 */ /* 0x002fe20008000000 */
[----:B------:R-:W-:Y:S01]  /*30a20*/  ISETP.LT.AND P0, PT, R152, UR14, !P0 ;  /* 0x0000000e98007c0c */ /* 0x000fe2000c701270 */
[----:B------:R-:W-:Y:S01]  /*30a30*/  ULDC.64 UR6, c[0x0][0x228] ;  /* 0x00008a0000067ab9 */ /* 0x000fe20000000a00 */
[----:B------:R-:W-:Y:S01]  /*30a40*/  LOP3.LUT R18, R18, 0xfff7ffff, RZ, 0xc0, !PT ;  /* 0xfff7ffff12127812 */ /* 0x000fe200078ec0ff */
[----:B------:R-:W-:Y:S01]  /*30a50*/  ULDC UR14, c[0x0][0x228] ;  /* 0x00008a00000e7ab9 */ /* 0x000fe20000000800 */
[----:B------:R-:W-:Y:S02]  /*30a60*/  ULDC UR19, c[0x0][0x228] ;  /* 0x00008a0000137ab9 */ /* 0x000fe40000000800 */
[----:B------:R-:W-:-:S04]  /*30a70*/  @P2 LOP3.LUT R18, R18, 0x80000, RZ, 0xfc, !PT ;  /* 0x0008000012122812 */ /* 0x000fc800078efcff */
[----:B------:R-:W-:-:S04]  /*30a80*/  LOP3.LUT R18, R18, 0xfffbffff, RZ, 0xc0, !PT ;  /* 0xfffbffff12127812 */ /* 0x000fc800078ec0ff */
        /* <DEDUP_REMOVED lines=31> */
[C---:B------:R-:W-:Y:S01]  /*30c80*/  VIADD R63, R23.reuse, 0x57 ;  /* 0x00000057173f7836 */ /* 0x040fe20000000000 */
[----:B------:R-:W-:Y:S01]  /*30c90*/  ISETP.LT.AND P1, PT, R154, UR41, !P0 ;  /* 0x000000299a007c0c */ /* 0x000fe2000c721270 */
[----:B------:R-:W-:-:S08]  /*30ca0*/  VIADD R64, R23, 0x56 ;  /* 0x0000005617407836 */ /* 0x000fd00000000000 */
[----:B------:R-:W-:Y:S01]  /*30cb0*/  @P3 LOP3.LUT R18, R18, 0x1000, RZ, 0xfc, !PT ;  /* 0x0000100012123812 */ /* 0x000fe200078efcff */
[----:B-1----:R-:W-:Y:S01]  /*30cc0*/  VIADD R24, R24, UR6 ;  /* 0x0000000618187c36 */ /* 0x002fe20008000000 */
[----:B------:R-:W-:Y:S01]  /*30cd0*/  ISETP.LT.AND P0, PT, R152, UR39, !P0 ;  /* 0x0000002798007c0c */ /* 0x000fe2000c701270 */
[----:B------:R-:W-:Y:S01]  /*30ce0*/  ULDC UR6, c[0x0][0x248] ;  /* 0x0000920000067ab9 */ /* 0x000fe20000000800 */
[----:B------:R-:W-:Y:S01]  /*30cf0*/  LOP3.LUT R18, R18, 0xfffff7ff, RZ, 0xc0, !PT ;  /* 0xfffff7ff12127812 */ /* 0x000fe200078ec0ff */
[C---:B------:R-:W-:Y:S01]  /*30d00*/  VIADD R65, R23.reuse, 0x55 ;  /* 0x0000005517417836 */ /* 0x040fe20000000000 */
[----:B------:R1:W-:Y:S01]  /*30d10*/  STL [R1+0x12c4], R24 ;  /* 0x0012c41801007387 */ /* 0x0003e20000100800 */
[C---:B------:R-:W-:Y:S01]  /*30d20*/  VIADD R66, R23.reuse, 0x54 ;  /* 0x0000005417427836 */ /* 0x040fe20000000000 */
[----:B------:R-:W-:Y:S01]  /*30d30*/  @P2 LOP3.LUT R18, R18, 0x800, RZ, 0xfc, !PT ;  /* 0x0000080012122812 */ /* 0x000fe200078efcff */
[----:B------:R-:W-:Y:S01]  /*30d40*/  VIADD R67, R23, 0x53 ;  /* 0x0000005317437836 */ /* 0x000fe20000000000 */
[----:B------:R-:W-:Y:S01]  /*30d50*/  LOP3.LUT R15, R15, 0x7fffffff, RZ, 0xc0, !PT ;  /* 0x7fffffff0f0f7812 */ /* 0x000fe200078ec0ff */
[C---:B------:R-:W-:Y:S01]  /*30d60*/  VIADD R68, R23.reuse, 0x52 ;  /* 0x0000005217447836 */ /* 0x040fe20000000000 */
[----:B------:R-:W-:Y:S01]  /*30d70*/  LOP3.LUT R18, R18, 0xfffffbff, RZ, 0xc0, !PT ;  /* 0xfffffbff12127812 */ /* 0x000fe200078ec0ff */
[C---:B------:R-:W-:Y:S01]  /*30d80*/  VIADD R69, R23.reuse, 0x51 ;  /* 0x0000005117457836 */ /* 0x040fe20000000000 */
[----:B------:R-:W-:Y:S01]  /*30d90*/  ULDC UR37, c[0x0][0x228] ;  /* 0x00008a0000257ab9 */ /* 0x000fe20000000800 */
[C---:B------:R-:W-:Y:S01]  /*30da0*/  VIADD R70, R23.reuse, 0x50 ;  /* 0x0000005017467836 */ /* 0x040fe20000000000 */
[----:B------:R-:W-:Y:S01]  /*30db0*/  @P1 LOP3.LUT R18, R18, 0x400, RZ, 0xfc, !PT ;  /* 0x0000040012121812 */ /* 0x000fe200078efcff */
[C---:B------:R-:W-:Y:S01]  /*30dc0*/  VIADD R71, R23.reuse, 0x4f ;  /* 0x0000004f17477836 */ /* 0x040fe20000000000 */
[----:B------:R-:W-:Y:S01]  /*30dd0*/  ULDC UR39, c[0x0][0x228] ;  /* 0x00008a0000277ab9 */ /* 0x000fe20000000800 */
[----:B------:R-:W-:Y:S01]  /*30de0*/  VIADD R72, R23, 0x4e ;  /* 0x0000004e17487836 */ /* 0x000fe20000000000 */
[----:B------:R-:W-:Y:S01]  /*30df0*/  LOP3.LUT R18, R18, 0xfffffdff, RZ, 0xc0, !PT ;  /* 0xfffffdff12127812 */ /* 0x000fe200078ec0ff */
[----:B------:R-:W-:-:S03]  /*30e00*/  ULDC UR41, c[0x0][0x228] ;  /* 0x00008a0000297ab9 */ /* 0x000fc60000000800 */
[----:B------:R-:W-:Y:S02]  /*30e10*/  @P0 LOP3.LUT R18, R18, 0x200, RZ, 0xfc, !PT ;  /* 0x0000020012120812 */ /* 0x000fe400078efcff */
[----:B------:R-:W-:Y:S01]  /*30e20*/  ISETP.GE.AND P0, PT, R49, UR61, PT ;  /* 0x0000003d31007c0c */ /* 0x000fe2000bf06270 */
[----:B------:R-:W-:-:S03]  /*30e30*/  ULDC UR61, c[0x0][0x228] ;  /* 0x00008a00003d7ab9 */ /* 0x000fc60000000800 */
[----:B------:R-:W-:Y:S01]  /*30e40*/  ISETP.LT.AND P3, PT, R155, UR27, !P0 ;  /* 0x0000001b9b007c0c */ /* 0x000fe2000c761270 */
[----:B-1----:R-:W-:Y:S01]  /*30e50*/  VIADD R24, R24, UR6 ;  /* 0x0000000618187c36 */ /* 0x002fe20008000000 */
[----:B------:R-:W-:Y:S01]  /*30e60*/  ISETP.LT.AND P2, PT, R156, UR7, !P0 ;  /* 0x000000079c007c0c */ /* 0x000fe2000c741270 */
[----:B------:R-:W-:Y:S01]  /*30e70*/  ULDC.64 UR6, c[0x0][0x228] ;  /* 0x00008a0000067ab9 */ /* 0x000fe20000000a00 */
[----:B------:R-:W-:Y:S01]  /*30e80*/  LOP3.LUT R18, R18, 0xfffffeff, RZ, 0xc0, !PT ;  /* 0xfffffeff12127812 */ /* 0x000fe200078ec0ff */
[----:B------:R-:W-:Y:S01]  /*30e90*/  ULDC UR27, c[0x0][0x228] ;  /* 0x00008a00001b7ab9 */ /* 0x000fe20000000800 */
[----:B------:R-:W-:Y:S01]  /*30ea0*/  ISETP.LT.AND P1, PT, R154, UR60, !P0 ;  /* 0x0000003c9a007c0c */ /* 0x000fe2000c721270 */
[----:B------:R-:W-:-:S06]  /*30eb0*/  ULDC UR60, c[0x0][0x228] ;  /* 0x00008a00003c7ab9 */ /* 0x000fcc0000000800 */
        /* <DEDUP_REMOVED lines=40> */
[C---:B------:R-:W-:Y:S01]  /*31140*/  VIADD R73, R23.reuse, 0x4d ;  /* 0x0000004d17497836 */ /* 0x040fe20000000000 */
[----:B------:R-:W-:Y:S01]  /*31150*/  ULDC UR61, c[0x0][0x228] ;  /* 0x00008a00003d7ab9 */ /* 0x000fe20000000800 */
[C---:B------:R-:W-:Y:S01]  /*31160*/  VIADD R75, R23.reuse, 0x4b ;  /* 0x0000004b174b7836 */ /* 0x040fe20000000000 */
[----:B------:R-:W-:Y:S01]  /*31170*/  LOP3.LUT R14, R14, 0x7fffffff, RZ, 0xc0, !PT ;  /* 0x7fffffff0e0e7812 */ /* 0x000fe200078ec0ff */
[----:B------:R-:W-:Y:S01]  /*31180*/  VIADD R77, R23, 0x49 ;  /* 0x00000049174d7836 */ /* 0x000fe20000000000 */
[----:B------:R-:W-:Y:S01]  /*31190*/  LOP3.LUT R13, R13, 0x7fffffff, RZ, 0xc0, !PT ;  /* 0x7fffffff0d0d7812 */ /* 0x000fe200078ec0ff */
[----:B------:R-:W-:Y:S01]  /*311a0*/  VIADD R79, R23, 0x47 ;  /* 0x00000047174f7836 */ /* 0x000fe20000000000 */
[----:B------:R-:W-:Y:S01]  /*311b0*/  @P2 LOP3.LUT R17, R17, 0x80000000, RZ, 0xfc, !PT ;  /* 0x8000000011112812 */ /* 0x000fe200078efcff */
[C---:B------:R-:W-:Y:S01]  /*311c0*/  VIADD R81, R23.reuse, 0x45 ;  /* 0x0000004517517836 */ /* 0x040fe20000000000 */
[----:B------:R-:W-:Y:S01]  /*311d0*/  LOP3.LUT R12, R12, 0x7fffffff, RZ, 0xc0, !PT ;  /* 0x7fffffff0c0c7812 */ /* 0x000fe200078ec0ff */
[----:B------:R-:W-:Y:S01]  /*311e0*/  VIADD R83, R23, 0x43 ;  /* 0x0000004317537836 */ /* 0x000fe20000000000 */
        /* <DEDUP_REMOVED lines=9> */
[C---:B------:R-:W-:Y:S01]  /*31280*/  VIADD R93, R23.reuse, 0x39 ;  /* 0x00000039175d7836 */ /* 0x040fe20000000000 */
[----:B------:R-:W-:Y:S01]  /*31290*/  LOP3.LUT R0, R0, 0x7fffffff, RZ, 0xc0, !PT ;  /* 0x7fffffff00007812 */ /* 0x000fe200078ec0ff */
[----:B------:R-:W-:Y:S01]  /*312a0*/  VIADD R95, R23, 0x37 ;  /* 0x00000037175f7836 */ /* 0x000fe20000000000 */
[----:B------:R-:W-:Y:S01]  /*312b0*/  @P0 LOP3.LUT R17, R17, 0x20000000, RZ, 0xfc, !PT ;  /* 0x2000000011110812 */ /* 0x000fe200078efcff */
[C---:B------:R-:W-:Y:S01]  /*312c0*/  VIADD R97, R23.reuse, 0x35 ;  /* 0x0000003517617836 */ /* 0x040fe20000000000 */
[----:B------:R-:W-:Y:S01]  /*312d0*/  ISETP.GE.AND P0, PT, R52, UR29, PT ;  /* 0x0000001d34007c0c */ /* 0x000fe2000bf06270 */
[----:B------:R-:W-:Y:S01]  /*312e0*/  VIADD R99, R23, 0x33 ;  /* 0x0000003317637836 */ /* 0x000fe20000000000 */
[----:B------:R-:W-:Y:S01]  /*312f0*/  @P3 LOP3.LUT R18, R18, 0x1, RZ, 0xfc, !PT ;  /* 0x0000000112123812 */ /* 0x000fe200078efcff */
[----:B-1----:R-:W-:Y:S01]  /*31300*/  VIADD R24, R24, UR6 ;  /* 0x0000000618187c36 */ /* 0x002fe20008000000 */
[----:B------:R-:W-:Y:S01]  /*31310*/  ISETP.LT.AND P3, PT, R155, UR30, !P0 ;  /* 0x0000001e9b007c0c */ /* 0x000fe2000c761270 */
[----:B------:R-:W-:Y:S01]  /*31320*/  ULDC UR6, c[0x0][0x228] ;  /* 0x00008a0000067ab9 */ /* 0x000fe20000000800 */
[----:B------:R-:W-:Y:S01]  /*31330*/  ISETP.LT.AND P2, PT, R156, UR32, !P0 ;  /* 0x000000209c007c0c */ /* 0x000fe2000c741270 */
[----:B------:R-:W-:Y:S01]  /*31340*/  ULDC UR29, c[0x0][0x228] ;  /* 0x00008a00001d7ab9 */ /* 0x000fe20000000800 */
[----:B------:R-:W-:Y:S01]  /*31350*/  LOP3.LUT R17, R17, 0xefffffff, RZ, 0xc0, !PT ;  /* 0xefffffff11117812 */ /* 0x000fe200078ec0ff */
[C---:B------:R-:W-:Y:S01]  /*31360*/  VIADD R101, R23.reuse, 0x31 ;  /* 0x0000003117657836 */ /* 0x040fe20000000000 */
[----:B------:R-:W-:Y:S01]  /*31370*/  ISETP.LT.AND P1, PT, R154, UR42, !P0 ;  /* 0x0000002a9a007c0c */ /* 0x000fe2000c721270 */
[----:B------:R1:W-:Y:S01]  /*31380*/  STL [R1+0x12d0], R24 ;  /* 0x0012d01801007387 */ /* 0x0003e20000100800 */
[----:B------:R-:W-:Y:S01]  /*31390*/  ULDC UR32, c[0x0][0x22c] ;  /* 0x00008b0000207ab9 */ /* 0x000fe20000000800 */
[----:B------:R-:W-:Y:S01]  /*313a0*/  ULDC UR30, c[0x0][0x228] ;  /* 0x00008a00001e7ab9 */ /* 0x000fe20000000800 */
[----:B------:R-:W-:Y:S01]  /*313b0*/  VIADD R103, R23, 0x2f ;  /* 0x0000002f17677836 */ /* 0x000fe20000000000 */
[----:B------:R-:W-:Y:S02]  /*313c0*/  BAR.SYNC.DEFER_BLOCKING 0x0 ;  /* 0x0000000000007b1d */ /* 0x000fe40000010000 */
[----:B------:R-:W-:-:S04]  /*313d0*/  @P3 LOP3.LUT R17, R17, 0x10000000, RZ, 0xfc, !PT ;  /* 0x1000000011113812 */ /* 0x000fc800078efcff */
[----:B------:R-:W-:Y:S01]  /*313e0*/  LOP3.LUT R17, R17, 0xf7ffffff, RZ, 0xc0, !PT ;  /* 0xf7ffffff11117812 */ /* 0x000fe200078ec0ff */
[----:B------:R-:W-:-:S03]  /*313f0*/  ULDC UR42, c[0x0][0x228] ;  /* 0x00008a00002a7ab9 */ /* 0x000fc60000000800 */
        /* <DEDUP_REMOVED lines=9> */
[----:B-1----:R-:W-:Y:S01]  /*31490*/  VIADD R24, R24, UR4 ;  /* 0x0000000418187c36 */ /* 0x002fe20008000000 */
[----:B------:R-:W-:Y:S01]  /*314a0*/  ISETP.LT.AND P2, PT, R156, UR40, !P0 ;  /* 0x000000289c007c0c */ /* 0x000fe2000c741270 */
[----:B------:R-:W-:Y:S01]  /*314b0*/  ULDC UR4, c[0x0][0x248] ;  /* 0x0000920000047ab9 */ /* 0x000fe20000000800 */
[----:B------:R-:W-:Y:S01]  /*314c0*/  LOP3.LUT R17, R17, 0xfeffffff, RZ, 0xc0, !PT ;  /* 0xfeffffff11117812 */ /* 0x000fe200078ec0ff */
[----:B------:R-:W-:Y:S01]  /*314d0*/  ULDC UR24, c[0x0][0x228] ;  /* 0x00008a0000187ab9 */ /* 0x000fe20000000800 */
[----:B------:R-:W-:Y:S01]  /*314e0*/  ISETP.LT.AND P1, PT, R154, UR45, !P0 ;  /* 0x0000002d9a007c0c */ /* 0x000fe2000c721270 */
[----:B------:R1:W-:Y:S01]  /*314f0*/  STL [R1+0x12d4], R24 ;  /* 0x0012d41801007387 */ /* 0x0003e20000100800 */
[----:B------:R-:W-:-:S05]  /*31500*/  ULDC UR40, c[0x0][0x22c] ;  /* 0x00008b0000287ab9 */ /* 0x000fca0000000800 */
[----:B------:R-:W-:Y:S01]  /*31510*/  @P3 LOP3.LUT R17, R17, 0x1000000, RZ, 0xfc, !PT ;  /* 0x0100000011113812 */ /* 0x000fe200078efcff */
[----:B------:R-:W-:-:S03]  /*31520*/  ULDC UR45, c[0x0][0x228] ;  /* 0x00008a00002d7ab9 */ /* 0x000fc60000000800 */
        /* <DEDUP_REMOVED lines=74> */
[----:B------:R-:W-:Y:S02]  /*319d0*/  ISETP.LT.AND P3, PT, R155, UR13, !P0 ;  /* 0x0000000d9b007c0c */ /* 0x000fe4000c761270 */
        /* <DEDUP_REMOVED lines=48> */
[----:B------:R-:W-:-:S07]  /*31ce0*/  ISETP.LT.AND P0, PT, R152, UR57, !P0 ;  /* 0x0000003998007c0c */ /* 0x000fce000c701270 */
[----:B------:R-:W-:-:S04]  /*31cf0*/  @P2 LOP3.LUT R16, R16, 0x80000000, RZ, 0xfc, !PT ;  /* 0x8000000010102812 */ /* 0x000fc800078efcff */
[----:B------:R-:W-:Y:S01]  /*31d00*/  @P3 LOP3.LUT R17, R17, 0x1, RZ, 0xfc, !PT ;  /* 0x0000000111113812 */ /* 0x000fe200078efcff */
        /* <DEDUP_REMOVED lines=12> */
[C---:B------:R-:W-:Y:S01]  /*31dd0*/  VIADD R78, R23.reuse, 0x48 ;  /* 0x00000048174e7836 */ /* 0x040fe20000000000 */
[----:B------:R-:W-:Y:S01]  /*31de0*/  ISETP.LT.AND P2, PT, R156, UR54, !P0 ;  /* 0x000000369c007c0c */ /* 0x000fe2000c741270 */
[----:B------:R-:W-:Y:S01]  /*31df0*/  VIADD R80, R23, 0x46 ;  /* 0x0000004617507836 */ /* 0x000fe20000000000 */
[----:B------:R-:W-:Y:S01]  /*31e00*/  ISETP.LT.AND P1, PT, R154, UR10, !P0 ;  /* 0x0000000a9a007c0c */ /* 0x000fe2000c721270 */
[----:B------:R-:W-:Y:S01]  /*31e10*/  ULDC UR10, c[0x0][0x248] ;  /* 0x00009200000a7ab9 */ /* 0x000fe20000000800 */
[----:B------:R-:W-:Y:S01]  /*31e20*/  ULDC UR56, c[0x0][0x228] ;  /* 0x00008a0000387ab9 */ /* 0x000fe20000000800 */
[----:B------:R-:W-:-:S06]  /*31e30*/  ULDC UR55, c[0x0][0x22c] ;  /* 0x00008b0000377ab9 */ /* 0x000fcc0000000800 */
        /* <DEDUP_REMOVED lines=18> */
[----:B------:R-:W-:Y:S02]  /*31f60*/  ISETP.LT.AND P2, PT, R156, UR9, !P0 ;  /* 0x000000099c007c0c */ /* 0x000fe4000c741270 */
        /* <DEDUP_REMOVED lines=85> */
[----:B------:R-:W-:Y:S02]  /*324c0*/  ISETP.LT.AND P0, PT, R152, UR7, !P0 ;  /* 0x0000000798007c0c */ /* 0x000fe4000c701270 */
[----:B------:R-:W-:Y:S01]  /*324d0*/  LOP3.LUT R16, R16, 0xffffffbf, RZ, 0xc0, !PT ;  /* 0xffffffbf10107812 */ /* 0x000fe200078ec0ff */
[----:B-1----:R-:W-:Y:S01]  /*324e0*/  VIADD R24, R24, UR51 ;  /* 0x0000003318187c36 */ /* 0x002fe20008000000 */
[----:B------:R-:W-:Y:S02]  /*324f0*/  ULDC UR51, c[0x0][0x228] ;  /* 0x00008a0000337ab9 */ /* 0x000fe40000000800 */
[----:B------:R-:W-:Y:S02]  /*32500*/  @P1 LOP3.LUT R16, R16, 0x40, RZ, 0xfc, !PT ;  /* 0x0000004010101812 */ /* 0x000fe400078efcff */
[----:B------:R1:W-:Y:S02]  /*32510*/  STL [R1+0x1304], R24 ;  /* 0x0013041801007387 */ /* 0x0003e40000100800 */
[----:B------:R-:W-:-:S04]  /*32520*/  LOP3.LUT R16, R16, 0xffffffdf, RZ, 0xc0, !PT ;  /* 0xffffffdf10107812 */ /* 0x000fc800078ec0ff */
[----:B------:R-:W-:Y:S01]  /*32530*/  @P0 LOP3.LUT R16, R16, 0x20, RZ, 0xfc, !PT ;  /* 0x0000002010100812 */ /* 0x000fe200078efcff */
[----:B-1----:R-:W-:Y:S01]  /*32540*/  VIADD R24, R24, UR6 ;  /* 0x0000000618187c36 */ /* 0x002fe20008000000 */
[----:B------:R-:W-:Y:S02]  /*32550*/  ULDC.64 UR6, c[0x0][0x228] ;  /* 0x00008a0000067ab9 */ /* 0x000fe40000000a00 */
[----:B------:R-:W-:-:S04]  /*32560*/  ISETP.GE.AND P0, PT, R66, UR7, PT ;  /* 0x0000000742007c0c */ /* 0x000fc8000bf06270 */
[----:B------:R-:W-:Y:S01]  /*32570*/  ISETP.LT.AND P3, PT, R155, UR6, !P0 ;  /* 0x000000069b007c0c */ /* 0x000fe2000c761270 */
[----:B------:R-:W-:Y:S01]  /*32580*/  ULDC UR6, c[0x0][0x248] ;  /* 0x0000920000067ab9 */ /* 0x000fe20000000800 */
[----:B------:R-:W-:Y:S02]  /*32590*/  ISETP.LT.AND P2, PT, R156, UR59, !P0 ;  /* 0x0000003b9c007c0c */ /* 0x000fe4000c741270 */
[----:B------:R-:W-:Y:S01]  /*325a0*/  LOP3.LUT R16, R16, 0xffffffef, RZ, 0xc0, !PT ;  /* 0xffffffef10107812 */ /* 0x000fe200078ec0ff */
[----:B------:R1:W-:Y:S01]  /*325b0*/  STL [R1+0x1308], R24 ;  /* 0x0013081801007387 */ /* 0x0003e20000100800 */
[----:B------:R-:W-:Y:S01]  /*325c0*/  ISETP.LT.AND P1, PT, R154, UR61, !P0 ;  /* 0x0000003d9a007c0c */ /* 0x000fe2000c721270 */
[----:B------:R-:W-:Y:S01]  /*325d0*/  ULDC UR61, c[0x0][0x228] ;  /* 0x00008a00003d7ab9 */ /* 0x000fe20000000800 */
[----:B------:R-:W-:-:S05]  /*325e0*/  ULDC UR59, c[0x0][0x228] ;  /* 0x00008a00003b7ab9 */ /* 0x000fca0000000800 */
        /* <DEDUP_REMOVED lines=21> */
[----:B------:R-:W-:Y:S01]  /*32740*/  ISETP.LT.AND P0, PT, R152, UR24, !P0 ;  /* 0x0000001898007c0c */ /* 0x000fe2000c701270 */
[----:B------:R-:W-:Y:S01]  /*32750*/  VIADD R84, R23, 0x42 ;  /* 0x0000004217547836 */ /* 0x000fe20000000000 */
[----:B------:R-:W-:Y:S01]  /*32760*/  ULDC UR24, c[0x0][0x228] ;  /* 0x00008a0000187ab9 */ /* 0x000fe20000000800 */
[----:B------:R-:W-:-:S04]  /*32770*/  ULDC UR29, c[0x0][0x22c] ;  /* 0x00008b00001d7ab9 */ /* 0x000fc80000000800 */
        /* <DEDUP_REMOVED lines=12> */
[----:B------:R-:W-:Y:S01]  /*32840*/  LOP3.LUT R15, R15, 0xefffffff, RZ, 0xc0, !PT ;  /* 0xefffffff0f0f7812 */ /* 0x000fe200078ec0ff */
[----:B------:R-:W-:Y:S01]  /*32850*/  VIADD R86, R23, 0x40 ;  /* 0x0000004017567836 */ /* 0x000fe20000000000 */
[----:B------:R-:W-:Y:S01]  /*32860*/  ISETP.LT.AND P1, PT, R154, UR26, !P0 ;  /* 0x0000001a9a007c0c */ /* 0x000fe2000c721270 */
[----:B------:R1:W-:Y:S01]  /*32870*/  STL [R1+0x1318], R24 ;  /* 0x0013181801007387 */ /* 0x0003e20000100800 */
[----:B------:R-:W-:Y:S01]  /*32880*/  ULDC UR30, c[0x0][0x228] ;  /* 0x00008a00001e7ab9 */ /* 0x000fe20000000800 */
[----:B------:R-:W-:-:S04]  /*32890*/  ULDC UR32, c[0x0][0x228] ;  /* 0x00008a0000207ab9 */ /* 0x000fc80000000800 */
        /* <DEDUP_REMOVED lines=82> */
[----:B------:R-:W-:-:S08]  /*32dc0*/  VIADD R88, R23, 0x3e ;  /* 0x0000003e17587836 */ /* 0x000fd00000000000 */
[----:B------:R-:W-:Y:S01]  /*32dd0*/  @P3 LOP3.LUT R15, R15, 0x1000, RZ, 0xfc, !PT ;  /* 0x000010000f0f3812 */ /* 0x000fe200078efcff */
[----:B-1----:R-:W-:Y:S01]  /*32de0*/  VIADD R24, R24, UR31 ;  /* 0x0000001f18187c36 */ /* 0x002fe20008000000 */
[----:B------:R-:W-:Y:S01]  /*32df0*/  ISETP.LT.AND P0, PT, R152, UR44, !P0 ;  /* 0x0000002c98007c0c */ /* 0x000fe2000c701270 */
[----:B------:R-:W-:Y:S01]  /*32e00*/  ULDC UR31, c[0x0][0x228] ;  /* 0x00008a00001f7ab9 */ /* 0x000fe20000000800 */
[----:B------:R-:W-:Y:S01]  /*32e10*/  LOP3.LUT R15, R15, 0xfffff7ff, RZ, 0xc0, !PT ;  /* 0xfffff7ff0f0f7812 */ /* 0x000fe200078ec0ff */
[----:B------:R-:W-:Y:S01]  /*32e20*/  ULDC UR45, c[0x0][0x22c] ;  /* 0x00008b00002d7ab9 */ /* 0x000fe20000000800 */
[----:B------:R1:W-:Y:S01]  /*32e30*/  STL [R1+0x134c], R24 ;  /* 0x00134c1801007387 */ /* 0x0003e20000100800 */
[----:B------:R-:W-:Y:S01]  /*32e40*/  ULDC UR44, c[0x0][0x228] ;  /* 0x00008a00002c7ab9 */ /* 0x000fe20000000800 */
[----:B------:R-:W-:-:S04]  /*32e50*/  @P2 LOP3.LUT R15, R15, 0x800, RZ, 0xfc, !PT ;  /* 0x000008000f0f2812 */ /* 0x000fc800078efcff */
[----:B------:R-:W-:-:S04]  /*32e60*/  LOP3.LUT R15, R15, 0xfffffbff, RZ, 0xc0, !PT ;  /* 0xfffffbff0f0f7812 */ /* 0x000fc800078ec0ff */
[----:B------:R-:W-:-:S04]  /*32e70*/  @P1 LOP3.LUT R15, R15, 0x400, RZ, 0xfc, !PT ;  /* 0x000004000f0f1812 */ /* 0x000fc800078efcff */
[----:B------:R-:W-:-:S04]  /*32e80*/  LOP3.LUT R15, R15, 0xfffffdff, RZ, 0xc0, !PT ;  /* 0xfffffdff0f0f7812 */ /* 0x000fc800078ec0ff */
[----:B------:R-:W-:Y:S02]  /*32e90*/  @P0 LOP3.LUT R15, R15, 0x200, RZ, 0xfc, !PT ;  /* 0x000002000f0f0812 */ /* 0x000fe400078efcff */
[----:B------:R-:W-:Y:S01]  /*32ea0*/  ISETP.GE.AND P0, PT, R73, UR43, PT ;  /* 0x0000002b49007c0c */ /* 0x000fe2000bf06270 */
[----:B------:R-:W-:-:S03]  /*32eb0*/  ULDC UR43, c[0x0][0x228] ;  /* 0x00008a00002b7ab9 */ /* 0x000fc60000000800 */
[----:B------:R-:W-:Y:S02]  /*32ec0*/  ISETP.LT.AND P3, PT, R155, UR13, !P0 ;  /* 0x0000000d9b007c0c */ /* 0x000fe4000c761270 */
[----:B------:R-:W-:Y:S01]  /*32ed0*/  ISETP.LT.AND P2, PT, R156, UR12, !P0 ;  /* 0x0000000c9c007c0c */ /* 0x000fe2000c741270 */
[----:B------:R-:W-:Y:S01]  /*32ee0*/  ULDC UR12, c[0x0][0x248] ;  /* 0x00009200000c7ab9 */ /* 0x000fe20000000800 */
[----:B------:R-:W-:Y:S02]  /*32ef0*/  LOP3.LUT R15, R15, 0xfffffeff, RZ, 0xc0, !PT ;  /* 0xfffffeff0f0f7812 */ /* 0x000fe400078ec0ff */
[----:B------:R-:W-:Y:S01]  /*32f00*/  ISETP.LT.AND P1, PT, R154, UR47, !P0 ;  /* 0x0000002f9a007c0c */ /* 0x000fe2000c721270 */
[----:B-1----:R-:W-:-:S06]  /*32f10*/  VIADD R24, R24, UR12 ;  /* 0x0000000c18187c36 */ /* 0x002fcc0008000000 */
[----:B------:R-:W-:Y:S01]  /*32f20*/  @P3 LOP3.LUT R15, R15, 0x100, RZ, 0xfc, !PT ;  /* 0x000001000f0f3812 */ /* 0x000fe200078efcff */
[----:B------:R-:W-:Y:S01]  /*32f30*/  ULDC.64 UR12, c[0x0][0x228] ;  /* 0x00008a00000c7ab9 */ /* 0x000fe20000000a00 */
[----:B------:R-:W-:Y:S01]  /*32f40*/  VIADD R90, R23, 0x3c ;  /* 0x0000003c175a7836 */ /* 0x000fe20000000000 */
[----:B------:R-:W-:Y:S01]  /*32f50*/  ULDC UR47, c[0x0][0x228] ;  /* 0x00008a00002f7ab9 */ /* 0x000fe20000000800 */
        /* <DEDUP_REMOVED lines=18> */
[----:B------:R-:W-:Y:S01]  /*33080*/  ULDC.64 UR12, c[0x0][0x228] ;  /* 0x00008a00000c7ab9 */ /* 0x000fe20000000a00 */
        /* <DEDUP_REMOVED lines=24> */
[----:B------:R-:W-:Y:S01]  /*33210*/  @P3 LOP3.LUT R15, R15, 0x1, RZ, 0xfc, !PT ;  /* 0x000000010f0f3812 */ /* 0x000fe200078efcff */
[----:B------:R-:W-:Y:S01]  /*33220*/  ULDC UR12, c[0x0][0x228] ;  /* 0x00008a00000c7ab9 */ /* 0x000fe20000000800 */
        /* <DEDUP_REMOVED lines=27> */
[----:B------:R-:W-:Y:S01]  /*333e0*/  ISETP.LT.AND P2, PT, R156, UR61, !P0 ;  /* 0x0000003d9c007c0c */ /* 0x000fe2000c741270 */
[----:B------:R-:W-:Y:S01]  /*333f0*/  ULDC UR22, c[0x0][0x228] ;  /* 0x00008a0000167ab9 */ /* 0x000fe20000000800 */
[----:B------:R-:W-:Y:S01]  /*33400*/  ISETP.LT.AND P1, PT, R154, UR52, !P0 ;  /* 0x000000349a007c0c */ /* 0x000fe2000c721270 */
[----:B------:R1:W-:Y:S08]  /*33410*/  STL [R1+0x137c], R24 ;  /* 0x00137c1801007387 */ /* 0x0003f00000100800 */
[----:B------:R-:W-:Y:S01]  /*33420*/  @P3 LOP3.LUT R14, R14, 0x1000000, RZ, 0xfc, !PT ;  /* 0x010000000e0e3812 */ /* 0x000fe200078efcff */
[----:B------:R-:W-:Y:S01]  /*33430*/  ULDC UR52, c[0x0][0x228] ;  /* 0x00008a0000347ab9 */ /* 0x000fe20000000800 */
[----:B------:R-:W-:-:S02]  /*33440*/  ULDC UR61, c[0x0][0x228] ;  /* 0x00008a00003d7ab9 */ /* 0x000fc40000000800 */
        /* <DEDUP_REMOVED lines=36> */
[----:B------:R-:W-:Y:S01]  /*33690*/  VIADD R92, R23, 0x3a ;  /* 0x0000003a175c7836 */ /* 0x000fe20000000000 */
        /* <DEDUP_REMOVED lines=21> */
[----:B------:R-:W-:Y:S01]  /*337f0*/  VIADD R96, R23, 0x36 ;  /* 0x0000003617607836 */ /* 0x000fe20000000000 */
[----:B------:R-:W-:Y:S01]  /*33800*/  ISETP.LT.AND P1, PT, R154, UR57, !P0 ;  /* 0x000000399a007c0c */ /* 0x000fe2000c721270 */
[----:B------:R-:W-:-:S08]  /*33810*/  ULDC UR59, c[0x0][0x22c] ;  /* 0x00008b00003b7ab9 */ /* 0x000fd00000000800 */
[----:B------:R-:W-:Y:S01]  /*33820*/  @P3 LOP3.LUT R14, R14, 0x1000, RZ, 0xfc, !PT ;  /* 0x000010000e0e3812 */ /* 0x000fe200078efcff */
[----:B-1----:R-:W-:Y:S01]  /*33830*/  VIADD R24, R24, UR8 ;  /* 0x0000000818187c36 */ /* 0x002fe20008000000 */
[----:B------:R-:W-:Y:S01]  /*33840*/  ISETP.LT.AND P0, PT, R152, UR56, !P0 ;  /* 0x0000003898007c0c */ /* 0x000fe2000c701270 */
[----:B------:R-:W-:Y:S01]  /*33850*/  ULDC UR8, c[0x0][0x248] ;  /* 0x0000920000087ab9 */ /* 0x000fe20000000800 */
[----:B------:R-:W-:Y:S01]  /*33860*/  LOP3.LUT R14, R14, 0xfffff7ff, RZ, 0xc0, !PT ;  /* 0xfffff7ff0e0e7812 */ /* 0x000fe200078ec0ff */
[----:B------:R-:W-:Y:S01]  /*33870*/  ULDC UR56, c[0x0][0x228] ;  /* 0x00008a0000387ab9 */ /* 0x000fe20000000800 */
[----:B------:R-:W-:Y:S01]  /*33880*/  ULDC UR58, c[0x0][0x228] ;  /* 0x00008a00003a7ab9 */ /* 0x000fe20000000800 */
        /* <DEDUP_REMOVED lines=15> */
[----:B------:R-:W-:-:S08]  /*33980*/  ULDC UR54, c[0x0][0x228] ;  /* 0x00008a0000367ab9 */ /* 0x000fd00000000800 */
[----:B------:R-:W-:Y:S01]  /*33990*/  @P3 LOP3.LUT R14, R14, 0x100, RZ, 0xfc, !PT ;  /* 0x000001000e0e3812 */ /* 0x000fe200078efcff */
[----:B-1----:R-:W-:Y:S01]  /*339a0*/  VIADD R24, R24, UR8 ;  /* 0x0000000818187c36 */ /* 0x002fe20008000000 */
[----:B------:R-:W-:Y:S01]  /*339b0*/  ISETP.LT.AND P0, PT, R152, UR26, !P0 ;  /* 0x0000001a98007c0c */ /* 0x000fe2000c701270 */
[----:B------:R-:W-:Y:S01]  /*339c0*/  ULDC.64 UR8, c[0x0][0x228] ;  /* 0x00008a0000087ab9 */ /* 0x000fe20000000a00 */
[----:B------:R-:W-:Y:S01]  /*339d0*/  LOP3.LUT R14, R14, 0xffffff7f, RZ, 0xc0, !PT ;  /* 0xffffff7f0e0e7812 */ /* 0x000fe200078ec0ff */
[C---:B------:R-:W-:Y:S01]  /*339e0*/  VIADD R100, R23.reuse, 0x32 ;  /* 0x0000003217647836 */ /* 0x040fe20000000000 */
[----:B------:R1:W-:Y:S01]  /*339f0*/  STL [R1+0x13bc], R24 ;  /* 0x0013bc1801007387 */ /* 0x0003e20000100800 */
[----:B------:R-:W-:Y:S01]  /*33a00*/  ULDC UR24, c[0x0][0x228] ;  /* 0x00008a0000187ab9 */ /* 0x000fe20000000800 */
[----:B------:R-:W-:Y:S01]  /*33a10*/  @P2 LOP3.LUT R14, R14, 0x80, RZ, 0xfc, !PT ;  /* 0x000000800e0e2812 */ /* 0x000fe200078efcff */
[----:B------:R-:W-:Y:S01]  /*33a20*/  VIADD R102, R23, 0x30 ;  /* 0x0000003017667836 */ /* 0x000fe20000000000 */
[----:B------:R-:W-:-:S02]  /*33a30*/  ULDC UR26, c[0x0][0x228] ;  /* 0x00008a00001a7ab9 */ /* 0x000fc40000000800 */
        /* <DEDUP_REMOVED lines=11> */
[----:B------:R-:W-:-:S07]  /*33af0*/  ISETP.LT.AND P1, PT, R154, UR7, !P0 ;  /* 0x000000079a007c0c */ /* 0x000fce000c721270 */
        /* <DEDUP_REMOVED lines=61> */
[----:B------:R-:W-:Y:S01]  /*33ed0*/  VIADD R104, R23, 0x2e ;  /* 0x0000002e17687836 */ /* 0x000fe20000000000 */
[----:B------:R-:W-:Y:S01]  /*33ee0*/  ULDC UR33, c[0x0][0x228] ;  /* 0x00008a0000217ab9 */ /* 0x000fe20000000800 */
[----:B------:R-:W-:-:S04]  /*33ef0*/  LOP3.LUT R13, R13, 0xff7fffff, RZ, 0xc0, !PT ;  /* 0xff7fffff0d0d7812 */ /* 0x000fc800078ec0ff */
[----:B------:R-:W-:Y:S02]  /*33f00*/  @P2 LOP3.LUT R13, R13, 0x800000, RZ, 0xfc, !PT ;  /* 0x008000000d0d2812 */ /* 0x000fe400078efcff */
[----:B------:R-:W-:Y:S01]  /*33f10*/  ISETP.LT.AND P0, PT, R152, UR37, !P0 ;  /* 0x0000002598007c0c */ /* 0x000fe2000c701270 */
[----:B-1----:R-:W-:Y:S01]  /*33f20*/  VIADD R24, R24, UR4 ;  /* 0x0000000418187c36 */ /* 0x002fe20008000000 */
[----:B------:R-:W-:Y:S01]  /*33f30*/  LOP3.LUT R13, R13, 0xffbfffff, RZ, 0xc0, !PT ;  /* 0xffbfffff0d0d7812 */ /* 0x000fe200078ec0ff */
[----:B------:R-:W-:Y:S01]  /*33f40*/  ULDC.64 UR4, c[0x0][0x228] ;  /* 0x00008a0000047ab9 */ /* 0x000fe20000000a00 */
[----:B------:R-:W-:Y:S01]  /*33f50*/  VIADD R105, R23, 0x2d ;  /* 0x0000002d17697836 */ /* 0x000fe20000000000 */
[----:B------:R-:W-:Y:S01]  /*33f60*/  ULDC UR37, c[0x0][0x228] ;  /* 0x00008a0000257ab9 */ /* 0x000fe20000000800 */
        /* <DEDUP_REMOVED lines=111> */
[----:B------:R-:W-:Y:S01]  /*34660*/  ISETP.LT.AND P3, PT, R155, UR12, !P0 ;  /* 0x0000000c9b007c0c */ /* 0x000fe2000c761270 */
[----:B------:R-:W-:Y:S01]  /*34670*/  ULDC UR12, c[0x0][0x248] ;  /* 0x00009200000c7ab9 */ /* 0x000fe20000000800 */
[----:B------:R-:W-:Y:S01]  /*34680*/  ISETP.LT.AND P0, PT, R152, UR22, !P0 ;  /* 0x0000001698007c0c */ /* 0x000fe2000c701270 */
[----:B------:R-:W-:Y:S01]  /*34690*/  ULDC UR22, c[0x0][0x22c] ;  /* 0x00008b0000167ab9 */ /* 0x000fe20000000800 */
[----:B------:R-:W-:Y:S01]  /*346a0*/  LOP3.LUT R13, R13, 0xfffffffe, RZ, 0xc0, !PT ;  /* 0xfffffffe0d0d7812 */ /* 0x000fe200078ec0ff */
[----:B------:R-:W-:-:S04]  /*346b0*/  ULDC UR46, c[0x0][0x228] ;  /* 0x00008a00002e7ab9 */ /* 0x000fc80000000800 */
[----:B------:R-:W-:-:S04]  /*346c0*/  @P2 LOP3.LUT R12, R12, 0x80000000, RZ, 0xfc, !PT ;  /* 0x800000000c0c2812 */ /* 0x000fc800078efcff */
[----:B------:R-:W-:-:S04]  /*346d0*/  LOP3.LUT R12, R12, 0xbfffffff, RZ, 0xc0, !PT ;  /* 0xbfffffff0c0c7812 */ /* 0x000fc800078ec0ff */
[----:B------:R-:W-:-:S04]  /*346e0*/  @P1 LOP3.LUT R12, R12, 0x40000000, RZ, 0xfc, !PT ;  /* 0x400000000c0c1812 */ /* 0x000fc800078efcff */
[----:B------:R-:W-:-:S04]  /*346f0*/  LOP3.LUT R12, R12, 0xdfffffff, RZ, 0xc0, !PT ;  /* 0xdfffffff0c0c7812 */ /* 0x000fc800078ec0ff */
[----:B------:R-:W-:Y:S02]  /*34700*/  @P0 LOP3.LUT R12, R12, 0x20000000, RZ, 0xfc, !PT ;  /* 0x200000000c0c0812 */ /* 0x000fe400078efcff */
[----:B------:R-:W-:Y:S01]  /*34710*/  ISETP.GE.AND P0, PT, R92, UR43, PT ;  /* 0x0000002b5c007c0c */ /* 0x000fe2000bf06270 */
[----:B------:R-:W-:Y:S01]  /*34720*/  ULDC UR43, c[0x0][0x22c] ;  /* 0x00008b00002b7ab9 */ /* 0x000fe20000000800 */
[----:B------:R-:W-:Y:S02]  /*34730*/  @P3 LOP3.LUT R13, R13, 0x1, RZ, 0xfc, !PT ;  /* 0x000000010d0d3812 */ /* 0x000fe400078efcff */
[----:B------:R-:W-:Y:S01]  /*34740*/  ISETP.LT.AND P3, PT, R155, UR41, !P0 ;  /* 0x000000299b007c0c */ /* 0x000fe2000c761270 */
[----:B------:R-:W-:Y:S01]  /*34750*/  ULDC UR41, c[0x0][0x228] ;  /* 0x00008a0000297ab9 */ /* 0x000fe20000000800 */
[----:B------:R-:W-:Y:S01]  /*34760*/  ISETP.LT.AND P2, PT, R156, UR42, !P0 ;  /* 0x0000002a9c007c0c */ /* 0x000fe2000c741270 */
[----:B------:R-:W-:Y:S01]  /*34770*/  ULDC UR42, c[0x0][0x228] ;  /* 0x00008a00002a7ab9 */ /* 0x000fe20000000800 */
[----:B------:R-:W-:-:S02]  /*34780*/  LOP3.LUT R12, R12, 0xefffffff, RZ, 0xc0, !PT ;  /* 0xefffffff0c0c7812 */ /* 0x000fc400078ec0ff */
[----:B------:R-:W-:Y:S01]  /*34790*/  ISETP.LT.AND P1, PT, R154, UR52, !P0 ;  /* 0x000000349a007c0c */ /* 0x000fe2000c721270 */
[----:B-1----:R-:W-:-:S06]  /*347a0*/  VIADD R24, R24, UR12 ;  /* 0x0000000c18187c36 */ /* 0x002fcc0008000000 */
        /* <DEDUP_REMOVED lines=8> */
[----:B------:R-:W-:Y:S01]  /*34830*/  VIADD R107, R23, 0x2b ;  /* 0x0000002b176b7836 */ /* 0x000fe20000000000 */
[----:B------:R-:W-:Y:S02]  /*34840*/  ULDC UR51, c[0x0][0x228] ;  /* 0x00008a0000337ab9 */ /* 0x000fe40000000800 */
        /* <DEDUP_REMOVED lines=55> */
[----:B------:R-:W-:Y:S01]  /*34bc0*/  ULDC UR61, c[0x0][0x228] ;  /* 0x00008a00003d7ab9 */ /* 0x000fe20000000800 */
[----:B-1----:R-:W-:Y:S01]  /*34bd0*/  VIADD R24, R24, UR13 ;  /* 0x0000000d18187c36 */ /* 0x002fe20008000000 */
[----:B------:R-:W-:-:S04]  /*34be0*/  ULDC UR12, c[0x0][0x228] ;  /* 0x00008a00000c7ab9 */ /* 0x000fc80000000800 */
[----:B------:R-:W-:Y:S01]  /*34bf0*/  @P3 LOP3.LUT R12, R12, 0x10000, RZ, 0xfc, !PT ;  /* 0x000100000c0c3812 */ /* 0x000fe200078efcff */
[----:B------:R-:W-:-:S03]  /*34c00*/  ULDC UR13, c[0x0][0x228] ;  /* 0x00008a00000d7ab9 */ /* 0x000fc60000000800 */
        /* <DEDUP_REMOVED lines=15> */
[----:B------:R-:W-:Y:S01]  /*34d00*/  ULDC UR52, c[0x0][0x228] ;  /* 0x00008a0000347ab9 */ /* 0x000fe20000000800 */
[----:B------:R-:W-:Y:S01]  /*34d10*/  ISETP.LT.AND P1, PT, R154, UR56, !P0 ;  /* 0x000000389a007c0c */ /* 0x000fe2000c721270 */
[----:B------:R-:W-:Y:S01]  /*34d20*/  ULDC UR56, c[0x0][0x228] ;  /* 0x00008a0000387ab9 */ /* 0x000fe20000000800 */
[C---:B------:R-:W-:Y:S01]  /*34d30*/  VIADD R160, R23.reuse, 0x27 ;  /* 0x0000002717a07836 */ /* 0x040fe20000000000 */
[----:B------:R-:W-:Y:S01]  /*34d40*/  ULDC UR61, c[0x0][0x228] ;  /* 0x00008a00003d7ab9 */ /* 0x000fe20000000800 */
[----:B------:R-:W-:Y:S01]  /*34d50*/  VIADD R161, R23, 0x26 ;  /* 0x0000002617a17836 */ /* 0x000fe20000000000 */
        /* <DEDUP_REMOVED lines=17> */
[C---:B------:R-:W-:Y:S01]  /*34e70*/  VIADD R162, R23.reuse, 0x25 ;  /* 0x0000002517a27836 */ /* 0x040fe20000000000 */
[----:B------:R-:W-:Y:S01]  /*34e80*/  ISETP.LT.AND P1, PT, R154, UR7, !P0 ;  /* 0x000000079a007c0c */ /* 0x000fe2000c721270 */
[----:B------:R1:W-:Y:S01]  /*34e90*/  STL [R1+0x13a4], R24 ;  /* 0x0013a41801007387 */ /* 0x0003e20000100800 */
[----:B------:R-:W-:Y:S01]  /*34ea0*/  VIADD R163, R23, 0x24 ;  /* 0x0000002417a37836 */ /* 0x000fe20000000000 */
[----:B------:R-:W-:-:S06]  /*34eb0*/  ULDC UR59, c[0x0][0x228] ;  /* 0x00008a00003b7ab9 */ /* 0x000fcc0000000800 */
[----:B------:R-:W-:Y:S01]  /*34ec0*/  @P3 LOP3.LUT R12, R12, 0x100, RZ, 0xfc, !PT ;  /* 0x000001000c0c3812 */ /* 0x000fe200078efcff */
[----:B------:R-:W-:-:S03]  /*34ed0*/  ULDC UR57, c[0x0][0x228] ;  /* 0x00008a0000397ab9 */ /* 0x000fc60000000800 */
        /* <DEDUP_REMOVED lines=39> */
[----:B------:R-:W-:Y:S01]  /*35150*/  ULDC UR6, c[0x0][0x248] ;  /* 0x0000920000067ab9 */ /* 0x000fe20000000800 */
[----:B------:R-:W-:Y:S01]  /*35160*/  ISETP.LT.AND P0, PT, R152, UR9, !P0 ;  /* 0x0000000998007c0c */ /* 0x000fe2000c701270 */
[----:B------:R-:W-:Y:S01]  /*35170*/  ULDC UR16, c[0x0][0x228] ;  /* 0x00008a0000107ab9 */ /* 0x000fe20000000800 */
[----:B------:R-:W-:-:S05]  /*35180*/  ULDC UR15, c[0x0][0x228] ;  /* 0x00008a00000f7ab9 */ /* 0x000fca0000000800 */
        /* <DEDUP_REMOVED lines=16> */
[----:B------:R-:W-:Y:S01]  /*35290*/  VIADD R166, R23, 0x21 ;  /* 0x0000002117a67836 */ /* 0x000fe20000000000 */
[----:B------:R-:W-:Y:S01]  /*352a0*/  ISETP.LT.AND P1, PT, R154, UR24, !P0 ;  /* 0x000000189a007c0c */ /* 0x000fe2000c721270 */
[----:B------:R-:W-:-:S08]  /*352b0*/  ULDC UR24, c[0x0][0x228] ;  /* 0x00008a0000187ab9 */ /* 0x000fd00000000800 */
[----:B------:R-:W-:Y:S01]  /*352c0*/  @P3 LOP3.LUT R11, R11, 0x10000000, RZ, 0xfc, !PT ;  /* 0x100000000b0b3812 */ /* 0x000fe200078efcff */
[----:B------:R-:W-:Y:S01]  /*352d0*/  VIADD R167, R23, 0x20 ;  /* 0x0000002017a77836 */ /* 0x000fe20000000000 */
[----:B------:R-:W-:Y:S02]  /*352e0*/  ULDC UR20, c[0x0][0x228] ;  /* 0x00008a0000147ab9 */ /* 0x000fe40000000800 */
        /* <DEDUP_REMOVED lines=118> */
[----:B------:R-:W-:Y:S02]  /*35a50*/  ISETP.LT.AND P2, PT, R156, UR44, !P0 ;  /* 0x0000002c9c007c0c */ /* 0x000fe4000c741270 */
[----:B------:R-:W-:Y:S01]  /*35a60*/  LOP3.LUT R11, R11, 0xffffffef, RZ, 0xc0, !PT ;  /* 0xffffffef0b0b7812 */ /* 0x000fe200078ec0ff */
[----:B------:R1:W-:Y:S01]  /*35a70*/  STL [R1+0x1370], R24 ;  /* 0x0013701801007387 */ /* 0x0003e20000100800 */
[----:B------:R-:W-:Y:S01]  /*35a80*/  ISETP.LT.AND P1, PT, R154, UR45, !P0 ;  /* 0x0000002d9a007c0c */ /* 0x000fe2000c721270 */
[C---:B------:R-:W-:Y:S02]  /*35a90*/  VIADD R172, R23.reuse, 0x1c ;  /* 0x0000001c17ac7836 */ /* 0x040fe40000000000 */
[C---:B------:R-:W-:Y:S02]  /*35aa0*/  VIADD R173, R23.reuse, 0x82 ;  /* 0x0000008217ad7836 */ /* 0x040fe40000000000 */
[----:B------:R-:W-:Y:S01]  /*35ab0*/  VIADD R171, R23, 0x1b ;  /* 0x0000001b17ab7836 */ /* 0x000fe20000000000 */
[----:B------:R-:W-:Y:S01]  /*35ac0*/  ISETP.GE.AND P5, PT, R152, UR36, PT ;  /* 0x0000002498007c0c */ /* 0x000fe2000bfa6270 */
[----:B------:R-:W-:Y:S01]  /*35ad0*/  ULDC UR45, c[0x0][0x228] ;  /* 0x00008a00002d7ab9 */ /* 0x000fe20000000800 */
[----:B------:R-:W-:Y:S01]  /*35ae0*/  @P3 LOP3.LUT R11, R11, 0x10, RZ, 0xfc, !PT ;  /* 0x000000100b0b3812 */ /* 0x000fe200078efcff */
[----:B------:R-:W-:Y:S01]  /*35af0*/  IMAD.MOV.U32 R30, RZ, RZ, R109 ;  /* 0x000000ffff1e7224 */ /* 0x000fe200078e006d */
[----:B------:R-:W-:Y:S01]  /*35b00*/  LOP3.LUT R21, R21, 0xfdffffff, RZ, 0xc0, !PT ;  /* 0xfdffffff15157812 */ /* 0x000fe200078ec0ff */
[----:B------:R-:W-:Y:S01]  /*35b10*/  IMAD.MOV.U32 R31, RZ, RZ, R111 ;  /* 0x000000ffff1f7224 */ /* 0x000fe200078e006f */
[----:B------:R-:W-:Y:S01]  /*35b20*/  LOP3.LUT R11, R11, 0xfffffff7, RZ, 0xc0, !PT ;  /* 0xfffffff70b0b7812 */ /* 0x000fe200078ec0ff */
[----:B------:R-:W-:Y:S01]  /*35b30*/  IMAD.MOV.U32 R34, RZ, RZ, R132 ;  /* 0x000000ffff227224 */ /* 0x000fe200078e0084 */
[----:B------:R-:W-:Y:S01]  /*35b40*/  LOP3.LUT R22, R22, 0x7fffffff, RZ, 0xc0, !PT ;  /* 0x7fffffff16167812 */ /* 0x000fe200078ec0ff */
[----:B------:R-:W-:Y:S01]  /*35b50*/  IMAD.MOV.U32 R35, RZ, RZ, R134 ;  /* 0x000000ffff237224 */ /* 0x000fe200078e0086 */
[----:B------:R-:W-:Y:S01]  /*35b60*/  @P2 LOP3.LUT R11, R11, 0x8, RZ, 0xfc, !PT ;  /* 0x000000080b0b2812 */ /* 0x000fe200078efcff */
[----:B------:R-:W-:Y:S01]  /*35b70*/  IMAD.MOV.U32 R42, RZ, RZ, R137 ;  /* 0x000000ffff2a7224 */ /* 0x000fe200078e0089 */
[----:B------:R-:W-:Y:S01]  /*35b80*/  ISETP.LT.AND P0, PT, R152, UR46, !P0 ;  /* 0x0000002e98007c0c */ /* 0x000fe2000c701270 */
[----:B-1----:R-:W-:Y:S01]  /*35b90*/  VIADD R24, R24, UR18 ;  /* 0x0000001218187c36 */ /* 0x002fe20008000000 */
[----:B------:R-:W-:Y:S01]  /*35ba0*/  LOP3.LUT R11, R11, 0xfffffffb, RZ, 0xc0, !PT ;  /* 0xfffffffb0b0b7812 */ /* 0x000fe200078ec0ff */
[----:B------:R-:W-:Y:S01]  /*35bb0*/  ULDC.64 UR18, c[0x0][0x228] ;  /* 0x00008a0000127ab9 */ /* 0x000fe20000000a00 */
[----:B------:R-:W-:Y:S01]  /*35bc0*/  ULDC UR46, c[0x0][0x228] ;  /* 0x00008a00002e7ab9 */ /* 0x000fe20000000800 */
[----:B------:R-:W-:Y:S01]  /*35bd0*/  IMAD.MOV.U32 R43, RZ, RZ, R139 ;  /* 0x000000ffff2b7224 */ /* 0x000fe200078e008b */
[----:B------:R-:W-:Y:S01]  /*35be0*/  @P1 LOP3.LUT R11, R11, 0x4, RZ, 0xfc, !PT ;  /* 0x000000040b0b1812 */ /* 0x000fe200078efcff */
[----:B------:R-:W-:Y:S01]  /*35bf0*/  IMAD.MOV.U32 R74, RZ, RZ, R141 ;  /* 0x000000ffff4a7224 */ /* 0x000fe200078e008d */
[----:B------:R-:W-:-:S02]  /*35c00*/  ULDC UR44, c[0x0][0x228] ;  /* 0x00008a00002c7ab9 */ /* 0x000fc40000000800 */
        /* <DEDUP_REMOVED lines=65> */
[----:B------:R-:W-:Y:S01]  /*36020*/  ULDC.64 UR12, c[0x0][0x228] ;  /* 0x00008a00000c7ab9 */ /* 0x000fe20000000a00 */
        /* <DEDUP_REMOVED lines=17> */
[----:B-1----:R-:W-:Y:S01]  /*36140*/  VIADD R24, R24, UR41 ;  /* 0x0000002918187c36 */ /* 0x002fe20008000000 */
[----:B------:R-:W-:Y:S01]  /*36150*/  LOP3.LUT R10, R10, 0xffff7fff, RZ, 0xc0, !PT ;  /* 0xffff7fff0a0a7812 */ /* 0x000fe200078ec0ff */
[----:B------:R-:W-:Y:S01]  /*36160*/  ULDC UR41, c[0x0][0x22c] ;  /* 0x00008b0000297ab9 */ /* 0x000fe20000000800 */
[----:B------:R-:W-:Y:S01]  /*36170*/  ISETP.LT.AND P2, PT, R156, UR54, !P0 ;  /* 0x000000369c007c0c */ /* 0x000fe2000c741270 */
[----:B------:R-:W-:Y:S01]  /*36180*/  ULDC.64 UR12, c[0x0][0x228] ;  /* 0x00008a00000c7ab9 */ /* 0x000fe20000000a00 */
[----:B------:R-:W-:Y:S01]  /*36190*/  LOP3.LUT R10, R10, 0xfffeffff, RZ, 0xc0, !PT ;  /* 0xfffeffff0a0a7812 */ /* 0x000fe200078ec0ff */
[----:B------:R1:W-:Y:S01]  /*361a0*/  STL [R1+0x1354], R24 ;  /* 0x0013541801007387 */ /* 0x0003e20000100800 */
[----:B------:R-:W-:-:S05]  /*361b0*/  ULDC UR54, c[0x0][0x248] ;  /* 0x0000920000367ab9 */ /* 0x000fca0000000800 */
[----:B------:R-:W-:Y:S02]  /*361c0*/  @P1 LOP3.LUT R10, R10, 0x10000, RZ, 0xfc, !PT ;  /* 0x000100000a0a1812 */ /* 0x000fe400078efcff */
[----:B------:R-:W-:Y:S01]  /*361d0*/  ISETP.LT.AND P1, PT, R154, UR55, !P0 ;  /* 0x000000379a007c0c */ /* 0x000fe2000c721270 */
[----:B------:R-:W-:Y:S01]  /*361e0*/  ULDC UR55, c[0x0][0x248] ;  /* 0x0000920000377ab9 */ /* 0x000fe20000000800 */
[----:B------:R-:W-:Y:S02]  /*361f0*/  @P2 LOP3.LUT R10, R10, 0x8000, RZ, 0xfc, !PT ;  /* 0x000080000a0a2812 */ /* 0x000fe400078efcff */
[----:B------:R-:W-:Y:S01]  /*36200*/  ISETP.LT.AND P0, PT, R152, UR57, !P0 ;  /* 0x0000003998007c0c */ /* 0x000fe2000c701270 */
[----:B-1----:R-:W-:Y:S01]  /*36210*/  VIADD R24, R24, UR33 ;  /* 0x0000002118187c36 */ /* 0x002fe20008000000 */
[----:B------:R-:W-:Y:S01]  /*36220*/  LOP3.LUT R10, R10, 0xffffbfff, RZ, 0xc0, !PT ;  /* 0xffffbfff0a0a7812 */ /* 0x000fe200078ec0ff */
[----:B------:R-:W-:-:S06]  /*36230*/  ULDC UR57, c[0x0][0x248] ;  /* 0x0000920000397ab9 */ /* 0x000fcc0000000800 */
        /* <DEDUP_REMOVED lines=13> */
[----:B------:R-:W-:Y:S01]  /*36310*/  IMAD.MOV.U32 R75, RZ, RZ, R143 ;  /* 0x000000ffff4b7224 */ /* 0x000fe200078e008f */
[----:B------:R-:W-:-:S02]  /*36320*/  ULDC UR58, c[0x0][0x228] ;  /* 0x00008a00003a7ab9 */ /* 0x000fc40000000800 */
[----:B------:R-:W-:-:S04]  /*36330*/  LOP3.LUT R10, R10, 0xfffff7ff, RZ, 0xc0, !PT ;  /* 0xfffff7ff0a0a7812 */ /* 0x000fc800078ec0ff */
[----:B------:R-:W-:Y:S02]  /*36340*/  @P2 LOP3.LUT R10, R10, 0x800, RZ, 0xfc, !PT ;  /* 0x000008000a0a2812 */ /* 0x000fe400078efcff */
[----:B------:R-:W-:Y:S02]  /*36350*/  ISETP.LT.AND P0, PT, R152, UR6, !P0 ;  /* 0x0000000698007c0c */ /* 0x000fe4000c701270 */
[----:B------:R-:W-:-:S04]  /*36360*/  LOP3.LUT R10, R10, 0xfffffbff, RZ, 0xc0, !PT ;  /* 0xfffffbff0a0a7812 */ /* 0x000fc800078ec0ff */
[----:B------:R-:W-:-:S04]  /*36370*/  @P1 LOP3.LUT R10, R10, 0x400, RZ, 0xfc, !PT ;  /* 0x000004000a0a1812 */ /* 0x000fc800078efcff */
[----:B------:R-:W-:-:S04]  /*36380*/  LOP3.LUT R10, R10, 0xfffffdff, RZ, 0xc0, !PT ;  /* 0xfffffdff0a0a7812 */ /* 0x000fc800078ec0ff */
[----:B------:R-:W-:Y:S02]  /*36390*/  @P0 LOP3.LUT R10, R10, 0x200, RZ, 0xfc, !PT ;  /* 0x000002000a0a0812 */ /* 0x000fe400078efcff */
[----:B------:R-:W-:-:S04]  /*363a0*/  ISETP.GE.AND P0, PT, R162, UR41, PT ;  /* 0x00000029a2007c0c */ /* 0x000fc8000bf06270 */
[----:B------:R-:W-:Y:S02]  /*363b0*/  ISETP.LT.AND P3, PT, R155, UR43, !P0 ;  /* 0x0000002b9b007c0c */ /* 0x000fe4000c761270 */
[----:B------:R-:W-:Y:S01]  /*363c0*/  ISETP.LT.AND P2, PT, R156, UR42, !P0 ;  /* 0x0000002a9c007c0c */ /* 0x000fe2000c741270 */
[----:B-1----:R-:W-:Y:S01]  /*363d0*/  VIADD R24, R24, UR32 ;  /* 0x0000002018187c36 */ /* 0x002fe20008000000 */
[----:B------:R-:W-:Y:S01]  /*363e0*/  LOP3.LUT R10, R10, 0xfffffeff, RZ, 0xc0, !PT ;  /* 0xfffffeff0a0a7812 */ /* 0x000fe200078ec0ff */
[----:B------:R-:W-:Y:S01]  /*363f0*/  ULDC.64 UR32, c[0x0][0x228] ;  /* 0x00008a0000207ab9 */ /* 0x000fe20000000a00 */
[----:B------:R-:W-:Y:S01]  /*36400*/  ISETP.LT.AND P1, PT, R154, UR7, !P0 ;  /* 0x000000079a007c0c */ /* 0x000fe2000c721270 */
[----:B------:R-:W-:Y:S01]  /*36410*/  ULDC.64 UR42, c[0x0][0x228] ;  /* 0x00008a00002a7ab9 */ /* 0x000fe20000000a00 */
[----:B------:R1:W-:Y:S05]  /*36420*/  STL [R1+0x1344], R24 ;  /* 0x0013441801007387 */ /* 0x0003ea0000100800 */
[----:B------:R-:W-:Y:S01]  /*36430*/  @P3 LOP3.LUT R10, R10, 0x100, RZ, 0xfc, !PT ;  /* 0x000001000a0a3812 */ /* 0x000fe200078efcff */
[----:B------:R-:W-:-:S03]  /*36440*/  ULDC.64 UR6, c[0x0][0x228] ;  /* 0x00008a0000067ab9 */ /* 0x000fc60000000a00 */
[----:B------:R-:W-:Y:S01]  /*36450*/  LOP3.LUT R10, R10, 0xffffff7f, RZ, 0xc0, !PT ;  /* 0xffffff7f0a0a7812 */ /* 0x000fe200078ec0ff */
[----:B-1----:R-:W-:Y:S01]  /*36460*/  VIADD R24, R24, UR40 ;  /* 0x0000002818187c36 */ /* 0x002fe20008000000 */
[----:B------:R-:W-:Y:S01]  /*36470*/  ISETP.LT.AND P0, PT, R152, UR8, !P0 ;  /* 0x0000000898007c0c */ /* 0x000fe2000c701270 */
[----:B------:R-:W-:Y:S01]  /*36480*/  ULDC UR8, c[0x0][0x228] ;  /* 0x00008a0000087ab9 */ /* 0x000fe20000000800 */
[----:B------:R-:W-:Y:S01]  /*36490*/  @P2 LOP3.LUT R10, R10, 0x80, RZ, 0xfc, !PT ;  /* 0x000000800a0a2812 */ /* 0x000fe200078efcff */
[----:B------:R-:W-:Y:S01]  /*364a0*/  ULDC.64 UR40, c[0x0][0x228] ;  /* 0x00008a0000287ab9 */ /* 0x000fe20000000a00 */
[----:B------:R1:W-:Y:S02]  /*364b0*/  STL [R1+0x1340], R24 ;  /* 0x0013401801007387 */ /* 0x0003e40000100800 */
[----:B------:R-:W-:Y:S01]  /*364c0*/  LOP3.LUT R10, R10, 0xffffffbf, RZ, 0xc0, !PT ;  /* 0xffffffbf0a0a7812 */ /* 0x000fe200078ec0ff */
[----:B-1----:R-:W-:-:S03]  /*364d0*/  VIADD R24, R24, UR49 ;  /* 0x0000003118187c36 */ /* 0x002fc60008000000 */
[----:B------:R-:W-:Y:S02]  /*364e0*/  @P1 LOP3.LUT R10, R10, 0x40, RZ, 0xfc, !PT ;  /* 0x000000400a0a1812 */ /* 0x000fe400078efcff */
[----:B------:R1:W-:Y:S02]  /*364f0*/  STL [R1+0x1338], R24 ;  /* 0x0013381801007387 */ /* 0x0003e40000100800 */
[----:B------:R-:W-:Y:S01]  /*36500*/  LOP3.LUT R10, R10, 0xffffffdf, RZ, 0xc0, !PT ;  /* 0xffffffdf0a0a7812 */ /* 0x000fe200078ec0ff */
[----:B-1----:R-:W-:-:S03]  /*36510*/  VIADD R24, R24, UR51 ;  /* 0x0000003318187c36 */ /* 0x002fc60008000000 */
[----:B------:R-:W-:Y:S02]  /*36520*/  @P0 LOP3.LUT R10, R10, 0x20, RZ, 0xfc, !PT ;  /* 0x000000200a0a0812 */ /* 0x000fe400078efcff */
[----:B------:R1:W-:Y:S01]  /*36530*/  STL [R1+0x1334], R24 ;  /* 0x0013341801007387 */ /* 0x0003e20000100800 */
[----:B------:R-:W-:Y:S01]  /*36540*/  ISETP.GE.AND P0, PT, R163, UR13, PT ;  /* 0x0000000da3007c0c */ /* 0x000fe2000bf06270 */
[----:B------:R-:W-:Y:S01]  /*36550*/  ULDC UR13, c[0x0][0x228] ;  /* 0x00008a00000d7ab9 */ /* 0x000fe20000000800 */
[----:B-1----:R-:W-:Y:S02]  /*36560*/  VIADD R24, R24, UR50 ;  /* 0x0000003218187c36 */ /* 0x002fe40008000000 */
[----:B------:R-:W-:Y:S01]  /*36570*/  ISETP.LT.AND P1, PT, R155, UR12, !P0 ;  /* 0x0000000c9b007c0c */ /* 0x000fe2000c721270 */
[----:B------:R-:W-:Y:S02]  /*36580*/  ULDC UR12, c[0x0][0x228] ;  /* 0x00008a00000c7ab9 */ /* 0x000fe40000000800 */
[----:B------:R1:W-:Y:S02]  /*36590*/  STL [R1+0x1330], R24 ;  /* 0x0013301801007387 */ /* 0x0003e40000100800 */
[----:B-1----:R-:W-:-:S05]  /*365a0*/  VIADD R24, R24, UR52 ;  /* 0x0000003418187c36 */ /* 0x002fca0008000000 */
[----:B------:R1:W-:Y:S01]  /*365b0*/  STL [R1+0x1328], R24 ;  /* 0x0013281801007387 */ /* 0x0003e20000100800 */
[----:B------:R-:W-:Y:S02]  /*365c0*/  ISETP.LT.AND P2, PT, R156, UR12, !P0 ;  /* 0x0000000c9c007c0c */ /* 0x000fe4000c741270 */
[----:B------:R-:W-:Y:S01]  /*365d0*/  LOP3.LUT R10, R10, 0xffffffef, RZ, 0xc0, !PT ;  /* 0xffffffef0a0a7812 */ /* 0x000fe200078ec0ff */
[----:B-1----:R-:W-:-:S03]  /*365e0*/  VIADD R24, R24, UR53 ;  /* 0x0000003518187c36 */ /* 0x002fc60008000000 */
[----:B------:R-:W-:Y:S02]  /*365f0*/  @P1 LOP3.LUT R10, R10, 0x10, RZ, 0xfc, !PT ;  /* 0x000000100a0a1812 */ /* 0x000fe400078efcff */
[----:B------:R1:W-:Y:S01]  /*36600*/  STL [R1+0x1324], R24 ;  /* 0x0013241801007387 */ /* 0x0003e20000100800 */
[----:B------:R-:W-:Y:S01]  /*36610*/  ISETP.LT.AND P1, PT, R154, UR13, !P0 ;  /* 0x0000000d9a007c0c */ /* 0x000fe2000c721270 */
[----:B------:R-:W-:Y:S01]  /*36620*/  ULDC.64 UR12, c[0x0][0x228] ;  /* 0x00008a00000c7ab9 */ /* 0x000fe20000000a00 */
[----:B------:R-:W-:Y:S01]  /*36630*/  LOP3.LUT R10, R10, 0xfffffff7, RZ, 0xc0, !PT ;  /* 0xfffffff70a0a7812 */ /* 0x000fe200078ec0ff */
[----:B-1----:R-:W-:-:S04]  /*36640*/  VIADD R24, R24, UR54 ;  /* 0x0000003618187c36 */ /* 0x002fc80008000000 */
[----:B------:R-:W-:Y:S01]  /*36650*/  VIADD R25, R24, UR55 ;  /* 0x0000003718197c36 */ /* 0x000fe20008000000 */
[----:B------:R1:W-:Y:S01]  /*36660*/  STL [R1+0x1320], R24 ;  /* 0x0013201801007387 */ /* 0x0003e20000100800 */
[----:B------:R-:W-:-:S03]  /*36670*/  @P2 LOP3.LUT R10, R10, 0x8, RZ, 0xfc, !PT ;  /* 0x000000080a0a2812 */ /* 0x000fc600078efcff */
[----:B-1----:R-:W2:Y:S01]  /*36680*/  LDL.LU R24, [R1+0x141c] ;  /* 0x00141c0001187983 */ /* 0x002ea20000300800 */
[----:B------:R-:W-:Y:S01]  /*36690*/  ISETP.LT.AND P0, PT, R152, UR8, !P0 ;  /* 0x0000000898007c0c */ /* 0x000fe2000c701270 */
[----:B------:R-:W-:Y:S01]  /*366a0*/  IMAD.MOV.U32 R106, RZ, RZ, R145 ;  /* 0x000000ffff6a7224 */ /* 0x000fe200078e0091 */
[----:B------:R-:W-:Y:S01]  /*366b0*/  LOP3.LUT R10, R10, 0xfffffffb, RZ, 0xc0, !PT ;  /* 0xfffffffb0a0a7812 */ /* 0x000fe200078ec0ff */
[----:B------:R1:W-:Y:S01]  /*366c0*/  STL [R1+0x1314], R25 ;  /* 0x0013141901007387 */ /* 0x0003e20000100800 */
[----:B------:R-:W-:Y:S01]  /*366d0*/  ISETP.GE.AND P4, PT, R171, UR13, PT ;  /* 0x0000000dab007c0c */ /* 0x000fe2000bf86270 */
[----:B------:R-:W-:Y:S01]  /*366e0*/  IMAD.MOV.U32 R107, RZ, RZ, R147 ;  /* 0x000000ffff6b7224 */ /* 0x000fe200078e0093 */
[----:B------:R-:W-:Y:S01]  /*366f0*/  @P1 LOP3.LUT R10, R10, 0x4, RZ, 0xfc, !PT ;  /* 0x000000040a0a1812 */ /* 0x000fe200078efcff */
[----:B------:R-:W-:-:S03]  /*36700*/  ULDC UR8, c[0x0][0x248] ;  /* 0x0000920000087ab9 */ /* 0x000fc60000000800 */
[----:B------:R-:W-:-:S04]  /*36710*/  LOP3.LUT R10, R10, 0xfffffffd, RZ, 0xc0, !PT ;  /* 0xfffffffd0a0a7812 */ /* 0x000fc800078ec0ff */
[----:B------:R-:W-:Y:S02]  /*36720*/  @P0 LOP3.LUT R10, R10, 0x2, RZ, 0xfc, !PT ;  /* 0x000000020a0a0812 */ /* 0x000fe400078efcff */
[----:B------:R-:W-:-:S04]  /*36730*/  ISETP.GE.AND P0, PT, R164, UR33, PT ;  /* 0x00000021a4007c0c */ /* 0x000fc8000bf06270 */
[----:B------:R-:W-:Y:S02]  /*36740*/  ISETP.LT.AND P3, PT, R156, UR61, !P0 ;  /* 0x0000003d9c007c0c */ /* 0x000fe4000c761270 */
[----:B------:R-:W-:Y:S02]  /*36750*/  ISETP.LT.AND P1, PT, R155, UR32, !P0 ;  /* 0x000000209b007c0c */ /* 0x000fe4000c721270 */
[----:B------:R-:W-:Y:S02]  /*36760*/  ISETP.LT.AND P2, PT, R154, UR60, !P0 ;  /* 0x0000003c9a007c0c */ /* 0x000fe4000c741270 */
[----:B------:R-:W-:-:S07]  /*36770*/  LOP3.LUT R10, R10, 0xfffffffe, RZ, 0xc0, !PT ;  /* 0xfffffffe0a0a7812 */ /* 0x000fce00078ec0ff */
[----:B------:R-:W-:Y:S02]  /*36780*/  @P3 LOP3.LUT R0, R0, 0x80000000, RZ, 0xfc, !PT ;  /* 0x8000000000003812 */ /* 0x000fe400078efcff */
[----:B------:R-:W-:Y:S02]  /*36790*/  @P1 LOP3.LUT R10, R10, 0x1, RZ, 0xfc, !PT ;  /* 0x000000010a0a1812 */ /* 0x000fe400078efcff */
[----:B------:R-:W-:Y:S02]  /*367a0*/  ISETP.LT.AND P1, PT, R152, UR59, !P0 ;  /* 0x0000003b98007c0c */ /* 0x000fe4000c721270 */
[----:B------:R-:W-:-:S04]  /*367b0*/  LOP3.LUT R0, R0, 0xbfffffff, RZ, 0xc0, !PT ;  /* 0xbfffffff00007812 */ /* 0x000fc800078ec0ff */
[----:B------:R-:W-:Y:S02]  /*367c0*/  @P2 LOP3.LUT R0, R0, 0x40000000, RZ, 0xfc, !PT ;  /* 0x4000000000002812 */ /* 0x000fe400078efcff */
[----:B------:R-:W-:Y:S02]  /*367d0*/  ISETP.GE.AND P0, PT, R165, UR11, PT ;  /* 0x0000000ba5007c0c */ /* 0x000fe4000bf06270 */
[----:B------:R-:W-:-:S04]  /*367e0*/  LOP3.LUT R0, R0, 0xdfffffff, RZ, 0xc0, !PT ;  /* 0xdfffffff00007812 */ /* 0x000fc800078ec0ff */
[----:B------:R-:W-:Y:S02]  /*367f0*/  @P1 LOP3.LUT R0, R0, 0x20000000, RZ, 0xfc, !PT ;  /* 0x2000000000001812 */ /* 0x000fe400078efcff */
[----:B------:R-:W-:Y:S01]  /*36800*/  ISETP.LT.AND P1, PT, R155, UR10, !P0 ;  /* 0x0000000a9b007c0c */ /* 0x000fe2000c721270 */
[----:B-1----:R-:W-:Y:S01]  /*36810*/  VIADD R25, R25, UR56 ;  /* 0x0000003819197c36 */ /* 0x002fe20008000000 */
[----:B------:R-:W-:Y:S01]  /*36820*/  ISETP.LT.AND P3, PT, R156, UR9, !P0 ;  /* 0x000000099c007c0c */ /* 0x000fe2000c761270 */
[----:B------:R-:W-:Y:S01]  /*36830*/  ULDC UR9, c[0x0][0x248] ;  /* 0x0000920000097ab9 */ /* 0x000fe20000000800 */
[----:B------:R-:W-:Y:S01]  /*36840*/  LOP3.LUT R0, R0, 0xefffffff, RZ, 0xc0, !PT ;  /* 0xefffffff00007812 */ /* 0x000fe200078ec0ff */
[----:B------:R-:W-:Y:S01]  /*36850*/  ULDC UR10, c[0x0][0x248] ;  /* 0x00009200000a7ab9 */ /* 0x000fe20000000800 */
[----:B------:R-:W-:-:S07]  /*36860*/  ISETP.LT.AND P2, PT, R154, UR16, !P0 ;  /* 0x000000109a007c0c */ /* 0x000fce000c741270 */
[----:B------:R-:W-:-:S04]  /*36870*/  @P1 LOP3.LUT R0, R0, 0x10000000, RZ, 0xfc, !PT ;  /* 0x1000000000001812 */ /* 0x000fc800078efcff */
[----:B------:R-:W-:-:S04]  /*36880*/  LOP3.LUT R0, R0, 0xf7ffffff, RZ, 0xc0, !PT ;  /* 0xf7ffffff00007812 */ /* 0x000fc800078ec0ff */
        /* <DEDUP_REMOVED lines=8> */
[----:B------:R1:W-:Y:S01]  /*36910*/  STL [R1+0x1310], R25 ;  /* 0x0013101901007387 */ /* 0x0003e20000100800 */
        /* <DEDUP_REMOVED lines=14> */
[----:B------:R-:W-:Y:S02]  /*36a00*/  ISETP.LT.AND P1, PT, R155, UR42, !P0 ;  /* 0x0000002a9b007c0c */ /* 0x000fe4000c721270 */
[----:B------:R-:W-:Y:S02]  /*36a10*/  ISETP.LT.AND P3, PT, R156, UR21, !P0 ;  /* 0x000000159c007c0c */ /* 0x000fe4000c761270 */
[----:B------:R-:W-:Y:S02]  /*36a20*/  LOP3.LUT R0, R0, 0xffefffff, RZ, 0xc0, !PT ;  /* 0xffefffff00007812 */ /* 0x000fe400078ec0ff */
[----:B------:R-:W-:-:S07]  /*36a30*/  ISETP.LT.AND P2, PT, R154, UR20, !P0 ;  /* 0x000000149a007c0c */ /* 0x000fce000c741270 */
[----:B------:R-:W-:-:S04]  /*36a40*/  @P1 LOP3.LUT R0, R0, 0x100000, RZ, 0xfc, !PT ;  /* 0x0010000000001812 */ /* 0x000fc800078efcff */
[----:B------:R-:W-:-:S04]  /*36a50*/  LOP3.LUT R0, R0, 0xfff7ffff, RZ, 0xc0, !PT ;  /* 0xfff7ffff00007812 */ /* 0x000fc800078ec0ff */
[----:B------:R-:W-:Y:S02]  /*36a60*/  @P3 LOP3.LUT R0, R0, 0x80000, RZ, 0xfc, !PT ;  /* 0x0008000000003812 */ /* 0x000fe400078efcff */
[----:B------:R-:W-:Y:S02]  /*36a70*/  ISETP.LT.AND P1, PT, R152, UR17, !P0 ;  /* 0x0000001198007c0c */ /* 0x000fe4000c721270 */
[----:B------:R-:W-:Y:S02]  /*36a80*/  LOP3.LUT R0, R0, 0xfffbffff, RZ, 0xc0, !PT ;  /* 0xfffbffff00007812 */ /* 0x000fe400078ec0ff */
[----:B------:R-:W-:Y:S02]  /*36a90*/  ISETP.GE.AND P0, PT, R168, UR41, PT ;  /* 0x00000029a8007c0c */ /* 0x000fe4000bf06270 */
[----:B------:R-:W-:Y:S02]  /*36aa0*/  @P2 LOP3.LUT R0, R0, 0x40000, RZ, 0xfc, !PT ;  /* 0x0004000000002812 */ /* 0x000fe400078efcff */
[----:B------:R-:W-:-:S02]  /*36ab0*/  ISETP.LT.AND P3, PT, R155, UR40, !P0 ;  /* 0x000000289b007c0c */ /* 0x000fc4000c761270 */
[----:B------:R-:W-:-:S04]  /*36ac0*/  LOP3.LUT R0, R0, 0xfffdffff, RZ, 0xc0, !PT ;  /* 0xfffdffff00007812 */ /* 0x000fc800078ec0ff */
[----:B------:R-:W-:-:S04]  /*36ad0*/  @P1 LOP3.LUT R0, R0, 0x20000, RZ, 0xfc, !PT ;  /* 0x0002000000001812 */ /* 0x000fc800078efcff */
[----:B------:R-:W-:Y:S02]  /*36ae0*/  LOP3.LUT R0, R0, 0xfffeffff, RZ, 0xc0, !PT ;  /* 0xfffeffff00007812 */ /* 0x000fe400078ec0ff */
[----:B------:R-:W-:Y:S02]  /*36af0*/  ISETP.LT.AND P1, PT, R156, UR26, !P0 ;  /* 0x0000001a9c007c0c */ /* 0x000fe4000c721270 */
[----:B------:R-:W-:Y:S02]  /*36b00*/  @P3 LOP3.LUT R0, R0, 0x10000, RZ, 0xfc, !PT ;  /* 0x0001000000003812 */ /* 0x000fe400078efcff */
[----:B------:R-:W-:Y:S02]  /*36b10*/  ISETP.LT.AND P2, PT, R154, UR25, !P0 ;  /* 0x000000199a007c0c */ /* 0x000fe4000c741270 */
[----:B------:R-:W-:-:S04]  /*36b20*/  LOP3.LUT R0, R0, 0xffffbfff, RZ, 0xc0, !PT ;  /* 0xffffbfff00007812 */ /* 0x000fc800078ec0ff */
[----:B------:R-:W-:-:S04]  /*36b30*/  LOP3.LUT R0, R0, 0xffff7fff, RZ, 0xc0, !PT ;  /* 0xffff7fff00007812 */ /* 0x000fc800078ec0ff */
[----:B------:R-:W-:Y:S02]  /*36b40*/  @P1 LOP3.LUT R0, R0, 0x8000, RZ, 0xfc, !PT ;  /* 0x0000800000001812 */ /* 0x000fe400078efcff */
[----:B------:R-:W-:Y:S02]  /*36b50*/  ISETP.LT.AND P1, PT, R152, UR22, !P0 ;  /* 0x0000001698007c0c */ /* 0x000fe4000c721270 */
[----:B------:R-:W-:Y:S02]  /*36b60*/  @P2 LOP3.LUT R0, R0, 0x4000, RZ, 0xfc, !PT ;  /* 0x0000400000002812 */ /* 0x000fe400078efcff */
[----:B------:R-:W-:Y:S02]  /*36b70*/  ISETP.GE.AND P0, PT, R169, UR30, PT ;  /* 0x0000001ea9007c0c */ /* 0x000fe4000bf06270 */
[----:B------:R-:W-:-:S07]  /*36b80*/  LOP3.LUT R0, R0, 0xffffdfff, RZ, 0xc0, !PT ;  /* 0xffffdfff00007812 */ /* 0x000fce00078ec0ff */
        /* <DEDUP_REMOVED lines=14> */
[----:B------:R-:W-:Y:S02]  /*36c70*/  @P1 LOP3.LUT R0, R0, 0x200, RZ, 0xfc, !PT ;  /* 0x0000020000001812 */ /* 0x000fe400078efcff */
[----:B------:R-:W-:Y:S02]  /*36c80*/  ISETP.LT.AND P2, PT, R156, UR18, !P0 ;  /* 0x000000129c007c0c */ /* 0x000fe4000c741270 */
        /* <DEDUP_REMOVED lines=8> */
[----:B------:R-:W-:Y:S02]  /*36d10*/  ISETP.GE.AND P1, PT, R172, UR7, PT ;  /* 0x00000007ac007c0c */ /* 0x000fe4000bf26270 */
[----:B------:R-:W-:Y:S02]  /*36d20*/  LOP3.LUT R0, R0, 0xfffffff7, RZ, 0xc0, !PT ;  /* 0xfffffff700007812 */ /* 0x000fe400078ec0ff */
[----:B------:R-:W-:Y:S01]  /*36d30*/  ISETP.LT.AND P3, PT, R155, UR6, !P1 ;  /* 0x000000069b007c0c */ /* 0x000fe2000cf61270 */
[----:B-1----:R-:W-:Y:S01]  /*36d40*/  VIADD R25, R25, UR57 ;  /* 0x0000003919197c36 */ /* 0x002fe20008000000 */
[----:B------:R-:W-:Y:S01]  /*36d50*/  @P0 LOP3.LUT R0, R0, 0x8, RZ, 0xfc, !PT ;  /* 0x0000000800000812 */ /* 0x000fe200078efcff */
[----:B------:R-:W-:Y:S01]  /*36d60*/  ULDC.64 UR6, c[0x0][0x228] ;  /* 0x00008a0000067ab9 */ /* 0x000fe20000000a00 */
[----:B------:R-:W-:-:S02]  /*36d70*/  ISETP.LT.AND P2, PT, R156, UR46, !P1 ;  /* 0x0000002e9c007c0c */ /* 0x000fc4000cf41270 */
[----:B------:R-:W-:Y:S02]  /*36d80*/  LOP3.LUT R0, R0, 0xfffffffb, RZ, 0xc0, !PT ;  /* 0xfffffffb00007812 */ /* 0x000fe400078ec0ff */
[----:B------:R-:W-:-:S05]  /*36d90*/  ISETP.LT.AND P0, PT, R154, UR45, !P1 ;  /* 0x0000002d9a007c0c */ /* 0x000fca000cf01270 */
[----:B------:R-:W-:-:S04]  /*36da0*/  @P3 LOP3.LUT R0, R0, 0x4, RZ, 0xfc, !PT ;  /* 0x0000000400003812 */ /* 0x000fc800078efcff */
[----:B------:R-:W-:Y:S01]  /*36db0*/  LOP3.LUT R0, R0, 0xfffffffd, RZ, 0xc0, !PT ;  /* 0xfffffffd00007812 */ /* 0x000fe200078ec0ff */
[----:B------:R1:W-:Y:S03]  /*36dc0*/  STL [R1+0x13f0], R25 ;  /* 0x0013f01901007387 */ /* 0x0003e60000100800 */
[----:B------:R-:W-:Y:S01]  /*36dd0*/  @P2 LOP3.LUT R0, R0, 0x2, RZ, 0xfc, !PT ;  /* 0x0000000200002812 */ /* 0x000fe200078efcff */
[----:B------:R-:W-:Y:S03]  /*36de0*/  STL [R1+0x1460], R14 ;  /* 0x0014600e01007387 */ /* 0x000fe60000100800 */
[----:B------:R-:W-:Y:S01]  /*36df0*/  LOP3.LUT R0, R0, 0xfffffffe, RZ, 0xc0, !PT ;  /* 0xfffffffe00007812 */ /* 0x000fe200078ec0ff */
[----:B------:R-:W-:Y:S04]  /*36e00*/  STL [R1+0x145c], R15 ;  /* 0x00145c0f01007387 */ /* 0x000fe80000100800 */
[----:B------:R-:W-:Y:S01]  /*36e10*/  STL [R1+0x1458], R16 ;  /* 0x0014581001007387 */ /* 0x000fe20000100800 */
[----:B------:R-:W-:-:S03]  /*36e20*/  @P0 LOP3.LUT R0, R0, 0x1, RZ, 0xfc, !PT ;  /* 0x0000000100000812 */ /* 0x000fc600078efcff */
[----:B------:R-:W-:Y:S01]  /*36e30*/  STL [R1+0x1454], R17 ;  /* 0x0014541101007387 */ /* 0x000fe20000100800 */
[----:B--2---:R-:W-:-:S03]  /*36e40*/  ISETP.GE.AND P0, PT, R173, R24, PT ;  /* 0x00000018ad00720c */ /* 0x004fc60003f06270 */
[----:B------:R-:W-:Y:S04]  /*36e50*/  STL [R1+0x1450], R18 ;  /* 0x0014501201007387 */ /* 0x000fe80000100800 */
[----:B------:R-:W-:Y:S04]  /*36e60*/  STL [R1+0x144c], R19 ;  /* 0x00144c1301007387 */ /* 0x000fe80000100800 */
[----:B------:R-:W-:Y:S04]  /*36e70*/  STL [R1+0x1448], R20 ;  /* 0x0014481401007387 */ /* 0x000fe80000100800 */
[----:B------:R-:W2:Y:S04]  /*36e80*/  LDL.LU R24, [R1+0x554] ;  /* 0x0005540001187983 */ /* 0x000ea80000300800 */
[----:B-1----:R-:W2:Y:S04]  /*36e90*/  LDL.LU R25, [R1+0x55c] ;  /* 0x00055c0001197983 */ /* 0x002ea80000300800 */
[----:B------:R-:W2:Y:S04]  /*36ea0*/  LDL.LU R26, [R1+0x354] ;  /* 0x00035400011a7983 */ /* 0x000ea80000300800 */
[----:B------:R-:W2:Y:S04]  /*36eb0*/  LDL.LU R27, [R1+0x35c] ;  /* 0x00035c00011b7983 */ /* 0x000ea80000300800 */
[----:B------:R-:W1:Y:S04]  /*36ec0*/  LDS.128 R16, [R157] ;  /* 0x000000009d107984 */ /* 0x000e680000000c00 */
[----:B------:R-:W3:Y:S01]  /*36ed0*/  LDL.LU R28, [R1+0x154] ;  /* 0x00015400011c7983 */ /* 0x000ee20000300800 */
[----:B------:R-:W-:Y:S06]  /*36ee0*/  BAR.SYNC.DEFER_BLOCKING 0x0 ;  /* 0x0000000000007b1d */ /* 0x000fec0000010000 */
[----:B-1----:R-:W-:Y:S04]  /*36ef0*/  STL.64 [R1+0x550], R16 ;  /* 0x0005501001007387 */ /* 0x002fe80000100a00 */
[----:B------:R-:W-:Y:S04]  /*36f00*/  STL.64 [R1+0x558], R18 ;  /* 0x0005581201007387 */ /* 0x000fe80000100a00 */
[----:B------:R-:W3:Y:S04]  /*36f10*/  LDL.LU R29, [R1+0x15c] ;  /* 0x00015c00011d7983 */ /* 0x000ee80000300800 */
[----:B--2---:R1:W-:Y:S01]  /*36f20*/  STSM.16.M88.4 [R153], R24 ;  /* 0x0000001899007844 */ /* 0x0043e20000000200 */
[----:B------:R-:W-:Y:S06]  /*36f30*/  BAR.SYNC.DEFER_BLOCKING 0x0 ;  /* 0x0000000000007b1d */ /* 0x000fec0000010000 */
[----:B-1----:R-:W2:Y:S04]  /*36f40*/  LDL.LU R24, [R1+0xd60] ;  /* 0x000d600001187983 */ /* 0x002ea80000300800 */
[----:B------:R-:W1:Y:S01]  /*36f50*/  LDS.128 R16, [R157] ;  /* 0x000000009d107984 */ /* 0x000e620000000c00 */
[----:B------:R-:W-:Y:S06]  /*36f60*/  BAR.SYNC.DEFER_BLOCKING 0x0 ;  /* 0x0000000000007b1d */ /* 0x000fec0000010000 */
[----:B-1----:R-:W-:Y:S04]  /*36f70*/  STL.64 [R1+0x350], R16 ;  /* 0x0003501001007387 */ /* 0x002fe80000100a00 */
[----:B------:R-:W-:Y:S04]  /*36f80*/  STL.64 [R1+0x358], R18 ;  /* 0x0003581201007387 */ /* 0x000fe80000100a00 */
[----:B------:R-:W2:Y:S04]  /*36f90*/  LDL.LU R25, [R1+0xd68] ;  /* 0x000d680001197983 */ /* 0x000ea80000300800 */
[----:B------:R-:W2:Y:S04]  /*36fa0*/  LDL.LU R26, [R1+0xb60] ;  /* 0x000b6000011a7983 */ /* 0x000ea80000300800 */
[----:B------:R-:W2:Y:S04]  /*36fb0*/  LDL.LU R27, [R1+0xb68] ;  /* 0x000b6800011b7983 */ /* 0x000ea80000300800 */
[----:B---3--:R1:W-:Y:S01]  /*36fc0*/  STSM.16.M88.4 [R153], R28 ;  /* 0x0000001c99007844 */ /* 0x0083e20000000200 */
[----:B------:R-:W-:Y:S06]  /*36fd0*/  BAR.SYNC.DEFER_BLOCKING 0x0 ;  /* 0x0000000000007b1d */ /* 0x000fec0000010000 */
[----:B-1----:R-:W3:Y:S04]  /*36fe0*/  LDL.LU R28, [R1+0x960] ;  /* 0x00096000011c7983 */ /* 0x002ee80000300800 */
[----:B------:R-:W1:Y:S01]  /*36ff0*/  LDS.128 R16, [R157] ;  /* 0x000000009d107984 */ /* 0x000e620000000c00 */
[----:B------:R-:W-:Y:S06]  /*37000*/  BAR.SYNC.DEFER_BLOCKING 0x0 ;  /* 0x0000000000007b1d */ /* 0x000fec0000010000 */
[----:B-1----:R-:W-:Y:S04]  /*37010*/  STL.64 [R1+0x150], R16 ;  /* 0x0001501001007387 */ /* 0x002fe80000100a00 */
[----:B------:R-:W-:Y:S04]  /*37020*/  STL.64 [R1+0x158], R18 ;  /* 0x0001581201007387 */ /* 0x000fe80000100a00 */
[----:B------:R-:W3:Y:S04]  /*37030*/  LDL.LU R29, [R1+0x968] ;  /* 0x00096800011d7983 */ /* 0x000ee80000300800 */
[----:B------:R-:W3:Y:S04]  /*37040*/  LDL.LU R30, [R1+0x760] ;  /* 0x00076000011e7983 */ /* 0x000ee80000300800 */
        /* <DEDUP_REMOVED lines=18> */
[----:B------:R-:W3:Y:S01]  /*37170*/  LDL.LU R29, [R1+0x168] ;  /* 0x00016800011d7983 */ /* 0x000ee20000300800 */
[----:B------:R-:W-:-:S02]  /*37180*/  IMAD.MOV.U32 R30, RZ, RZ, R112 ;  /* 0x000000ffff1e7224 */ /* 0x000fc400078e0070 */
[----:B------:R-:W-:Y:S01]  /*37190*/  IMAD.MOV.U32 R31, RZ, RZ, R114 ;  /* 0x000000ffff1f7224 */ /* 0x000fe200078e0072 */
        /* <DEDUP_REMOVED lines=245> */
[----:B-1----:R-:W-:Y:S04]  /*380f0*/  STL.64 [R1], R16 ;  /* 0x0000001001007387 */ /* 0x002fe80000100a00 */
[----:B------:R-:W-:Y:S04]  /*38100*/  STL.64 [R1+0x8], R18 ;  /* 0x0000081201007387 */ /* 0x000fe80000100a00 */
[----:B------:R-:W2:Y:S04]  /*38110*/  LDL.LU R25, [R1+0xd9c] ;  /* 0x000d9c0001197983 */ /* 0x000ea80000300800 */
[----:B------:R-:W2:Y:S04]  /*38120*/  LDL.LU R26, [R1+0xb94] ;  /* 0x000b9400011a7983 */ /* 0x000ea80000300800 */
[----:B------:R-:W2:Y:S04]  /*38130*/  LDL.LU R27, [R1+0xb9c] ;  /* 0x000b9c00011b7983 */ /* 0x000ea80000300800 */
[----:B---3--:R1:W-:Y:S01]  /*38140*/  STSM.16.M88.4 [R153], R28 ;  /* 0x0000001c99007844 */ /* 0x0083e20000000200 */
[----:B------:R-:W-:Y:S06]  /*38150*/  BAR.SYNC.DEFER_BLOCKING 0x0 ;  /* 0x0000000000007b1d */ /* 0x000fec0000010000 */
[----:B-1----:R-:W3:Y:S04]  /*38160*/  LDL.LU R28, [R1+0x994] ;  /* 0x00099400011c7983 */ /* 0x002ee80000300800 */
[----:B------:R-:W3:Y:S04]  /*38170*/  LDL.LU R29, [R1+0x99c] ;  /* 0x00099c00011d7983 */ /* 0x000ee80000300800 */
[----:B------:R-:W3:Y:S04]  /*38180*/  LDL.LU R30, [R1+0x794] ;  /* 0x00079400011e7983 */ /* 0x000ee80000300800 */
[----:B------:R-:W3:Y:S04]  /*38190*/  LDL.LU R31, [R1+0x79c] ;  /* 0x00079c00011f7983 */ /* 0x000ee80000300800 */
[----:B------:R-:W1:Y:S01]  /*381a0*/  LDS.128 R248, [R157] ;  /* 0x000000009df87984 */ /* 0x000e620000000c00 */
[----:B------:R-:W-:Y:S06]  /*381b0*/  BAR.SYNC.DEFER_BLOCKING 0x0 ;  /* 0x0000000000007b1d */ /* 0x000fec0000010000 */
[----:B--2---:R2:W-:Y:S02]  /*381c0*/  STSM.16.M88.4 [R153], R24 ;  /* 0x0000001899007844 */ /* 0x0045e40000000200 */
[----:B------:R-:W-:Y:S06]  /*381d0*/  BAR.SYNC.DEFER_BLOCKING 0x0 ;  /* 0x0000000000007b1d */ /* 0x000fec0000010000 */
[----:B--2---:R-:W2:Y:S04]  /*381e0*/  LDL.LU R24, [R1+0x594] ;  /* 0x0005940001187983 */ /* 0x004ea80000300800 */
[----:B------:R-:W2:Y:S04]  /*381f0*/  LDL.LU R25, [R1+0x59c] ;  /* 0x00059c0001197983 */ /* 0x000ea80000300800 */
[----:B------:R-:W2:Y:S04]  /*38200*/  LDL.LU R26, [R1+0x394] ;  /* 0x00039400011a7983 */ /* 0x000ea80000300800 */
[----:B------:R-:W2:Y:S04]  /*38210*/  LDL.LU R27, [R1+0x39c] ;  /* 0x00039c00011b7983 */ /* 0x000ea80000300800 */
[----:B------:R-:W4:Y:S01]  /*38220*/  LDS.128 R244, [R157] ;  /* 0x000000009df47984 */ /* 0x000f220000000c00 */
[----:B------:R-:W-:Y:S06]  /*38230*/  BAR.SYNC.DEFER_BLOCKING 0x0 ;  /* 0x0000000000007b1d */ /* 0x000fec0000010000 */
[----:B---3--:R3:W-:Y:S02]  /*38240*/  STSM.16.M88.4 [R153], R28 ;  /* 0x0000001c99007844 */ /* 0x0087e40000000200 */
[----:B------:R-:W-:Y:S06]  /*38250*/  BAR.SYNC.DEFER_BLOCKING 0x0 ;  /* 0x0000000000007b1d */ /* 0x000fec0000010000 */
[----:B---3--:R-:W3:Y:S04]  /*38260*/  LDL.LU R28, [R1+0x194] ;  /* 0x00019400011c7983 */ /* 0x008ee80000300800 */
[----:B------:R-:W3:Y:S04]  /*38270*/  LDL.LU R29, [R1+0x19c] ;  /* 0x00019c00011d7983 */ /* 0x000ee80000300800 */
[----:B------:R-:W4:Y:S01]  /*38280*/  LDS.128 R240, [R157] ;  /* 0x000000009df07984 */ /* 0x000f220000000c00 */
[----:B------:R-:W-:Y:S01]  /*38290*/  BAR.SYNC.DEFER_BLOCKING 0x0 ;  /* 0x0000000000007b1d */ /* 0x000fe20000010000 */
[----:B------:R-:W-:-:S02]  /*382a0*/  IMAD.MOV.U32 R30, RZ, RZ, R125 ;  /* 0x000000ffff1e7224 */ /* 0x000fc400078e007d */
[----:B------:R-:W-:-:S03]  /*382b0*/  IMAD.MOV.U32 R31, RZ, RZ, R127 ;  /* 0x000000ffff1f7224 */ /* 0x000fc600078e007f */
        /* <DEDUP_REMOVED lines=12> */
[----:B------:R-:W3:Y:S04]  /*38380*/  LDL.LU R30, [R1+0x7a0] ;  /* 0x0007a000011e7983 */ /* 0x000ee80000300800 */
[----:B------:R-:W3:Y:S04]  /*38390*/  LDL.LU R31, [R1+0x7a8] ;  /* 0x0007a800011f7983 */ /* 0x000ee80000300800 */
[----:B------:R-:W4:Y:S01]  /*383a0*/  LDS.128 R232, [R157] ;  /* 0x000000009de87984 */ /* 0x000f220000000c00 */
        /* <DEDUP_REMOVED lines=71> */
[----:B------:R-:W4:Y:S04]  /*38820*/  LDL.LU R32, [R1+0x1b0] ;  /* 0x0001b00001207983 */ /* 0x000f280000300800 */
[----:B------:R-:W4:Y:S04]  /*38830*/  LDL.LU R33, [R1+0x1b8] ;  /* 0x0001b80001217983 */ /* 0x000f280000300800 */
[----:B------:R-:W1:Y:S01]  /*38840*/  LDS.128 R196, [R157] ;  /* 0x000000009dc47984 */ /* 0x000e620000000c00 */
[----:B------:R-:W-:Y:S06]  /*38850*/  BAR.SYNC.DEFER_BLOCKING 0x0 ;  /* 0x0000000000007b1d */ /* 0x000fec0000010000 */
[----:B---3--:R3:W-:Y:S02]  /*38860*/  STSM.16.M88.4 [R153], R28 ;  /* 0x0000001c99007844 */ /* 0x0087e40000000200 */
[----:B------:R-:W-:Y:S06]  /*38870*/  BAR.SYNC.DEFER_BLOCKING 0x0 ;  /* 0x0000000000007b1d */ /* 0x000fec0000010000 */
[----:B---3--:R-:W3:Y:S04]  /*38880*/  LDL.LU R28, [R1+0xdb4] ;  /* 0x000db400011c7983 */ /* 0x008ee80000300800 */
        /* <DEDUP_REMOVED lines=10> */
[----:B------:R-:W1:Y:S01]  /*38930*/  LDS.128 R188, [R157] ;  /* 0x000000009dbc7984 */ /* 0x000e620000000c00 */
[----:B------:R-:W-:Y:S06]  /*38940*/  BAR.SYNC.DEFER_BLOCKING 0x0 ;  /* 0x0000000000007b1d */ /* 0x000fec0000010000 */
[----:B------:R-:W2:Y:S04]  /*38950*/  LDL.LU R27, [R1+0x7bc] ;  /* 0x0007bc00011b7983 */ /* 0x000ea80000300800 */
[----:B----4-:R-:W-:Y:S01]  /*38960*/  STSM.16.M88.4 [R153], R32 ;  /* 0x0000002099007844 */ /* 0x010fe20000000200 */
[----:B------:R-:W-:Y:S06]  /*38970*/  BAR.SYNC.DEFER_BLOCKING 0x0 ;  /* 0x0000000000007b1d */ /* 0x000fec0000010000 */
[----:B------:R-:W4:Y:S02]  /*38980*/  LDS.128 R184, [R157] ;  /* 0x000000009db87984 */ /* 0x000f240000000c00 */
        /* <DEDUP_REMOVED lines=22> */
[----:B------:R-:W-:-:S02]  /*38af0*/  IMAD.MOV.U32 R26, RZ, RZ, R133 ;  /* 0x000000ffff1a7224 */ /* 0x000fc400078e0085 */
[----:B------:R-:W-:Y:S01]  /*38b00*/  IMAD.MOV.U32 R27, RZ, RZ, R135 ;  /* 0x000000ffff1b7224 */ /* 0x000fe200078e0087 */
        /* <DEDUP_REMOVED lines=29> */
[----:B------:R-:W4:Y:S04]  /*38ce0*/  LDL.LU R32, [R1+0x9c4] ;  /* 0x0009c40001207983 */ /* 0x000f280000300800 */
[----:B------:R-:W4:Y:S04]  /*38cf0*/  LDL.LU R33, [R1+0x9cc] ;  /* 0x0009cc0001217983 */ /* 0x000f280000300800 */
[----:B------:R-:W4:Y:S04]  /*38d00*/  LDL.LU R34, [R1+0x7c4] ;  /* 0x0007c40001227983 */ /* 0x000f280000300800 */
[----:B------:R-:W4:Y:S04]  /*38d10*/  LDL.LU R35, [R1+0x7cc] ;  /* 0x0007cc0001237983 */ /* 0x000f280000300800 */
[----:B------:R-:W4:Y:S04]  /*38d20*/  LDL.LU R36, [R1+0x5c4] ;  /* 0x0005c40001247983 */ /* 0x000f280000300800 */
[----:B------:R-:W4:Y:S04]  /*38d30*/  LDL.LU R37, [R1+0x5cc] ;  /* 0x0005cc0001257983 */ /* 0x000f280000300800 */
[----:B------:R-:W4:Y:S04]  /*38d40*/  LDL.LU R38, [R1+0x3c4] ;  /* 0x0003c40001267983 */ /* 0x000f280000300800 */
[----:B------:R-:W4:Y:S04]  /*38d50*/  LDL.LU R39, [R1+0x3cc] ;  /* 0x0003cc0001277983 */ /* 0x000f280000300800 */
[----:B------:R-:W1:Y:S01]  /*38d60*/  LDS.128 R128, [R157] ;  /* 0x000000009d807984 */ /* 0x000e620000000c00 */
[----:B------:R-:W-:-:S02]  /*38d70*/  IMAD.MOV.U32 R26, RZ, RZ, R136 ;  /* 0x000000ffff1a7224 */ /* 0x000fc400078e0088 */
[----:B------:R-:W-:Y:S01]  /*38d80*/  IMAD.MOV.U32 R27, RZ, RZ, R138 ;  /* 0x000000ffff1b7224 */ /* 0x000fe200078e008a */
[----:B------:R-:W-:Y:S06]  /*38d90*/  BAR.SYNC.DEFER_BLOCKING 0x0 ;  /* 0x0000000000007b1d */ /* 0x000fec0000010000 */
[----:B------:R-:W4:Y:S04]  /*38da0*/  LDL.LU R40, [R1+0x1c4] ;  /* 0x0001c40001287983 */ /* 0x000f280000300800 */
[----:B------:R-:W4:Y:S04]  /*38db0*/  LDL.LU R41, [R1+0x1cc] ;  /* 0x0001cc0001297983 */ /* 0x000f280000300800 */
[----:B------:R-:W4:Y:S04]  /*38dc0*/  LDL.LU R44, [R1+0xdd0] ;  /* 0x000dd000012c7983 */ /* 0x000f280000300800 */
[----:B------:R-:W4:Y:S04]  /*38dd0*/  LDL.LU R45, [R1+0xdd8] ;  /* 0x000dd800012d7983 */ /* 0x000f280000300800 */
[----:B------:R-:W4:Y:S04]  /*38de0*/  LDL.LU R46, [R1+0xbd0] ;  /* 0x000bd000012e7983 */ /* 0x000f280000300800 */
[----:B------:R-:W4:Y:S04]  /*38df0*/  LDL.LU R47, [R1+0xbd8] ;  /* 0x000bd800012f7983 */ /* 0x000f280000300800 */
[----:B--2---:R-:W-:Y:S01]  /*38e00*/  STSM.16.M88.4 [R153], R24 ;  /* 0x0000001899007844 */ /* 0x004fe20000000200 */
[----:B------:R-:W-:Y:S06]  /*38e10*/  BAR.SYNC.DEFER_BLOCKING 0x0 ;  /* 0x0000000000007b1d */ /* 0x000fec0000010000 */
[----:B------:R-:W2:Y:S02]  /*38e20*/  LDS.128 R24, [R157] ;  /* 0x000000009d187984 */ /* 0x000ea40000000c00 */
[----:B------:R-:W-:Y:S06]  /*38e30*/  BAR.SYNC.DEFER_BLOCKING 0x0 ;  /* 0x0000000000007b1d */ /* 0x000fec0000010000 */
[----:B---3--:R-:W-:Y:S02]  /*38e40*/  STSM.16.M88.4 [R153], R28 ;  /* 0x0000001c99007844 */ /* 0x008fe40000000200 */
[----:B------:R-:W-:Y:S06]  /*38e50*/  BAR.SYNC.DEFER_BLOCKING 0x0 ;  /* 0x0000000000007b1d */ /* 0x000fec0000010000 */
[----:B------:R-:W3:Y:S02]  /*38e60*/  LDS.128 R28, [R157] ;  /* 0x000000009d1c7984 */ /* 0x000ee40000000c00 */
[----:B------:R-:W-:Y:S06]  /*38e70*/  BAR.SYNC.DEFER_BLOCKING 0x0 ;  /* 0x0000000000007b1d */ /* 0x000fec0000010000 */
[----:B----4-:R-:W-:Y:S02]  /*38e80*/  STSM.16.M88.4 [R153], R32 ;  /* 0x0000002099007844 */ /* 0x010fe40000000200 */
[----:B------:R-:W-:Y:S06]  /*38e90*/  BAR.SYNC.DEFER_BLOCKING 0x0 ;  /* 0x0000000000007b1d */ /* 0x000fec0000010000 */
[----:B------:R-:W4:Y:S02]  /*38ea0*/  LDS.128 R32, [R157] ;  /* 0x000000009d207984 */ /* 0x000f240000000c00 */
[----:B------:R-:W-:Y:S06]  /*38eb0*/  BAR.SYNC.DEFER_BLOCKING 0x0 ;  /* 0x0000000000007b1d */ /* 0x000fec0000010000 */
[----:B------:R1:W-:Y:S02]  /*38ec0*/  STSM.16.M88.4 [R153], R36 ;  /* 0x0000002499007844 */ /* 0x0003e40000000200 */
[----:B------:R-:W-:Y:S06]  /*38ed0*/  BAR.SYNC.DEFER_BLOCKING 0x0 ;  /* 0x0000000000007b1d */ /* 0x000fec0000010000 */
[----:B-1----:R-:W2:Y:S04]  /*38ee0*/  LDL.LU R36, [R1+0x9d0] ;  /* 0x0009d00001247983 */ /* 0x002ea80000300800 */
[----:B------:R-:W2:Y:S04]  /*38ef0*/  LDL.LU R37, [R1+0x9d8] ;  /* 0x0009d80001257983 */ /* 0x000ea80000300800 */
[----:B------:R-:W2:Y:S04]  /*38f00*/  LDL.LU R38, [R1+0x7d0] ;  /* 0x0007d00001267983 */ /* 0x000ea80000300800 */
[----:B------:R-:W2:Y:S04]  /*38f10*/  LDL.LU R39, [R1+0x7d8] ;  /* 0x0007d80001277983 */ /* 0x000ea80000300800 */
[----:B------:R-:W1:Y:S01]  /*38f20*/  LDS.128 R52, [R157] ;  /* 0x000000009d347984 */ /* 0x000e620000000c00 */
[----:B------:R-:W-:Y:S06]  /*38f30*/  BAR.SYNC.DEFER_BLOCKING 0x0 ;  /* 0x0000000000007b1d */ /* 0x000fec0000010000 */
[----:B------:R-:W3:Y:S04]  /*38f40*/  LDL.LU R56, [R1+0x5d0] ;  /* 0x0005d00001387983 */ /* 0x000ee80000300800 */
[----:B------:R-:W3:Y:S04]  /*38f50*/  LDL.LU R57, [R1+0x5d8] ;  /* 0x0005d80001397983 */ /* 0x000ee80000300800 */
[----:B------:R-:W3:Y:S04]  /*38f60*/  LDL.LU R58, [R1+0x3d0] ;  /* 0x0003d000013a7983 */ /* 0x000ee80000300800 */
[----:B------:R-:W3:Y:S04]  /*38f70*/  LDL.LU R59, [R1+0x3d8] ;  /* 0x0003d800013b7983 */ /* 0x000ee80000300800 */
[----:B------:R-:W-:Y:S01]  /*38f80*/  STSM.16.M88.4 [R153], R40 ;  /* 0x0000002899007844 */ /* 0x000fe20000000200 */
[----:B------:R-:W-:Y:S06]  /*38f90*/  BAR.SYNC.DEFER_BLOCKING 0x0 ;  /* 0x0000000000007b1d */ /* 0x000fec0000010000 */
[----:B------:R-:W1:Y:S02]  /*38fa0*/  LDS.128 R48, [R157] ;  /* 0x000000009d307984 */ /* 0x000e640000000c00 */
[----:B------:R-:W-:Y:S06]  /*38fb0*/  BAR.SYNC.DEFER_BLOCKING 0x0 ;  /* 0x0000000000007b1d */ /* 0x000fec0000010000 */
[----:B------:R-:W-:Y:S02]  /*38fc0*/  STSM.16.M88.4 [R153], R44 ;  /* 0x0000002c99007844 */ /* 0x000fe40000000200 */
[----:B------:R-:W-:Y:S06]  /*38fd0*/  BAR.SYNC.DEFER_BLOCKING 0x0 ;  /* 0x0000000000007b1d */ /* 0x000fec0000010000 */
[----:B------:R-:W1:Y:S02]  /*38fe0*/  LDS.128 R44, [R157] ;  /* 0x000000009d2c7984 */ /* 0x000e640000000c00 */
[----:B------:R-:W-:Y:S06]  /*38ff0*/  BAR.SYNC.DEFER_BLOCKING 0x0 ;  /* 0x0000000000007b1d */ /* 0x000fec0000010000 */
[----:B--2---:R2:W-:Y:S02]  /*39000*/  STSM.16.M88.4 [R153], R36 ;  /* 0x0000002499007844 */ /* 0x0045e40000000200 */
[----:B------:R-:W-:Y:S06]  /*39010*/  BAR.SYNC.DEFER_BLOCKING 0x0 ;  /* 0x0000000000007b1d */ /* 0x000fec0000010000 */
[----:B--2---:R-:W2:Y:S04]  /*39020*/  LDL.LU R36, [R1+0x1d0] ;  /* 0x0001d00001247983 */ /* 0x004ea80000300800 */
[----:B------:R-:W2:Y:S04]  /*39030*/  LDL.LU R37, [R1+0x1d8] ;  /* 0x0001d80001257983 */ /* 0x000ea80000300800 */
        /* <DEDUP_REMOVED lines=13> */
[----:B------:R-:W-:Y:S01]  /*39110*/  BAR.SYNC.DEFER_BLOCKING 0x0 ;  /* 0x0000000000007b1d */ /* 0x000fe20000010000 */
[----:B------:R-:W-:-:S02]  /*39120*/  IMAD.MOV.U32 R38, RZ, RZ, R140 ;  /* 0x000000ffff267224 */ /* 0x000fc400078e008c */
[----:B------:R-:W-:-:S03]  /*39130*/  IMAD.MOV.U32 R39, RZ, RZ, R142 ;  /* 0x000000ffff277224 */ /* 0x000fc600078e008e */
[----:B------:R-:W4:Y:S04]  /*39140*/  LDL.LU R72, [R1+0x1d4] ;  /* 0x0001d40001487983 */ /* 0x000f280000300800 */
[----:B------:R-:W4:Y:S04]  /*39150*/  LDL.LU R73, [R1+0x1dc] ;  /* 0x0001dc0001497983 */ /* 0x000f280000300800 */
[----:B------:R-:W4:Y:S04]  /*39160*/  LDL.LU R76, [R1+0xde0] ;  /* 0x000de000014c7983 */ /* 0x000f280000300800 */
[----:B------:R-:W4:Y:S04]  /*39170*/  LDL.LU R77, [R1+0xde8] ;  /* 0x000de800014d7983 */ /* 0x000f280000300800 */
[----:B---3--:R-:W-:Y:S01]  /*39180*/  STSM.16.M88.4 [R153], R56 ;  /* 0x0000003899007844 */ /* 0x008fe20000000200 */
[----:B------:R-:W-:Y:S06]  /*39190*/  BAR.SYNC.DEFER_BLOCKING 0x0 ;  /* 0x0000000000007b1d */ /* 0x000fec0000010000 */
[----:B------:R-:W3:Y:S04]  /*391a0*/  LDL.LU R78, [R1+0xbe0] ;  /* 0x000be000014e7983 */ /* 0x000ee80000300800 */
[----:B------:R-:W3:Y:S04]  /*391b0*/  LDL.LU R79, [R1+0xbe8] ;  /* 0x000be800014f7983 */ /* 0x000ee80000300800 */
[----:B------:R-:W1:Y:S01]  /*391c0*/  LDS.128 R56, [R157] ;  /* 0x000000009d387984 */ /* 0x000e620000000c00 */
[----:B------:R-:W-:Y:S06]  /*391d0*/  BAR.SYNC.DEFER_BLOCKING 0x0 ;  /* 0x0000000000007b1d */ /* 0x000fec0000010000 */
[----:B--2---:R-:W-:Y:S02]  /*391e0*/  STSM.16.M88.4 [R153], R36 ;  /* 0x0000002499007844 */ /* 0x004fe40000000200 */
[----:B------:R-:W-:Y:S06]  /*391f0*/  BAR.SYNC.DEFER_BLOCKING 0x0 ;  /* 0x0000000000007b1d */ /* 0x000fec0000010000 */
[----:B------:R-:W2:Y:S02]  /*39200*/  LDS.128 R36, [R157] ;  /* 0x000000009d247984 */ /* 0x000ea40000000c00 */
[----:B------:R-:W-:Y:S06]  /*39210*/  BAR.SYNC.DEFER_BLOCKING 0x0 ;  /* 0x0000000000007b1d */ /* 0x000fec0000010000 */
[----:B----4-:R-:W-:Y:S02]  /*39220*/  STSM.16.M88.4 [R153], R60 ;  /* 0x0000003c99007844 */ /* 0x010fe40000000200 */
[----:B------:R-:W-:Y:S06]  /*39230*/  BAR.SYNC.DEFER_BLOCKING 0x0 ;  /* 0x0000000000007b1d */ /* 0x000fec0000010000 */
[----:B------:R-:W4:Y:S02]  /*39240*/  LDS.128 R60, [R157] ;  /* 0x000000009d3c7984 */ /* 0x000f240000000c00 */
[----:B------:R-:W-:Y:S06]  /*39250*/  BAR.SYNC.DEFER_BLOCKING 0x0 ;  /* 0x0000000000007b1d */ /* 0x000fec0000010000 */
[----:B------:R-:W-:Y:S02]  /*39260*/  STSM.16.M88.4 [R153], R64 ;  /* 0x0000004099007844 */ /* 0x000fe40000000200 */
        /* <DEDUP_REMOVED lines=11> */
[----:B------:R-:W4:Y:S04]  /*39320*/  LDL.LU R88, [R1+0x5e0] ;  /* 0x0005e00001587983 */ /* 0x000f280000300800 */
[----:B------:R-:W4:Y:S04]  /*39330*/  LDL.LU R89, [R1+0x5e8] ;  /* 0x0005e80001597983 */ /* 0x000f280000300800 */
[----:B------:R-:W4:Y:S04]  /*39340*/  LDL.LU R90, [R1+0x3e0] ;  /* 0x0003e000015a7983 */ /* 0x000f280000300800 */
[----:B------:R-:W4:Y:S04]  /*39350*/  LDL.LU R91, [R1+0x3e8] ;  /* 0x0003e800015b7983 */ /* 0x000f280000300800 */
[----:B------:R-:W-:Y:S01]  /*39360*/  STSM.16.M88.4 [R153], R72 ;  /* 0x0000004899007844 */ /* 0x000fe20000000200 */
[----:B------:R-:W-:Y:S06]  /*39370*/  BAR.SYNC.DEFER_BLOCKING 0x0 ;  /* 0x0000000000007b1d */ /* 0x000fec0000010000 */
[----:B------:R-:W1:Y:S02]  /*39380*/  LDS.128 R84, [R157] ;  /* 0x000000009d547984 */ /* 0x000e640000000c00 */
[----:B------:R-:W-:Y:S06]  /*39390*/  BAR.SYNC.DEFER_BLOCKING 0x0 ;  /* 0x0000000000007b1d */ /* 0x000fec0000010000 */
[----:B---3--:R-:W-:Y:S02]  /*393a0*/  STSM.16.M88.4 [R153], R76 ;  /* 0x0000004c99007844 */ /* 0x008fe40000000200 */
[----:B------:R-:W-:Y:S06]  /*393b0*/  BAR.SYNC.DEFER_BLOCKING 0x0 ;  /* 0x0000000000007b1d */ /* 0x000fec0000010000 */
[----:B------:R-:W3:Y:S02]  /*393c0*/  LDS.128 R72, [R157] ;  /* 0x000000009d487984 */ /* 0x000ee40000000c00 */
[----:B------:R-:W-:Y:S06]  /*393d0*/  BAR.SYNC.DEFER_BLOCKING 0x0 ;  /* 0x0000000000007b1d */ /* 0x000fec0000010000 */
[----:B--2---:R2:W-:Y:S02]  /*393e0*/  STSM.16.M88.4 [R153], R68 ;  /* 0x0000004499007844 */ /* 0x0045e40000000200 */
[----:B------:R-:W-:Y:S06]  /*393f0*/  BAR.SYNC.DEFER_BLOCKING 0x0 ;  /* 0x0000000000007b1d */ /* 0x000fec0000010000 */
[----:B--2---:R-:W2:Y:S04]  /*39400*/  LDL.LU R68, [R1+0x1e0] ;  /* 0x0001e00001447983 */ /* 0x004ea80000300800 */
[----:B------:R-:W2:Y:S04]  /*39410*/  LDL.LU R69, [R1+0x1e8] ;  /* 0x0001e80001457983 */ /* 0x000ea80000300800 */
[----:B------:R-:W3:Y:S04]  /*39420*/  LDL.LU R92, [R1+0xde4] ;  /* 0x000de400015c7983 */ /* 0x000ee80000300800 */
        /* <DEDUP_REMOVED lines=13> */
[----:B------:R-:W1:Y:S01]  /*39500*/  LDS.128 R76, [R157] ;  /* 0x000000009d4c7984 */ /* 0x000e620000000c00 */
[----:B------:R-:W-:Y:S06]  /*39510*/  BAR.SYNC.DEFER_BLOCKING 0x0 ;  /* 0x0000000000007b1d */ /* 0x000fec0000010000 */
[----:B------:R-:W3:Y:S04]  /*39520*/  LDL.LU R108, [R1+0xdf0] ;  /* 0x000df000016c7983 */ /* 0x000ee80000300800 */
[----:B------:R-:W3:Y:S04]  /*39530*/  LDL.LU R109, [R1+0xdf8] ;  /* 0x000df800016d7983 */ /* 0x000ee80000300800 */
[----:B------:R-:W3:Y:S04]  /*39540*/  LDL.LU R110, [R1+0xbf0] ;  /* 0x000bf000016e7983 */ /* 0x000ee80000300800 */
[----:B------:R-:W3:Y:S04]  /*39550*/  LDL.LU R111, [R1+0xbf8] ;  /* 0x000bf800016f7983 */ /* 0x000ee80000300800 */
[----:B----4-:R-:W-:Y:S01]  /*39560*/  STSM.16.M88.4 [R153], R88 ;  /* 0x0000005899007844 */ /* 0x010fe20000000200 */
[----:B------:R-:W-:Y:S01]  /*39570*/  BAR.SYNC.DEFER_BLOCKING 0x0 ;  /* 0x0000000000007b1d */ /* 0x000fe20000010000 */
[----:B------:R-:W-:-:S02]  /*39580*/  IMAD.MOV.U32 R70, RZ, RZ, R144 ;  /* 0x000000ffff467224 */ /* 0x000fc400078e0090 */
[----:B------:R-:W-:-:S03]  /*39590*/  IMAD.MOV.U32 R71, RZ, RZ, R146 ;  /* 0x000000ffff477224 */ /* 0x000fc600078e0092 */
[----:B------:R-:W4:Y:S04]  /*395a0*/  LDL.LU R112, [R1+0x9f0] ;  /* 0x0009f00001707983 */ /* 0x000f280000300800 */
[----:B------:R-:W4:Y:S04]  /*395b0*/  LDL.LU R113, [R1+0x9f8] ;  /* 0x0009f80001717983 */ /* 0x000f280000300800 */
[----:B------:R-:W4:Y:S04]  /*395c0*/  LDL.LU R114, [R1+0x7f0] ;  /* 0x0007f00001727983 */ /* 0x000f280000300800 */
[----:B------:R-:W4:Y:S04]  /*395d0*/  LDL.LU R115, [R1+0x7f8] ;  /* 0x0007f80001737983 */ /* 0x000f280000300800 */
[----:B------:R-:W1:Y:S01]  /*395e0*/  LDS.128 R88, [R157] ;  /* 0x000000009d587984 */ /* 0x000e620000000c00 */
[----:B------:R-:W-:Y:S06]  /*395f0*/  BAR.SYNC.DEFER_BLOCKING 0x0 ;  /* 0x0000000000007b1d */ /* 0x000fec0000010000 */
        /* <DEDUP_REMOVED lines=12> */
[----:B------:R-:W-:Y:S02]  /*396c0*/  STSM.16.M88.4 [R153], R96 ;  /* 0x0000006099007844 */ /* 0x000fe40000000200 */
        /* <DEDUP_REMOVED lines=15> */
[----:B----4-:R4:W-:Y:S02]  /*397c0*/  STSM.16.M88.4 [R153], R112 ;  /* 0x0000007099007844 */ /* 0x0109e40000000200 */
[----:B------:R-:W-:Y:S06]  /*397d0*/  BAR.SYNC.DEFER_BLOCKING 0x0 ;  /* 0x0000000000007b1d */ /* 0x000fec0000010000 */
[----:B----4-:R-:W4:Y:S04]  /*397e0*/  LDL.LU R112, [R1+0x1f0] ;  /* 0x0001f00001707983 */ /* 0x010f280000300800 */
[----:B------:R-:W4:Y:S04]  /*397f0*/  LDL.LU R113, [R1+0x1f8] ;  /* 0x0001f80001717983 */ /* 0x000f280000300800 */
[----:B------:R-:W2:Y:S04]  /*39800*/  LDL.LU R124, [R1+0xdf4] ;  /* 0x000df400017c7983 */ /* 0x000ea80000300800 */
[----:B------:R-:W2:Y:S04]  /*39810*/  LDL.LU R125, [R1+0xdfc] ;  /* 0x000dfc00017d7983 */ /* 0x000ea80000300800 */
[----:B------:R-:W2:Y:S04]  /*39820*/  LDL.LU R126, [R1+0xbf4] ;  /* 0x000bf400017e7983 */ /* 0x000ea80000300800 */
        /* <DEDUP_REMOVED lines=12> */
[----:B------:R-:W-:Y:S01]  /*398f0*/  BAR.SYNC.DEFER_BLOCKING 0x0 ;  /* 0x0000000000007b1d */ /* 0x000fe20000010000 */
[----:B------:R-:W-:-:S02]  /*39900*/  IMAD.MOV.U32 R114, RZ, RZ, R148 ;  /* 0x000000ffff727224 */ /* 0x000fc400078e0094 */
[----:B------:R-:W-:-:S03]  /*39910*/  IMAD.MOV.U32 R115, RZ, RZ, R150 ;  /* 0x000000ffff737224 */ /* 0x000fc600078e0096 */
[----:B------:R-:W3:Y:S04]  /*39920*/  LDL.LU R20, [R1+0xe00] ;  /* 0x000e000001147983 */ /* 0x000ee80000300800 */
[----:B------:R-:W-:Y:S01]  /*39930*/  STSM.16.M88.4 [R153], R120 ;  /* 0x0000007899007844 */ /* 0x000fe20000000200 */
[----:B------:R-:W-:Y:S06]  /*39940*/  BAR.SYNC.DEFER_BLOCKING 0x0 ;  /* 0x0000000000007b1d */ /* 0x000fec0000010000 */
[----:B------:R-:W1:Y:S02]  /*39950*/  LDS.128 R120, [R157] ;  /* 0x000000009d787984 */ /* 0x000e640000000c00 */
[----:B------:R-:W-:Y:S06]  /*39960*/  BAR.SYNC.DEFER_BLOCKING 0x0 ;  /* 0x0000000000007b1d */ /* 0x000fec0000010000 */
[----:B----4-:R-:W-:Y:S02]  /*39970*/  STSM.16.M88.4 [R153], R112 ;  /* 0x0000007099007844 */ /* 0x010fe40000000200 */
[----:B------:R-:W-:Y:S06]  /*39980*/  BAR.SYNC.DEFER_BLOCKING 0x0 ;  /* 0x0000000000007b1d */ /* 0x000fec0000010000 */
[----:B------:R-:W4:Y:S02]  /*39990*/  LDS.128 R112, [R157] ;  /* 0x000000009d707984 */ /* 0x000f240000000c00 */
[----:B------:R-:W-:Y:S06]  /*399a0*/  BAR.SYNC.DEFER_BLOCKING 0x0 ;  /* 0x0000000000007b1d */ /* 0x000fec0000010000 */
[----:B--2---:R-:W-:Y:S02]  /*399b0*/  STSM.16.M88.4 [R153], R124 ;  /* 0x0000007c99007844 */ /* 0x004fe40000000200 */
[----:B------:R-:W-:Y:S06]  /*399c0*/  BAR.SYNC.DEFER_BLOCKING 0x0 ;  /* 0x0000000000007b1d */ /* 0x000fec0000010000 */
[----:B------:R-:W2:Y:S02]  /*399d0*/  LDS.128 R124, [R157] ;  /* 0x000000009d7c7984 */ /* 0x000ea40000000c00 */
[----:B------:R-:W-:Y:S06]  /*399e0*/  BAR.SYNC.DEFER_BLOCKING 0x0 ;  /* 0x0000000000007b1d */ /* 0x000fec0000010000 */
[----:B---3--:R-:W-:Y:S02]  /*399f0*/  STSM.16.M88.4 [R153], R132 ;  /* 0x0000008499007844 */ /* 0x008fe40000000200 */
[----:B------:R-:W-:Y:S06]  /*39a00*/  BAR.SYNC.DEFER_BLOCKING 0x0 ;  /* 0x0000000000007b1d */ /* 0x000fec0000010000 */
[----:B------:R-:W3:Y:S02]  /*39a10*/  LDS.128 R132, [R157] ;  /* 0x000000009d847984 */ /* 0x000ee40000000c00 */
[----:B------:R-:W-:Y:S06]  /*39a20*/  BAR.SYNC.DEFER_BLOCKING 0x0 ;  /* 0x0000000000007b1d */ /* 0x000fec0000010000 */
[----:B------:R1:W-:Y:S02]  /*39a30*/  STSM.16.M88.4 [R153], R136 ;  /* 0x0000008899007844 */ /* 0x0003e40000000200 */
[----:B------:R-:W-:Y:S06]  /*39a40*/  BAR.SYNC.DEFER_BLOCKING 0x0 ;  /* 0x0000000000007b1d */ /* 0x000fec0000010000 */
[----:B-1----:R-:W4:Y:S04]  /*39a50*/  LDL.LU R136, [R1+0x1f4] ;  /* 0x0001f40001887983 */ /* 0x002f280000300800 */
[----:B------:R-:W4:Y:S04]  /*39a60*/  LDL.LU R137, [R1+0x1fc] ;  /* 0x0001fc0001897983 */ /* 0x000f280000300800 */
[----:B------:R-:W2:Y:S04]  /*39a70*/  LDL.LU R19, [R1+0xa00] ;  /* 0x000a000001137983 */ /* 0x000ea80000300800 */
[----:B------:R-:W3:Y:S04]  /*39a80*/  LDL.LU R17, [R1+0x800] ;  /* 0x0008000001117983 */ /* 0x000ee80000300800 */
[----:B------:R-:W1:Y:S01]  /*39a90*/  LDS.128 R140, [R157] ;  /* 0x000000009d8c7984 */ /* 0x000e620000000c00 */
[----:B------:R-:W-:-:S02]  /*39aa0*/  IMAD.MOV.U32 R138, RZ, RZ, R149 ;  /* 0x000000ffff8a7224 */ /* 0x000fc400078e0095 */
[----:B------:R-:W-:Y:S01]  /*39ab0*/  IMAD.MOV.U32 R139, RZ, RZ, R151 ;  /* 0x000000ffff8b7224 */ /* 0x000fe200078e0097 */
[----:B------:R-:W-:Y:S01]  /*39ac0*/  BAR.SYNC.DEFER_BLOCKING 0x0 ;  /* 0x0000000000007b1d */ /* 0x000fe20000010000 */
[C---:B------:R-:W-:Y:S01]  /*39ad0*/  ISETP.LT.AND P5, PT, R23.reuse, UR4, !P5 ;  /* 0x0000000417007c0c */ /* 0x040fe2000efa1270 */
[----:B------:R-:W-:-:S04]  /*39ae0*/  IMAD R16, R23, UR8, RZ ;  /* 0x0000000817107c24 */ /* 0x000fc8000f8e02ff */
[----:B------:R-:W-:Y:S01]  /*39af0*/  IMAD.WIDE R144, R16, 0x4, R2 ;  /* 0x0000000410907825 */ /* 0x000fe200078e0202 */
[----:B------:R-:W-:Y:S01]  /*39b00*/  ISETP.LT.AND P2, PT, R154, UR38, !P0 ;  /* 0x000000269a007c0c */ /* 0x000fe2000c741270 */
[----:B------:R-:W-:Y:S01]  /*39b10*/  ULDC UR4, c[0x0][0x228] ;  /* 0x00008a0000047ab9 */ /* 0x000fe20000000800 */
[----:B------:R-:W-:Y:S01]  /*39b20*/  ISETP.LT.AND P6, PT, R152, UR28, !P0 ;  /* 0x0000001c98007c0c */ /* 0x000fe2000c7c1270 */
[----:B------:R-:W-:Y:S01]  /*39b30*/  ULDC UR8, c[0x0][0x248] ;  /* 0x0000920000087ab9 */ /* 0x000fe20000000800 */
[----:B------:R-:W-:-:S09]  /*39b40*/  LOP3.LUT R0, R0, 0xffffff7f, RZ, 0xc0, !PT ;  /* 0xffffff7f00007812 */ /* 0x000fd200078ec0ff */
[----:B------:R-:W-:-:S04]  /*39b50*/  @P2 LOP3.LUT R0, R0, 0x80, RZ, 0xfc, !PT ;  /* 0x0000008000002812 */ /* 0x000fc800078efcff */
[----:B------:R-:W-:-:S04]  /*39b60*/  LOP3.LUT R0, R0, 0xffffffbf, RZ, 0xc0, !PT ;  /* 0xffffffbf00007812 */ /* 0x000fc800078ec0ff */
[----:B------:R-:W-:Y:S01]  /*39b70*/  @P6 LOP3.LUT R0, R0, 0x40, RZ, 0xfc, !PT ;  /* 0x0000004000006812 */ /* 0x000fe200078efcff */
[----:B----4-:R-:W-:Y:S01]  /*39b80*/  STSM.16.M88.4 [R153], R136 ;  /* 0x0000008899007844 */ /* 0x010fe20000000200 */
[----:B------:R-:W-:Y:S06]  /*39b90*/  BAR.SYNC.DEFER_BLOCKING 0x0 ;  /* 0x0000000000007b1d */ /* 0x000fec0000010000 */
[----:B------:R4:W-:Y:S04]  /*39ba0*/  @P5 STG.E desc[UR34][R144.64], R15 ;  /* 0x0000000f90005986 */ /* 0x0009e8000c101922 */
[----:B----4-:R-:W4:Y:S01]  /*39bb0*/  LDL.LU R15, [R1+0x600] ;  /* 0x00060000010f7983 */ /* 0x010f220000300800 */
[----:B------:R-:W-:-:S03]  /*39bc0*/  ISETP.GE.AND P5, PT, R23, UR7, PT ;  /* 0x0000000717007c0c */ /* 0x000fc6000bfa6270 */
[----:B------:R-:W4:Y:S01]  /*39bd0*/  LDL.LU R18, [R1+0x400] ;  /* 0x0004000001127983 */ /* 0x000f220000300800 */
[----:B------:R-:W-:Y:S01]  /*39be0*/  ISETP.LT.AND P6, PT, R154, UR4, !P5 ;  /* 0x000000049a007c0c */ /* 0x000fe2000efc1270 */
[----:B------:R-:W-:-:S12]  /*39bf0*/  IMAD.WIDE R136, R16, 0x4, R4 ;  /* 0x0000000410887825 */ /* 0x000fd800078e0204 */
[----:B------:R1:W-:Y:S04]  /*39c00*/  @P6 STG.E desc[UR34][R136.64], R14 ;  /* 0x0000000e88006986 */ /* 0x0003e8000c101922 */
[----:B-1----:R-:W4:Y:S01]  /*39c10*/  LDL.LU R14, [R1+0x200] ;  /* 0x00020000010e7983 */ /* 0x002f220000300800 */
[----:B------:R-:W-:Y:S01]  /*39c20*/  ISETP.LT.AND P6, PT, R156, UR5, !P5 ;  /* 0x000000059c007c0c */ /* 0x000fe2000efc1270 */
[----:B------:R-:W-:Y:S01]  /*39c30*/  IMAD.WIDE R136, R16, 0x4, R6 ;  /* 0x0000000410887825 */ /* 0x000fe200078e0206 */
[----:B------:R-:W-:Y:S01]  /*39c40*/  ISETP.LT.AND P5, PT, R155, UR6, !P5 ;  /* 0x000000069b007c0c */ /* 0x000fe2000efa1270 */
[----:B------:R-:W-:Y:S01]  /*39c50*/  ULDC.64 UR6, c[0x0][0x228] ;  /* 0x00008a0000067ab9 */ /* 0x000fe20000000a00 */
[----:B------:R-:W-:Y:S01]  /*39c60*/  ULDC UR5, c[0x0][0x228] ;  /* 0x00008a0000057ab9 */ /* 0x000fe20000000800 */
[----:B------:R-:W-:-:S08]  /*39c70*/  VIADD R138, R23, 0x1 ;  /* 0x00000001178a7836 */ /* 0x000fd00000000000 */
[----:B------:R1:W-:Y:S02]  /*39c80*/  @P6 STG.E desc[UR34][R136.64], R20 ;  /* 0x0000001488006986 */ /* 0x0003e4000c101922 */
[----:B-1----:R-:W-:Y:S02]  /*39c90*/  IMAD.WIDE R136, R16, 0x4, R8 ;  /* 0x0000000410887825 */ /* 0x002fe400078e0208 */
[----:B------:R-:W4:Y:S04]  /*39ca0*/  LDL.LU R20, [R1+0x116c] ;  /* 0x00116c0001147983 */ /* 0x000f280000300800 */
[----:B------:R-:W4:Y:S04]  /*39cb0*/  LDL.LU R146, [R1+0xe24] ;  /* 0x000e240001927983 */ /* 0x000f280000300800 */
[----:B--2---:R1:W-:Y:S01]  /*39cc0*/  @P5 STG.E desc[UR34][R136.64], R19 ;  /* 0x0000001388005986 */ /* 0x0043e2000c101922 */
[----:B------:R-:W-:Y:S01]  /*39cd0*/  ISETP.GE.AND P5, PT, R138, UR7, PT ;  /* 0x000000078a007c0c */ /* 0x000fe2000bfa6270 */
[----:B------:R-:W-:Y:S01]  /*39ce0*/  IMAD R16, R23, UR9, RZ ;  /* 0x0000000917107c24 */ /* 0x000fe2000f8e02ff */
[----:B------:R-:W-:-:S02]  /*39cf0*/  ULDC UR9, c[0x0][0x248] ;  /* 0x0000920000097ab9 */ /* 0x000fc40000000800 */
[----:B------:R-:W-:Y:S01]  /*39d00*/  ISETP.LT.AND P6, PT, R152, UR5, !P5 ;  /* 0x0000000598007c0c */ /* 0x000fe2000efc1270 */
[----:B------:R-:W-:Y:S01]  /*39d10*/  VIADD R16, R16, UR8 ;  /* 0x0000000810107c36 */ /* 0x000fe20008000000 */
[----:B------:R-:W-:Y:S01]  /*39d20*/  ULDC UR5, c[0x0][0x228] ;  /* 0x00008a0000057ab9 */ /* 0x000fe20000000800 */
[----:B------:R-:W-:Y:S01]  /*39d30*/  VIADD R138, R23, 0x2 ;  /* 0x00000002178a7836 */ /* 0x000fe20000000000 */
[----:B------:R-:W-:Y:S01]  /*39d40*/  ULDC UR8, c[0x0][0x248] ;  /* 0x0000920000087ab9 */ /* 0x000fe20000000800 */
[----:B-1----:R-:W-:-:S08]  /*39d50*/  IMAD.WIDE R136, R16, 0x4, R2 ;  /* 0x0000000410887825 */ /* 0x002fd000078e0202 */
[----:B---3--:R1:W-:Y:S04]  /*39d60*/  @P6 STG.E desc[UR34][R136.64], R17 ;  /* 0x0000001188006986 */ /* 0x0083e8000c101922 */
[----:B-1----:R-:W2:Y:S01]  /*39d70*/  LDL.LU R17, [R1+0xe14] ;  /* 0x000e140001117983 */ /* 0x002ea20000300800 */
[----:B------:R-:W-:Y:S01]  /*39d80*/  ISETP.LT.AND P6, PT, R154, UR5, !P5 ;  /* 0x000000059a007c0c */ /* 0x000fe2000efc1270 */
[----:B------:R-:W-:Y:S01]  /*39d90*/  IMAD.WIDE R136, R16, 0x4, R4 ;  /* 0x0000000410887825 */ /* 0x000fe200078e0204 */
[----:B------:R-:W-:Y:S01]  /*39da0*/  ULDC UR5, c[0x0][0x228] ;  /* 0x00008a0000057ab9 */ /* 0x000fe20000000800 */
[----:B------:R-:W3:Y:S02]  /*39db0*/  LDL.LU R147, [R1+0xe04] ;  /* 0x000e040001937983 */ /* 0x000ee40000300800 */
[----:B------:R-:W-:-:S04]  /*39dc0*/  IMAD R19, R23, UR10, RZ ;  /* 0x0000000a17137c24 */ /* 0x000fc8000f8e02ff */
[----:B------:R-:W-:-:S04]  /*39dd0*/  VIADD R19, R19, UR9 ;  /* 0x0000000913137c36 */ /* 0x000fc80008000000 */
[----:B------:R-:W-:Y:S01]  /*39de0*/  VIADD R19, R19, UR8 ;  /* 0x0000000813137c36 */ /* 0x000fe20008000000 */
[----:B----4-:R1:W-:Y:S01]  /*39df0*/  @P6 STG.E desc[UR34][R136.64], R15 ;  /* 0x0000000f88006986 */ /* 0x0103e2000c101922 */
[----:B------:R-:W-:Y:S01]  /*39e00*/  ISETP.LT.AND P6, PT, R156, UR5, !P5 ;  /* 0x000000059c007c0c */ /* 0x000fe2000efc1270 */
[----:B------:R-:W-:Y:S02]  /*39e10*/  ULDC UR5, c[0x0][0x22c] ;  /* 0x00008b0000057ab9 */ /* 0x000fe40000000800 */
[----:B-1----:R-:W4:Y:S01]  /*39e20*/  LDL.LU R15, [R1+0xa04] ;  /* 0x000a0400010f7983 */ /* 0x002f220000300800 */
[----:B------:R-:W-:-:S09]  /*39e30*/  IMAD.WIDE R136, R16, 0x4, R6 ;  /* 0x0000000410887825 */ /* 0x000fd200078e0206 */
[----:B------:R1:W-:Y:S01]  /*39e40*/  @P6 STG.E desc[UR34][R136.64], R18 ;  /* 0x0000001288006986 */ /* 0x0003e2000c101922 */
[----:B------:R-:W-:Y:S01]  /*39e50*/  ISETP.LT.AND P5, PT, R155, UR6, !P5 ;  /* 0x000000069b007c0c */ /* 0x000fe2000efa1270 */
[----:B------:R-:W-:Y:S01]  /*39e60*/  ULDC UR6, c[0x0][0x228] ;  /* 0x00008a0000067ab9 */ /* 0x000fe20000000800 */
[----:B-1----:R-:W-:Y:S02]  /*39e70*/  IMAD.WIDE R136, R16, 0x4, R8 ;  /* 0x0000000410887825 */ /* 0x002fe400078e0208 */
[----:B------:R-:W4:Y:S04]  /*39e80*/  LDL.LU R16, [R1+0x10b8] ;  /* 0x0010b80001107983 */ /* 0x000f280000300800 */
[----:B------:R-:W4:Y:S05]  /*39e90*/  LDL.LU R18, [R1+0x804] ;  /* 0x0008040001127983 */ /* 0x000f2a0000300800 */
[----:B------:R1:W-:Y:S04]  /*39ea0*/  @P5 STG.E desc[UR34][R136.64], R14 ;  /* 0x0000000e88005986 */ /* 0x0003e8000c101922 */
[----:B-1----:R-:W4:Y:S01]  /*39eb0*/  LDL.LU R14, [R1+0x604] ;  /* 0x00060400010e7983 */ /* 0x002f220000300800 */
[----:B------:R-:W-:Y:S01]  /*39ec0*/  ISETP.GE.AND P5, PT, R138, UR5, PT ;  /* 0x000000058a007c0c */ /* 0x000fe2000bfa6270 */
[----:B------:R-:W-:Y:S01]  /*39ed0*/  IMAD.WIDE R136, R19, 0x4, R2 ;  /* 0x0000000413887825 */ /* 0x000fe200078e0202 */
[----:B------:R-:W-:-:S02]  /*39ee0*/  ULDC UR5, c[0x0][0x228] ;  /* 0x00008a0000057ab9 */ /* 0x000fc40000000800 */
[----:B------:R-:W-:Y:S01]  /*39ef0*/  ISETP.LT.AND P6, PT, R152, UR6, !P5 ;  /* 0x0000000698007c0c */ /* 0x000fe2000efc1270 */
[----:B------:R-:W-:Y:S01]  /*39f00*/  VIADD R138, R23, 0x3 ;  /* 0x00000003178a7836 */ /* 0x000fe20000000000 */
[----:B------:R-:W-:-:S11]  /*39f10*/  ULDC UR6, c[0x0][0x228] ;  /* 0x00008a0000067ab9 */ /* 0x000fd60000000800 */
[----:B------:R1:W-:Y:S01]  /*39f20*/  @P6 STG.E desc[UR34][R136.64], R146 ;  /* 0x0000009288006986 */ /* 0x0003e2000c101922 */
[----:B------:R-:W-:Y:S01]  /*39f30*/  ISETP.LT.AND P6, PT, R154, UR5, !P5 ;  /* 0x000000059a007c0c */ /* 0x000fe2000efc1270 */
[----:B------:R-:W-:Y:S02]  /*39f40*/  ULDC UR5, c[0x0][0x228] ;  /* 0x00008a0000057ab9 */ /* 0x000fe40000000800 */
[----:B-1----:R-:W4:Y:S01]  /*39f50*/  LDL.LU R146, [R1+0x404] ;  /* 0x0004040001927983 */ /* 0x002f220000300800 */
[----:B------:R-:W-:-:S09]  /*39f60*/  IMAD.WIDE R136, R19, 0x4, R4 ;  /* 0x0000000413887825 */ /* 0x000fd200078e0204 */
[----:B--2---:R1:W-:Y:S04]  /*39f70*/  @P6 STG.E desc[UR34][R136.64], R17 ;  /* 0x0000001188006986 */ /* 0x0043e8000c101922 */
[----:B-1----:R-:W2:Y:S01]  /*39f80*/  LDL.LU R17, [R1+0x204] ;  /* 0x0002040001117983 */ /* 0x002ea20000300800 */
[----:B------:R-:W-:Y:S01]  /*39f90*/  ISETP.LT.AND P6, PT, R156, UR5, !P5 ;  /* 0x000000059c007c0c */ /* 0x000fe2000efc1270 */
[----:B------:R-:W-:Y:S01]  /*39fa0*/  IMAD.WIDE R136, R19, 0x4, R6 ;  /* 0x0000000413887825 */ /* 0x000fe200078e0206 */
[----:B------:R-:W-:Y:S02]  /*39fb0*/  ULDC UR5, c[0x0][0x228] ;  /* 0x00008a0000057ab9 */ /* 0x000fe40000000800 */
[----:B------:R-:W-:Y:S01]  /*39fc0*/  ISETP.LT.AND P5, PT, R155, UR5, !P5 ;  /* 0x000000059b007c0c */ /* 0x000fe2000efa1270 */
[----:B------:R-:W-:-:S08]  /*39fd0*/  ULDC UR5, c[0x0][0x22c] ;  /* 0x00008b0000057ab9 */ /* 0x000fd00000000800 */
[----:B---3--:R1:W-:Y:S02]  /*39fe0*/  @P6 STG.E desc[UR34][R136.64], R147 ;  /* 0x0000009388006986 */ /* 0x0083e4000c101922 */
[----:B-1----:R-:W-:Y:S02]  /*39ff0*/  IMAD.WIDE R136, R19, 0x4, R8 ;  /* 0x0000000413887825 */ /* 0x002fe400078e0208 */
[----:B------:R-:W3:Y:S04]  /*3a000*/  LDL.LU R19, [R1+0xe28] ;  /* 0x000e280001137983 */ /* 0x000ee80000300800 */
[----:B----4-:R1:W-:Y:S01]  /*3a010*/  @P5 STG.E desc[UR34][R136.64], R15 ;  /* 0x0000000f88005986 */ /* 0x0103e2000c101922 */
[----:B------:R-:W-:Y:S01]  /*3a020*/  ISETP.GE.AND P5, PT, R138, UR5, PT ;  /* 0x000000058a007c0c */ /* 0x000fe2000bfa6270 */
[----:B------:R-:W-:-:S03]  /*3a030*/  ULDC UR5, c[0x0][0x228] ;  /* 0x00008a0000057ab9 */ /* 0x000fc60000000800 */
[----:B------:R-:W-:Y:S01]  /*3a040*/  ISETP.LT.AND P6, PT, R152, UR6, !P5 ;  /* 0x0000000698007c0c */ /* 0x000fe2000efc1270 */
[----:B-1----:R-:W4:Y:S01]  /*3a050*/  LDL.LU R15, [R1+0xe18] ;  /* 0x000e1800010f7983 */ /* 0x002f220000300800 */
[----:B------:R-:W-:Y:S01]  /*3a060*/  IMAD.WIDE R136, R20, 0x4, R2 ;  /* 0x0000000414887825 */ /* 0x000fe200078e0202 */
[----:B------:R-:W-:-:S10]  /*3a070*/  ULDC.64 UR6, c[0x0][0x228] ;  /* 0x00008a0000067ab9 */ /* 0x000fd40000000a00 */
[----:B------:R1:W-:Y:S01]  /*3a080*/  @P6 STG.E desc[UR34][R136.64], R18 ;  /* 0x0000001288006986 */ /* 0x0003e2000c101922 */
[----:B------:R-:W-:Y:S01]  /*3a090*/  ISETP.LT.AND P6, PT, R154, UR5, !P5 ;  /* 0x000000059a007c0c */ /* 0x000fe2000efc1270 */
[----:B------:R-:W-:Y:S02]  /*3a0a0*/  ULDC UR5, c[0x0][0x228] ;  /* 0x00008a0000057ab9 */ /* 0x000fe40000000800 */
[----:B-1----:R-:W4:Y:S01]  /*3a0b0*/  LDL.LU R18, [R1+0xe08] ;  /* 0x000e080001127983 */ /* 0x002f220000300800 */
[----:B------:R-:W-:-:S09]  /*3a0c0*/  IMAD.WIDE R136, R20, 0x4, R4 ;  /* 0x0000000414887825 */ /* 0x000fd200078e0204 */
[----:B------:R1:W-:Y:S04]  /*3a0d0*/  @P6 STG.E desc[UR34][R136.64], R14 ;  /* 0x0000000e88006986 */ /* 0x0003e8000c101922 */
[----:B-1----:R-:W4:Y:S01]  /*3a0e0*/  LDL.LU R14, [R1+0xa08] ;  /* 0x000a0800010e7983 */ /* 0x002f220000300800 */
[----:B------:R-:W-:Y:S01]  /*3a0f0*/  ISETP.LT.AND P6, PT, R156, UR5, !P5 ;  /* 0x000000059c007c0c */ /* 0x000fe2000efc1270 */
[----:B------:R-:W-:Y:S01]  /*3a100*/  IMAD.WIDE R136, R20, 0x4, R6 ;  /* 0x0000000414887825 */ /* 0x000fe200078e0206 */
[----:B------:R-:W-:Y:S02]  /*3a110*/  ULDC UR5, c[0x0][0x228] ;  /* 0x00008a0000057ab9 */ /* 0x000fe40000000800 */
[----:B------:R-:W-:Y:S01]  /*3a120*/  ISETP.LT.AND P5, PT, R155, UR5, !P5 ;  /* 0x000000059b007c0c */ /* 0x000fe2000efa1270 */
[----:B------:R-:W-:Y:S01]  /*3a130*/  VIADD R138, R23, 0x4 ;  /* 0x00000004178a7836 */ /* 0x000fe20000000000 */
[----:B------:R-:W-:-:S07]  /*3a140*/  ULDC UR5, c[0x0][0x228] ;  /* 0x00008a0000057ab9 */ /* 0x000fce0000000800 */
[----:B------:R1:W-:Y:S02]  /*3a150*/  @P6 STG.E desc[UR34][R136.64], R146 ;  /* 0x0000009288006986 */ /* 0x0003e4000c101922 */
[----:B-1----:R-:W-:Y:S02]  /*3a160*/  IMAD.WIDE R136, R20, 0x4, R8 ;  /* 0x0000000414887825 */ /* 0x002fe400078e0208 */
[----:B------:R-:W4:Y:S04]  /*3a170*/  LDL.LU R20, [R1+0x808] ;  /* 0x0008080001147983 */ /* 0x000f280000300800 */
[----:B--2---:R1:W-:Y:S04]  /*3a180*/  @P5 STG.E desc[UR34][R136.64], R17 ;  /* 0x0000001188005986 */ /* 0x0043e8000c101922 */
[----:B-1----:R-:W2:Y:S01]  /*3a190*/  LDL.LU R17, [R1+0x608] ;  /* 0x0006080001117983 */ /* 0x002ea20000300800 */
[----:B------:R-:W-:-:S04]  /*3a1a0*/  ISETP.GE.AND P5, PT, R138, UR7, PT ;  /* 0x000000078a007c0c */ /* 0x000fc8000bfa6270 */
[----:B------:R-:W-:Y:S01]  /*3a1b0*/  ISETP.LT.AND P6, PT, R152, UR5, !P5 ;  /* 0x0000000598007c0c */ /* 0x000fe2000efc1270 */
[----:B------:R-:W-:Y:S01]  /*3a1c0*/  IMAD.WIDE R136, R16, 0x4, R2 ;  /* 0x0000000410887825 */ /* 0x000fe200078e0202 */
[----:B------:R-:W-:-:S11]  /*3a1d0*/  ULDC UR5, c[0x0][0x228] ;  /* 0x00008a0000057ab9 */ /* 0x000fd60000000800 */
[----:B---3--:R1:W-:Y:S01]  /*3a1e0*/  @P6 STG.E desc[UR34][R136.64], R19 ;  /* 0x0000001388006986 */ /* 0x0083e2000c101922 */
[----:B------:R-:W-:Y:S01]  /*3a1f0*/  ISETP.LT.AND P6, PT, R154, UR5, !P5 ;  /* 0x000000059a007c0c */ /* 0x000fe2000efc1270 */
[----:B------:R-:W-:Y:S02]  /*3a200*/  ULDC UR5, c[0x0][0x228] ;  /* 0x00008a0000057ab9 */ /* 0x000fe40000000800 */
[----:B-1----:R-:W3:Y:S01]  /*3a210*/  LDL.LU R19, [R1+0x408] ;  /* 0x0004080001137983 */ /* 0x002ee20000300800 */
[----:B------:R-:W-:-:S04]  /*3a220*/  IMAD.WIDE R136, R16, 0x4, R4 ;  /* 0x0000000410887825 */ /* 0x000fc800078e0204 */
[----:B------:R-:W-:-:S05]  /*3a230*/  VIADD R138, R23, 0x5 ;  /* 0x00000005178a7836 */ /* 0x000fca0000000000 */
[----:B----4-:R1:W-:Y:S01]  /*3a240*/  @P6 STG.E desc[UR34][R136.64], R15 ;  /* 0x0000000f88006986 */ /* 0x0103e2000c101922 */
[----:B------:R-:W-:Y:S01]  /*3a250*/  ISETP.LT.AND P6, PT, R156, UR5, !P5 ;  /* 0x000000059c007c0c */ /* 0x000fe2000efc1270 */
[----:B------:R-:W-:Y:S02]  /*3a260*/  ULDC UR5, c[0x0][0x22c] ;  /* 0x00008b0000057ab9 */ /* 0x000fe40000000800 */
[----:B-1----:R-:W4:Y:S01]  /*3a270*/  LDL.LU R15, [R1+0x208] ;  /* 0x00020800010f7983 */ /* 0x002f220000300800 */
[----:B------:R-:W-:Y:S01]  /*3a280*/  IMAD.WIDE R136, R16, 0x4, R6 ;  /* 0x0000000410887825 */ /* 0x000fe200078e0206 */
[----:B------:R-:W-:Y:S01]  /*3a290*/  ISETP.LT.AND P5, PT, R155, UR6, !P5 ;  /* 0x000000069b007c0c */ /* 0x000fe2000efa1270 */
[----:B------:R-:W-:-:S07]  /*3a2a0*/  ULDC UR6, c[0x0][0x228] ;  /* 0x00008a0000067ab9 */ /* 0x000fce0000000800 */
[----:B------:R1:W-:Y:S02]  /*3a2b0*/  @P6 STG.E desc[UR34][R136.64], R18 ;  /* 0x0000001288006986 */ /* 0x0003e4000c101922 */
[----:B-1----:R-:W-:Y:S02]  /*3a2c0*/  IMAD.WIDE R136, R16, 0x4, R8 ;  /* 0x0000000410887825 */ /* 0x002fe400078e0208 */
[----:B------:R-:W4:Y:S04]  /*3a2d0*/  LDL.LU R16, [R1+0x1000] ;  /* 0x0010000001107983 */ /* 0x000f280000300800 */
[----:B------:R-:W4:Y:S04]  /*3a2e0*/  LDL.LU R18, [R1+0xe2c] ;  /* 0x000e2c0001127983 */ /* 0x000f280000300800 */
        /* <DEDUP_REMOVED lines=20> */
[----:B---3--:R1:W-:Y:S04]  /*3a430*/  @P6 STG.E desc[UR34][R136.64], R19 ;  /* 0x0000001388006986 */ /* 0x0083e8000c101922 */
[----:B-1----:R-:W3:Y:S01]  /*3a440*/  LDL.LU R19, [R1+0x80c] ;  /* 0x00080c0001137983 */ /* 0x002ee20000300800 */
[----:B------:R-:W-:-:S05]  /*3a450*/  IMAD.WIDE R136, R159, 0x4, R8 ;  /* 0x000000049f887825 */ /* 0x000fca00078e0208 */
[----:B----4-:R1:W-:Y:S01]  /*3a460*/  @P5 STG.E desc[UR34][R136.64], R15 ;  /* 0x0000000f88005986 */ /* 0x0103e2000c101922 */
[----:B------:R-:W-:Y:S01]  /*3a470*/  ISETP.GE.AND P5, PT, R138, UR5, PT ;  /* 0x000000058a007c0c */ /* 0x000fe2000bfa6270 */
[----:B------:R-:W-:-:S03]  /*3a480*/  ULDC UR5, c[0x0][0x228] ;  /* 0x00008a0000057ab9 */ /* 0x000fc60000000800 */
[----:B------:R-:W-:Y:S01]  /*3a490*/  ISETP.LT.AND P6, PT, R152, UR6, !P5 ;  /* 0x0000000698007c0c */ /* 0x000fe2000efc1270 */
[----:B-1----:R-:W4:Y:S01]  /*3a4a0*/  LDL.LU R15, [R1+0x60c] ;  /* 0x00060c00010f7983 */ /* 0x002f220000300800 */
[----:B------:R-:W-:Y:S01]  /*3a4b0*/  IMAD.WIDE R136, R252, 0x4, R2 ;  /* 0x00000004fc887825 */ /* 0x000fe200078e0202 */
[----:B------:R-:W-:Y:S02]  /*3a4c0*/  ULDC.64 UR6, c[0x0][0x228] ;  /* 0x00008a0000067ab9 */ /* 0x000fe40000000a00 */
[----:B------:R-:W4:Y:S08]  /*3a4d0*/  LDL.LU R146, [R1+0x40c] ;  /* 0x00040c0001927983 */ /* 0x000f300000300800 */
[----:B------:R1:W-:Y:S01]  /*3a4e0*/  @P6 STG.E desc[UR34][R136.64], R18 ;  /* 0x0000001288006986 */ /* 0x0003e2000c101922 */
[----:B------:R-:W-:Y:S01]  /*3a4f0*/  ISETP.LT.AND P6, PT, R154, UR5, !P5 ;  /* 0x000000059a007c0c */ /* 0x000fe2000efc1270 */
[----:B------:R-:W-:Y:S01]  /*3a500*/  ULDC UR5, c[0x0][0x228] ;  /* 0x00008a0000057ab9 */ /* 0x000fe20000000800 */
[----:B-1----:R-:W-:-:S11]  /*3a510*/  IMAD.WIDE R136, R252, 0x4, R4 ;  /* 0x00000004fc887825 */ /* 0x002fd600078e0204 */
[----:B------:R1:W-:Y:S04]  /*3a520*/  @P6 STG.E desc[UR34][R136.64], R14 ;  /* 0x0000000e88006986 */ /* 0x0003e8000c101922 */
[----:B-1----:R-:W4:Y:S01]  /*3a530*/  LDL.LU R14, [R1+0x20c] ;  /* 0x00020c00010e7983 */ /* 0x002f220000300800 */
[----:B------:R-:W-:Y:S01]  /*3a540*/  ISETP.LT.AND P6, PT, R156, UR5, !P5 ;  /* 0x000000059c007c0c */ /* 0x000fe2000efc1270 */
[----:B------:R-:W-:Y:S01]  /*3a550*/  IMAD.WIDE R136, R252, 0x4, R6 ;  /* 0x00000004fc887825 */ /* 0x000fe200078e0206 */
[----:B------:R-:W-:Y:S01]  /*3a560*/  ULDC UR5, c[0x0][0x228] ;  /* 0x00008a0000057ab9 */ /* 0x000fe20000000800 */
[----:B------:R-:W4:Y:S01]  /*3a570*/  LDL.LU R18, [R1+0x1004] ;  /* 0x0010040001127983 */ /* 0x000f220000300800 */
[----:B------:R-:W-:Y:S01]  /*3a580*/  ISETP.LT.AND P5, PT, R155, UR5, !P5 ;  /* 0x000000059b007c0c */ /* 0x000fe2000efa1270 */
[----:B------:R-:W-:Y:S01]  /*3a590*/  VIADD R138, R23, 0x7 ;  /* 0x00000007178a7836 */ /* 0x000fe20000000000 */
[----:B------:R-:W-:-:S07]  /*3a5a0*/  ULDC UR5, c[0x0][0x228] ;  /* 0x00008a0000057ab9 */ /* 0x000fce0000000800 */
[----:B------:R1:W-:Y:S04]  /*3a5b0*/  @P6 STG.E desc[UR34][R136.64], R20 ;  /* 0x0000001488006986 */ /* 0x0003e8000c101922 */
[----:B-1----:R-:W4:Y:S01]  /*3a5c0*/  LDL.LU R20, [R1+0xe40] ;  /* 0x000e400001147983 */ /* 0x002f220000300800 */
[----:B------:R-:W-:-:S05]  /*3a5d0*/  IMAD.WIDE R136, R252, 0x4, R8 ;  /* 0x00000004fc887825 */ /* 0x000fca00078e0208 */
[----:B--2---:R1:W-:Y:S04]  /*3a5e0*/  @P5 STG.E desc[UR34][R136.64], R17 ;  /* 0x0000001188005986 */ /* 0x0043e8000c101922 */
[----:B-1----:R-:W2:Y:S01]  /*3a5f0*/  LDL.LU R17, [R1+0xe30] ;  /* 0x000e300001117983 */ /* 0x002ea20000300800 */
[----:B------:R-:W-:Y:S01]  /*3a600*/  ISETP.GE.AND P5, PT, R138, UR7, PT ;  /* 0x000000078a007c0c */ /* 0x000fe2000bfa6270 */
[----:B------:R-:W-:Y:S02]  /*3a610*/  IMAD.WIDE R136, R16, 0x4, R2 ;  /* 0x0000000410887825 */ /* 0x000fe400078e0202 */
[----:B------:R-:W2:Y:S01]  /*3a620*/  LDL.LU R147, [R1+0xc00] ;  /* 0x000c000001937983 */ /* 0x000ea20000300800 */
[----:B------:R-:W-:Y:S01]  /*3a630*/  ISETP.LT.AND P6, PT, R152, UR5, !P5 ;  /* 0x0000000598007c0c */ /* 0x000fe2000efc1270 */
[----:B------:R-:W-:-:S12]  /*3a640*/  ULDC UR5, c[0x0][0x228] ;  /* 0x00008a0000057ab9 */ /* 0x000fd80000000800 */
[----:B---3--:R1:W-:Y:S01]  /*3a650*/  @P6 STG.E desc[UR34][R136.64], R19 ;  /* 0x0000001388006986 */ /* 0x0083e2000c101922 */
[----:B------:R-:W-:Y:S01]  /*3a660*/  ISETP.LT.AND P6, PT, R154, UR5, !P5 ;  /* 0x000000059a007c0c */ /* 0x000fe2000efc1270 */
[----:B------:R-:W-:Y:S01]  /*3a670*/  ULDC UR5, c[0x0][0x228] ;  /* 0x00008a0000057ab9 */ /* 0x000fe20000000800 */
[----:B-1----:R-:W-:-:S04]  /*3a680*/  IMAD.WIDE R136, R16, 0x4, R4 ;  /* 0x0000000410887825 */ /* 0x002fc800078e0204 */
[----:B------:R-:W-:-:S07]  /*3a690*/  VIADD R138, R23, 0x8 ;  /* 0x00000008178a7836 */ /* 0x000fce0000000000 */
[----:B----4-:R1:W-:Y:S01]  /*3a6a0*/  @P6 STG.E desc[UR34][R136.64], R15 ;  /* 0x0000000f88006986 */ /* 0x0103e2000c101922 */
[----:B------:R-:W-:Y:S01]  /*3a6b0*/  ISETP.LT.AND P6, PT, R156, UR5, !P5 ;  /* 0x000000059c007c0c */ /* 0x000fe2000efc1270 */
[----:B------:R-:W-:Y:S02]  /*3a6c0*/  ULDC UR5, c[0x0][0x228] ;  /* 0x00008a0000057ab9 */ /* 0x000fe40000000800 */
[----:B-1----:R-:W3:Y:S01]  /*3a6d0*/  LDL.LU R15, [R1+0xa10] ;  /* 0x000a1000010f7983 */ /* 0x002ee20000300800 */
[----:B------:R-:W-:-:S03]  /*3a6e0*/  IMAD.WIDE R136, R16, 0x4, R6 ;  /* 0x0000000410887825 */ /* 0x000fc600078e0206 */
[----:B------:R-:W4:Y:S06]  /*3a6f0*/  LDL.LU R19, [R1+0x1008] ;  /* 0x0010080001137983 */ /* 0x000f2c0000300800 */
[----:B------:R1:W-:Y:S01]  /*3a700*/  @P6 STG.E desc[UR34][R136.64], R146 ;  /* 0x0000009288006986 */ /* 0x0003e2000c101922 */
[----:B------:R-:W-:Y:S01]  /*3a710*/  ISETP.LT.AND P5, PT, R155, UR6, !P5 ;  /* 0x000000069b007c0c */ /* 0x000fe2000efa1270 */
[----:B------:R-:W-:Y:S02]  /*3a720*/  ULDC.64 UR6, c[0x0][0x228] ;  /* 0x00008a0000067ab9 */ /* 0x000fe40000000a00 */
[----:B-1----:R-:W4:Y:S01]  /*3a730*/  LDL.LU R146, [R1+0x810] ;  /* 0x0008100001927983 */ /* 0x002f220000300800 */
[----:B------:R-:W-:-:S09]  /*3a740*/  IMAD.WIDE R136, R16, 0x4, R8 ;  /* 0x0000000410887825 */ /* 0x000fd200078e0208 */
[----:B------:R1:W-:Y:S04]  /*3a750*/  @P5 STG.E desc[UR34][R136.64], R14 ;  /* 0x0000000e88005986 */ /* 0x0003e8000c101922 */
[----:B-1----:R-:W4:Y:S01]  /*3a760*/  LDL.LU R14, [R1+0x610] ;  /* 0x00061000010e7983 */ /* 0x002f220000300800 */
[----:B------:R-:W-:Y:S01]  /*3a770*/  ISETP.GE.AND P5, PT, R138, UR7, PT ;  /* 0x000000078a007c0c */ /* 0x000fe2000bfa6270 */
[----:B------:R-:W-:Y:S02]  /*3a780*/  IMAD.WIDE R136, R18, 0x4, R2 ;  /* 0x0000000412887825 */ /* 0x000fe400078e0202 */
[----:B------:R-:W4:Y:S01]  /*3a790*/  LDL.LU R16, [R1+0x100c] ;  /* 0x00100c0001107983 */ /* 0x000f220000300800 */
[----:B------:R-:W-:Y:S01]  /*3a7a0*/  ISETP.LT.AND P6, PT, R152, UR5, !P5 ;  /* 0x0000000598007c0c */ /* 0x000fe2000efc1270 */
[----:B------:R-:W-:-:S12]  /*3a7b0*/  ULDC UR5, c[0x0][0x228] ;  /* 0x00008a0000057ab9 */ /* 0x000fd80000000800 */
        /* <DEDUP_REMOVED lines=9> */
[----:B------:R-:W-:Y:S01]  /*3a850*/  ISETP.LT.AND P5, PT, R155, UR6, !P5 ;  /* 0x000000069b007c0c */ /* 0x000fe2000efa1270 */
[----:B------:R-:W-:Y:S01]  /*3a860*/  ULDC UR5, c[0x0][0x22c] ;  /* 0x00008b0000057ab9 */ /* 0x000fe20000000800 */
[----:B------:R-:W-:-:S09]  /*3a870*/  ULDC UR6, c[0x0][0x228] ;  /* 0x00008a0000067ab9 */ /* 0x000fd20000000800 */
[----:B------:R1:W-:Y:S02]  /*3a880*/  @P6 STG.E desc[UR34][R136.64], R147 ;  /* 0x0000009388006986 */ /* 0x0003e4000c101922 */
[----:B-1----:R-:W-:Y:S02]  /*3a890*/  IMAD.WIDE R136, R18, 0x4, R8 ;  /* 0x0000000412887825 */ /* 0x002fe400078e0208 */
[----:B------:R-:W2:Y:S04]  /*3a8a0*/  LDL.LU R18, [R1+0x1010] ;  /* 0x0010100001127983 */ /* 0x000ea80000300800 */
[----:B------:R-:W2:Y:S01]  /*3a8b0*/  LDL.LU R147, [R1+0xe44] ;  /* 0x000e440001937983 */ /* 0x000ea20000300800 */
[----:B------:R-:W-:-:S03]  /*3a8c0*/  VIADD R138, R23, 0x9 ;  /* 0x00000009178a7836 */ /* 0x000fc60000000000 */
[----:B---3--:R1:W-:Y:S02]  /*3a8d0*/  @P5 STG.E desc[UR34][R136.64], R15 ;  /* 0x0000000f88005986 */ /* 0x0083e4000c101922 */
[----:B------:R-:W-:Y:S01]  /*3a8e0*/  ISETP.GE.AND P5, PT, R138, UR5, PT ;  /* 0x000000058a007c0c */ /* 0x000fe2000bfa6270 */
[----:B------:R-:W-:-:S03]  /*3a8f0*/  ULDC UR5, c[0x0][0x228] ;  /* 0x00008a0000057ab9 */ /* 0x000fc60000000800 */
[----:B------:R-:W-:Y:S01]  /*3a900*/  ISETP.LT.AND P6, PT, R152, UR6, !P5 ;  /* 0x0000000698007c0c */ /* 0x000fe2000efc1270 */
[----:B-1----:R-:W3:Y:S01]  /*3a910*/  LDL.LU R15, [R1+0xe34] ;  /* 0x000e3400010f7983 */ /* 0x002ee20000300800 */
[----:B----4-:R-:W-:Y:S01]  /*3a920*/  IMAD.WIDE R136, R19, 0x4, R2 ;  /* 0x0000000413887825 */ /* 0x010fe200078e0202 */
[----:B------:R-:W-:-:S10]  /*3a930*/  ULDC UR6, c[0x0][0x228] ;  /* 0x00008a0000067ab9 */ /* 0x000fd40000000800 */
        /* <DEDUP_REMOVED lines=16> */
[----:B------:R-:W4:Y:S04]  /*3aa40*/  LDL.LU R20, [R1+0x814] ;  /* 0x0008140001147983 */ /* 0x000f280000300800 */
[----:B--2---:R1:W-:Y:S04]  /*3aa50*/  @P5 STG.E desc[UR34][R136.64], R17 ;  /* 0x0000001188005986 */ /* 0x0043e8000c101922 */
[----:B-1----:R-:W2:Y:S01]  /*3aa60*/  LDL.LU R17, [R1+0x614] ;  /* 0x0006140001117983 */ /* 0x002ea20000300800 */
[----:B------:R-:W-:Y:S01]  /*3aa70*/  ISETP.GE.AND P5, PT, R138, UR5, PT ;  /* 0x000000058a007c0c */ /* 0x000fe2000bfa6270 */
[----:B------:R-:W-:Y:S01]  /*3aa80*/  IMAD.WIDE R136, R16, 0x4, R2 ;  /* 0x0000000410887825 */ /* 0x000fe200078e0202 */
[----:B------:R-:W-:-:S02]  /*3aa90*/  ULDC UR5, c[0x0][0x228] ;  /* 0x00008a0000057ab9 */ /* 0x000fc40000000800 */
[----:B------:R-:W-:Y:S01]  /*3aaa0*/  ISETP.LT.AND P6, PT, R152, UR6, !P5 ;  /* 0x0000000698007c0c */ /* 0x000fe2000efc1270 */
[----:B------:R-:W-:Y:S01]  /*3aab0*/  VIADD R138, R23, 0xb ;  /* 0x0000000b178a7836 */ /* 0x000fe20000000000 */
[----:B------:R-:W-:-:S11]  /*3aac0*/  ULDC.64 UR6, c[0x0][0x228] ;  /* 0x00008a0000067ab9 */ /* 0x000fd60000000a00 */
[----:B------:R1:W-:Y:S01]  /*3aad0*/  @P6 STG.E desc[UR34][R136.64], R147 ;  /* 0x0000009388006986 */ /* 0x0003e2000c101922 */
[----:B------:R-:W-:Y:S01]  /*3aae0*/  ISETP.LT.AND P6, PT, R154, UR5, !P5 ;  /* 0x000000059a007c0c */ /* 0x000fe2000efc1270 */
[----:B------:R-:W-:Y:S02]  /*3aaf0*/  ULDC UR5, c[0x0][0x228] ;  /* 0x00008a0000057ab9 */ /* 0x000fe40000000800 */
[----:B-1----:R-:W2:Y:S01]  /*3ab00*/  LDL.LU R147, [R1+0x414] ;  /* 0x0004140001937983 */ /* 0x002ea20000300800 */
[----:B------:R-:W-:-:S09]  /*3ab10*/  IMAD.WIDE R136, R16, 0x4, R4 ;  /* 0x0000000410887825 */ /* 0x000fd200078e0204 */
[----:B---3--:R1:W-:Y:S01]  /*3ab20*/  @P6 STG.E desc[UR34][R136.64], R15 ;  /* 0x0000000f88006986 */ /* 0x0083e2000c101922 */
[----:B------:R-:W-:Y:S01]  /*3ab30*/  ISETP.LT.AND P6, PT, R156, UR5, !P5 ;  /* 0x000000059c007c0c */ /* 0x000fe2000efc1270 */
[----:B------:R-:W-:Y:S02]  /*3ab40*/  ULDC UR5, c[0x0][0x228] ;  /* 0x00008a0000057ab9 */ /* 0x000fe40000000800 */
[----:B-1----:R-:W3:Y:S01]  /*3ab50*/  LDL.LU R15, [R1+0x214] ;  /* 0x00021400010f7983 */ /* 0x002ee20000300800 */
[----:B------:R-:W-:Y:S01]  /*3ab60*/  IMAD.WIDE R136, R16, 0x4, R6 ;  /* 0x0000000410887825 */ /* 0x000fe200078e0206 */
[----:B------:R-:W-:Y:S01]  /*3ab70*/  ISETP.LT.AND P5, PT, R155, UR5, !P5 ;  /* 0x000000059b007c0c */ /* 0x000fe2000efa1270 */
[----:B------:R-:W-:-:S07]  /*3ab80*/  ULDC UR5, c[0x0][0x228] ;  /* 0x00008a0000057ab9 */ /* 0x000fce0000000800 */
[----:B----4-:R1:W-:Y:S02]  /*3ab90*/  @P6 STG.E desc[UR34][R136.64], R146 ;  /* 0x0000009288006986 */ /* 0x0103e4000c101922 */
[----:B-1----:R-:W-:Y:S02]  /*3aba0*/  IMAD.WIDE R136, R16, 0x4, R8 ;  /* 0x0000000410887825 */ /* 0x002fe400078e0208 */
[----:B------:R-:W4:Y:S04]  /*3abb0*/  LDL.LU R16, [R1+0x1018] ;  /* 0x0010180001107983 */ /* 0x000f280000300800 */
[----:B------:R-:W4:Y:S04]  /*3abc0*/  LDL.LU R146, [R1+0xe48] ;  /* 0x000e480001927983 */ /* 0x000f280000300800 */
[----:B------:R1:W-:Y:S04]  /*3abd0*/  @P5 STG.E desc[UR34][R136.64], R14 ;  /* 0x0000000e88005986 */ /* 0x0003e8000c101922 */
[----:B-1----:R-:W4:Y:S01]  /*3abe0*/  LDL.LU R14, [R1+0xe38] ;  /* 0x000e3800010e7983 */ /* 0x002f220000300800 */
[----:B------:R-:W-:-:S04]  /*3abf0*/  ISETP.GE.AND P5, PT, R138, UR7, PT ;  /* 0x000000078a007c0c */ /* 0x000fc8000bfa6270 */
[----:B------:R-:W-:Y:S01]  /*3ac00*/  ISETP.LT.AND P6, PT, R152, UR5, !P5 ;  /* 0x0000000598007c0c */ /* 0x000fe2000efc1270 */
[----:B------:R-:W-:Y:S01]  /*3ac10*/  IMAD.WIDE R136, R18, 0x4, R2 ;  /* 0x0000000412887825 */ /* 0x000fe200078e0202 */
        /* <DEDUP_REMOVED lines=11> */
[----:B------:R-:W-:Y:S01]  /*3acd0*/  ULDC.64 UR6, c[0x0][0x228] ;  /* 0x00008a0000067ab9 */ /* 0x000fe20000000a00 */
[----:B------:R-:W-:-:S09]  /*3ace0*/  ULDC UR5, c[0x0][0x228] ;  /* 0x00008a0000057ab9 */ /* 0x000fd20000000800 */
[----:B------:R1:W-:Y:S02]  /*3acf0*/  @P6 STG.E desc[UR34][R136.64], R147 ;  /* 0x0000009388006986 */ /* 0x0003e4000c101922 */
[----:B-1----:R-:W-:Y:S02]  /*3ad00*/  IMAD.WIDE R136, R18, 0x4, R8 ;  /* 0x0000000412887825 */ /* 0x002fe400078e0208 */
[----:B------:R-:W2:Y:S04]  /*3ad10*/  LDL.LU R18, [R1+0x101c] ;  /* 0x00101c0001127983 */ /* 0x000ea80000300800 */
[----:B------:R-:W2:Y:S01]  /*3ad20*/  LDL.LU R147, [R1+0x818] ;  /* 0x0008180001937983 */ /* 0x000ea20000300800 */
[----:B------:R-:W-:-:S03]  /*3ad30*/  VIADD R138, R23, 0xc ;  /* 0x0000000c178a7836 */ /* 0x000fc60000000000 */
[----:B---3--:R1:W-:Y:S02]  /*3ad40*/  @P5 STG.E desc[UR34][R136.64], R15 ;  /* 0x0000000f88005986 */ /* 0x0083e4000c101922 */
[----:B------:R-:W-:-:S04]  /*3ad50*/  ISETP.GE.AND P5, PT, R138, UR7, PT ;  /* 0x000000078a007c0c */ /* 0x000fc8000bfa6270 */
[----:B------:R-:W-:Y:S01]  /*3ad60*/  ISETP.LT.AND P6, PT, R152, UR5, !P5 ;  /* 0x0000000598007c0c */ /* 0x000fe2000efc1270 */
[----:B------:R-:W-:Y:S01]  /*3ad70*/  ULDC UR5, c[0x0][0x228] ;  /* 0x00008a0000057ab9 */ /* 0x000fe20000000800 */
[----:B-1----:R-:W3:Y:S01]  /*3ad80*/  LDL.LU R15, [R1+0x618] ;  /* 0x00061800010f7983 */ /* 0x002ee20000300800 */
[----:B------:R-:W-:-:S10]  /*3ad90*/  IMAD.WIDE R136, R19, 0x4, R2 ;  /* 0x0000000413887825 */ /* 0x000fd400078e0202 */
[----:B----4-:R1:W-:Y:S01]  /*3ada0*/  @P6 STG.E desc[UR34][R136.64], R146 ;  /* 0x0000009288006986 */ /* 0x0103e2000c101922 */
        /* <DEDUP_REMOVED lines=8> */
[----:B------:R-:W-:Y:S01]  /*3ae30*/  ISETP.LT.AND P5, PT, R155, UR6, !P5 ;  /* 0x000000069b007c0c */ /* 0x000fe2000efa1270 */
[----:B------:R-:W-:Y:S01]  /*3ae40*/  ULDC UR5, c[0x0][0x22c] ;  /* 0x00008b0000057ab9 */ /* 0x000fe20000000800 */
[----:B------:R-:W-:-:S09]  /*3ae50*/  ULDC UR6, c[0x0][0x228] ;  /* 0x00008a0000067ab9 */ /* 0x000fd20000000800 */
[----:B------:R1:W-:Y:S02]  /*3ae60*/  @P6 STG.E desc[UR34][R136.64], R20 ;  /* 0x0000001488006986 */ /* 0x0003e4000c101922 */
[----:B-1----:R-:W-:Y:S02]  /*3ae70*/  IMAD.WIDE R136, R19, 0x4, R8 ;  /* 0x0000000413887825 */ /* 0x002fe400078e0208 */
[----:B------:R-:W4:Y:S04]  /*3ae80*/  LDL.LU R19, [R1+0x1020] ;  /* 0x0010200001137983 */ /* 0x000f280000300800 */
[----:B------:R-:W4:Y:S04]  /*3ae90*/  LDL.LU R20, [R1+0xe4c] ;  /* 0x000e4c0001147983 */ /* 0x000f280000300800 */
[----:B--2---:R1:W-:Y:S04]  /*3aea0*/  @P5 STG.E desc[UR34][R136.64], R17 ;  /* 0x0000001188005986 */ /* 0x0043e8000c101922 */
[----:B-1----:R-:W2:Y:S01]  /*3aeb0*/  LDL.LU R17, [R1+0xe3c] ;  /* 0x000e3c0001117983 */ /* 0x002ea20000300800 */
[----:B------:R-:W-:-:S05]  /*3aec0*/  VIADD R138, R23, 0xd ;  /* 0x0000000d178a7836 */ /* 0x000fca0000000000 */
[----:B------:R-:W-:Y:S01]  /*3aed0*/  ISETP.GE.AND P5, PT, R138, UR5, PT ;  /* 0x000000058a007c0c */ /* 0x000fe2000bfa6270 */
[----:B------:R-:W-:Y:S01]  /*3aee0*/  IMAD.WIDE R136, R16, 0x4, R2 ;  /* 0x0000000410887825 */ /* 0x000fe200078e0202 */
[----:B------:R-:W-:Y:S02]  /*3aef0*/  ULDC UR5, c[0x0][0x228] ;  /* 0x00008a0000057ab9 */ /* 0x000fe40000000800 */
[----:B------:R-:W-:Y:S01]  /*3af00*/  ISETP.LT.AND P6, PT, R152, UR6, !P5 ;  /* 0x0000000698007c0c */ /* 0x000fe2000efc1270 */
[----:B------:R-:W-:Y:S01]  /*3af10*/  VIADD R138, R23, 0xe ;  /* 0x0000000e178a7836 */ /* 0x000fe20000000000 */
[----:B------:R-:W-:-:S11]  /*3af20*/  ULDC UR6, c[0x0][0x228] ;  /* 0x00008a0000067ab9 */ /* 0x000fd60000000800 */
        /* <DEDUP_REMOVED lines=32> */
[----:B------:R-:W-:Y:S01]  /*3b130*/  ULDC UR5, c[0x0][0x228] ;  /* 0x00008a0000057ab9 */ /* 0x000fe20000000800 */
[----:B------:R-:W2:Y:S01]  /*3b140*/  LDL.LU R146, [R1+0x1024] ;  /* 0x0010240001927983 */ /* 0x000ea20000300800 */
[----:B------:R-:W-:Y:S01]  /*3b150*/  ISETP.LT.AND P5, PT, R155, UR5, !P5 ;  /* 0x000000059b007c0c */ /* 0x000fe2000efa1270 */
[----:B------:R-:W-:-:S08]  /*3b160*/  ULDC UR5, c[0x0][0x228] ;  /* 0x00008a0000057ab9 */ /* 0x000fd00000000800 */
[----:B------:R1:W-:Y:S02]  /*3b170*/  @P6 STG.E desc[UR34][R136.64], R147 ;  /* 0x0000009388006986 */ /* 0x0003e4000c101922 */
[----:B-1----:R-:W-:Y:S02]  /*3b180*/  IMAD.WIDE R136, R18, 0x4, R8 ;  /* 0x0000000412887825 */ /* 0x002fe400078e0208 */
[----:B------:R-:W2:Y:S04]  /*3b190*/  LDL.LU R18, [R1+0xe60] ;  /* 0x000e600001127983 */ /* 0x000ea80000300800 */
[----:B---3--:R1:W-:Y:S01]  /*3b1a0*/  @P5 STG.E desc[UR34][R136.64], R15 ;  /* 0x0000000f88005986 */ /* 0x0083e2000c101922 */
[----:B------:R-:W-:-:S04]  /*3b1b0*/  ISETP.GE.AND P5, PT, R138, UR7, PT ;  /* 0x000000078a007c0c */ /* 0x000fc8000bfa6270 */
[----:B------:R-:W-:Y:S01]  /*3b1c0*/  ISETP.LT.AND P6, PT, R152, UR5, !P5 ;  /* 0x0000000598007c0c */ /* 0x000fe2000efc1270 */
[----:B------:R-:W-:Y:S01]  /*3b1d0*/  ULDC UR5, c[0x0][0x228] ;  /* 0x00008a0000057ab9 */ /* 0x000fe20000000800 */
[----:B-1----:R-:W3:Y:S01]  /*3b1e0*/  LDL.LU R15, [R1+0xe50] ;  /* 0x000e5000010f7983 */ /* 0x002ee20000300800 */
[----:B------:R-:W-:-:S03]  /*3b1f0*/  IMAD.WIDE R136, R19, 0x4, R2 ;  /* 0x0000000413887825 */ /* 0x000fc600078e0202 */
[----:B------:R-:W3:Y:S07]  /*3b200*/  LDL.LU R147, [R1+0xc10] ;  /* 0x000c100001937983 */ /* 0x000eee0000300800 */
[----:B----4-:R1:W-:Y:S01]  /*3b210*/  @P6 STG.E desc[UR34][R136.64], R16 ;  /* 0x0000001088006986 */ /* 0x0103e2000c101922 */
[----:B------:R-:W-:Y:S01]  /*3b220*/  ISETP.LT.AND P6, PT, R154, UR5, !P5 ;  /* 0x000000059a007c0c */ /* 0x000fe2000efc1270 */
[----:B------:R-:W-:Y:S01]  /*3b230*/  ULDC UR5, c[0x0][0x228] ;  /* 0x00008a0000057ab9 */ /* 0x000fe20000000800 */
[----:B-1----:R-:W-:-:S11]  /*3b240*/  IMAD.WIDE R136, R19, 0x4, R4 ;  /* 0x0000000413887825 */ /* 0x002fd600078e0204 */
[----:B------:R1:W-:Y:S04]  /*3b250*/  @P6 STG.E desc[UR34][R136.64], R14 ;  /* 0x0000000e88006986 */ /* 0x0003e8000c101922 */
[----:B-1----:R-:W4:Y:S01]  /*3b260*/  LDL.LU R14, [R1+0x820] ;  /* 0x00082000010e7983 */ /* 0x002f220000300800 */
[----:B------:R-:W-:Y:S01]  /*3b270*/  ISETP.LT.AND P6, PT, R156, UR5, !P5 ;  /* 0x000000059c007c0c */ /* 0x000fe2000efc1270 */
[----:B------:R-:W-:Y:S02]  /*3b280*/  IMAD.WIDE R136, R19, 0x4, R6 ;  /* 0x0000000413887825 */ /* 0x000fe400078e0206 */
[----:B------:R-:W4:Y:S01]  /*3b290*/  LDL.LU R16, [R1+0x1028] ;  /* 0x0010280001107983 */ /* 0x000f220000300800 */
[----:B------:R-:W-:Y:S01]  /*3b2a0*/  ISETP.LT.AND P5, PT, R155, UR6, !P5 ;  /* 0x000000069b007c0c */ /* 0x000fe2000efa1270 */
[----:B------:R-:W-:Y:S01]  /*3b2b0*/  VIADD R138, R23, 0x10 ;  /* 0x00000010178a7836 */ /* 0x000fe20000000000 */
[----:B------:R-:W-:Y:S01]  /*3b2c0*/  ULDC.64 UR6, c[0x0][0x228] ;  /* 0x00008a0000067ab9 */ /* 0x000fe20000000a00 */
[----:B------:R-:W-:-:S06]  /*3b2d0*/  ULDC UR5, c[0x0][0x228] ;  /* 0x00008a0000057ab9 */ /* 0x000fcc0000000800 */
        /* <DEDUP_REMOVED lines=10> */
[----:B------:R1:W-:Y:S01]  /*3b380*/  @P6 STG.E desc[UR34][R136.64], R18 ;  /* 0x0000001288006986 */ /* 0x0003e2000c101922 */
[----:B------:R-:W-:Y:S01]  /*3b390*/  ISETP.LT.AND P6, PT, R154, UR5, !P5 ;  /* 0x000000059a007c0c */ /* 0x000fe2000efc1270 */
[----:B------:R-:W-:Y:S02]  /*3b3a0*/  ULDC UR5, c[0x0][0x228] ;  /* 0x00008a0000057ab9 */ /* 0x000fe40000000800 */
[----:B-1----:R-:W2:Y:S01]  /*3b3b0*/  LDL.LU R18, [R1+0x220] ;  /* 0x0002200001127983 */ /* 0x002ea20000300800 */
[----:B------:R-:W-:-:S04]  /*3b3c0*/  IMAD.WIDE R136, R146, 0x4, R4 ;  /* 0x0000000492887825 */ /* 0x000fc800078e0204 */
[----:B------:R-:W-:-:S05]  /*3b3d0*/  VIADD R138, R23, 0x11 ;  /* 0x00000011178a7836 */ /* 0x000fca0000000000 */
[----:B---3--:R1:W-:Y:S01]  /*3b3e0*/  @P6 STG.E desc[UR34][R136.64], R15 ;  /* 0x0000000f88006986 */ /* 0x0083e2000c101922 */
[----:B------:R-:W-:Y:S01]  /*3b3f0*/  ISETP.LT.AND P6, PT, R156, UR5, !P5 ;  /* 0x000000059c007c0c */ /* 0x000fe2000efc1270 */
[----:B------:R-:W-:Y:S02]  /*3b400*/  ULDC UR5, c[0x0][0x22c] ;  /* 0x00008b0000057ab9 */ /* 0x000fe40000000800 */
[----:B-1----:R-:W3:Y:S01]  /*3b410*/  LDL.LU R15, [R1+0x20] ;  /* 0x00002000010f7983 */ /* 0x002ee20000300800 */
[----:B------:R-:W-:-:S09]  /*3b420*/  IMAD.WIDE R136, R146, 0x4, R6 ;  /* 0x0000000492887825 */ /* 0x000fd200078e0206 */
[----:B------:R1:W-:Y:S01]  /*3b430*/  @P6 STG.E desc[UR34][R136.64], R147 ;  /* 0x0000009388006986 */ /* 0x0003e2000c101922 */
[----:B------:R-:W-:Y:S01]  /*3b440*/  ISETP.LT.AND P5, PT, R155, UR6, !P5 ;  /* 0x000000069b007c0c */ /* 0x000fe2000efa1270 */
[----:B------:R-:W-:Y:S01]  /*3b450*/  ULDC UR6, c[0x0][0x228] ;  /* 0x00008a0000067ab9 */ /* 0x000fe20000000800 */
[----:B-1----:R-:W-:Y:S02]  /*3b460*/  IMAD.WIDE R136, R146, 0x4, R8 ;  /* 0x0000000492887825 */ /* 0x002fe400078e0208 */
[----:B------:R-:W3:Y:S04]  /*3b470*/  LDL.LU R146, [R1+0x1030] ;  /* 0x0010300001927983 */ /* 0x000ee80000300800 */
[----:B------:R-:W3:Y:S05]  /*3b480*/  LDL.LU R147, [R1+0xe64] ;  /* 0x000e640001937983 */ /* 0x000eea0000300800 */
[----:B----4-:R1:W-:Y:S04]  /*3b490*/  @P5 STG.E desc[UR34][R136.64], R14 ;  /* 0x0000000e88005986 */ /* 0x0103e8000c101922 */
        /* <DEDUP_REMOVED lines=19> */
[----:B------:R1:W-:Y:S02]  /*3b5d0*/  @P6 STG.E desc[UR34][R136.64], R18 ;  /* 0x0000001288006986 */ /* 0x0003e4000c101922 */
[----:B-1----:R-:W-:Y:S02]  /*3b5e0*/  IMAD.WIDE R136, R16, 0x4, R8 ;  /* 0x0000000410887825 */ /* 0x002fe400078e0208 */
[----:B------:R-:W2:Y:S04]  /*3b5f0*/  LDL.LU R16, [R1+0x1034] ;  /* 0x0010340001107983 */ /* 0x000ea80000300800 */
[----:B------:R-:W2:Y:S04]  /*3b600*/  LDL.LU R18, [R1+0x624] ;  /* 0x0006240001127983 */ /* 0x000ea80000300800 */
[----:B---3--:R1:W-:Y:S01]  /*3b610*/  @P5 STG.E desc[UR34][R136.64], R15 ;  /* 0x0000000f88005986 */ /* 0x0083e2000c101922 */
[----:B------:R-:W-:Y:S01]  /*3b620*/  ISETP.GE.AND P5, PT, R138, UR5, PT ;  /* 0x000000058a007c0c */ /* 0x000fe2000bfa6270 */
[----:B------:R-:W-:-:S03]  /*3b630*/  ULDC UR5, c[0x0][0x228] ;  /* 0x00008a0000057ab9 */ /* 0x000fc60000000800 */
[----:B------:R-:W-:Y:S01]  /*3b640*/  ISETP.LT.AND P6, PT, R152, UR6, !P5 ;  /* 0x0000000698007c0c */ /* 0x000fe2000efc1270 */
[----:B-1----:R-:W3:Y:S01]  /*3b650*/  LDL.LU R15, [R1+0x424] ;  /* 0x00042400010f7983 */ /* 0x002ee20000300800 */
[----:B------:R-:W-:Y:S01]  /*3b660*/  IMAD.WIDE R136, R19, 0x4, R2 ;  /* 0x0000000413887825 */ /* 0x000fe200078e0202 */
[----:B------:R-:W-:-:S10]  /*3b670*/  ULDC.64 UR6, c[0x0][0x228] ;  /* 0x00008a0000067ab9 */ /* 0x000fd40000000a00 */
[----:B------:R1:W-:Y:S01]  /*3b680*/  @P6 STG.E desc[UR34][R136.64], R147 ;  /* 0x0000009388006986 */ /* 0x0003e2000c101922 */
[----:B------:R-:W-:Y:S01]  /*3b690*/  ISETP.LT.AND P6, PT, R154, UR5, !P5 ;  /* 0x000000059a007c0c */ /* 0x000fe2000efc1270 */
[----:B------:R-:W-:Y:S02]  /*3b6a0*/  ULDC UR5, c[0x0][0x228] ;  /* 0x00008a0000057ab9 */ /* 0x000fe40000000800 */
[----:B-1----:R-:W3:Y:S01]  /*3b6b0*/  LDL.LU R147, [R1+0x224] ;  /* 0x0002240001937983 */ /* 0x002ee20000300800 */
[----:B------:R-:W-:-:S09]  /*3b6c0*/  IMAD.WIDE R136, R19, 0x4, R4 ;  /* 0x0000000413887825 */ /* 0x000fd200078e0204 */
[----:B----4-:R1:W-:Y:S04]  /*3b6d0*/  @P6 STG.E desc[UR34][R136.64], R14 ;  /* 0x0000000e88006986 */ /* 0x0103e8000c101922 */
        /* <DEDUP_REMOVED lines=13> */
[----:B------:R-:W-:-:S04]  /*3b7b0*/  ISETP.GE.AND P5, PT, R138, UR7, PT ;  /* 0x000000078a007c0c */ /* 0x000fc8000bfa6270 */
[----:B------:R-:W-:Y:S01]  /*3b7c0*/  ISETP.LT.AND P6, PT, R152, UR5, !P5 ;  /* 0x0000000598007c0c */ /* 0x000fe2000efc1270 */
[----:B------:R-:W-:Y:S01]  /*3b7d0*/  IMAD.WIDE R136, R146, 0x4, R2 ;  /* 0x0000000492887825 */ /* 0x000fe200078e0202 */
[----:B------:R-:W-:-:S11]  /*3b7e0*/  ULDC UR5, c[0x0][0x228] ;  /* 0x00008a0000057ab9 */ /* 0x000fd60000000800 */
        /* <DEDUP_REMOVED lines=10> */
[----:B------:R-:W-:Y:S01]  /*3b890*/  IMAD.WIDE R136, R146, 0x4, R6 ;  /* 0x0000000492887825 */ /* 0x000fe200078e0206 */
[----:B------:R-:W-:Y:S01]  /*3b8a0*/  ISETP.LT.AND P5, PT, R155, UR6, !P5 ;  /* 0x000000069b007c0c */ /* 0x000fe2000efa1270 */
[----:B------:R-:W-:-:S07]  /*3b8b0*/  ULDC.64 UR6, c[0x0][0x228] ;  /* 0x00008a0000067ab9 */ /* 0x000fce0000000a00 */
[----:B------:R1:W-:Y:S02]  /*3b8c0*/  @P6 STG.E desc[UR34][R136.64], R147 ;  /* 0x0000009388006986 */ /* 0x0003e4000c101922 */
[----:B-1----:R-:W-:Y:S02]  /*3b8d0*/  IMAD.WIDE R136, R146, 0x4, R8 ;  /* 0x0000000492887825 */ /* 0x002fe400078e0208 */
[----:B------:R-:W3:Y:S04]  /*3b8e0*/  LDL.LU R146, [R1+0x103c] ;  /* 0x00103c0001927983 */ /* 0x000ee80000300800 */
[----:B------:R-:W3:Y:S04]  /*3b8f0*/  LDL.LU R147, [R1+0x628] ;  /* 0x0006280001937983 */ /* 0x000ee80000300800 */
[----:B----4-:R1:W-:Y:S04]  /*3b900*/  @P5 STG.E desc[UR34][R136.64], R14 ;  /* 0x0000000e88005986 */ /* 0x0103e8000c101922 */
        /* <DEDUP_REMOVED lines=16> */
[----:B------:R-:W-:Y:S01]  /*3ba10*/  ULDC UR6, c[0x0][0x228] ;  /* 0x00008a0000067ab9 */ /* 0x000fe20000000800 */
[----:B------:R-:W-:-:S08]  /*3ba20*/  VIADD R138, R23, 0x15 ;  /* 0x00000015178a7836 */ /* 0x000fd00000000000 */
        /* <DEDUP_REMOVED lines=10> */
[----:B------:R-:W-:-:S10]  /*3bad0*/  ULDC UR6, c[0x0][0x228] ;  /* 0x00008a0000067ab9 */ /* 0x000fd40000000800 */
        /* <DEDUP_REMOVED lines=17> */
[----:B-1----:R-:W2:Y:S04]  /*3bbf0*/  LDL.LU R17, [R1+0x42c] ;  /* 0x00042c0001117983 */ /* 0x002ea80000300800 */
[----:B------:R-:W2:Y:S01]  /*3bc00*/  LDL.LU R20, [R1+0x22c] ;  /* 0x00022c0001147983 */ /* 0x000ea20000300800 */
        /* <DEDUP_REMOVED lines=8> */
[----:B------:R-:W-:Y:S01]  /*3bc90*/  ULDC UR5, c[0x0][0x228] ;  /* 0x00008a0000057ab9 */ /* 0x000fe20000000800 */
[----:B-1----:R-:W-:-:S11]  /*3bca0*/  IMAD.WIDE R136, R146, 0x4, R4 ;  /* 0x0000000492887825 */ /* 0x002fd600078e0204 */
[----:B---3--:R1:W-:Y:S01]  /*3bcb0*/  @P6 STG.E desc[UR34][R136.64], R15 ;  /* 0x0000000f88006986 */ /* 0x0083e2000c101922 */
[----:B------:R-:W-:Y:S01]  /*3bcc0*/  ISETP.LT.AND P6, PT, R156, UR5, !P5 ;  /* 0x000000059c007c0c */ /* 0x000fe2000efc1270 */
[----:B------:R-:W-:Y:S02]  /*3bcd0*/  ULDC UR5, c[0x0][0x228] ;  /* 0x00008a0000057ab9 */ /* 0x000fe40000000800 */
[----:B------:R-:W-:Y:S01]  /*3bce0*/  ISETP.LT.AND P5, PT, R155, UR5, !P5 ;  /* 0x000000059b007c0c */ /* 0x000fe2000efa1270 */
[----:B------:R-:W-:Y:S01]  /*3bcf0*/  ULDC UR5, c[0x0][0x228] ;  /* 0x00008a0000057ab9 */ /* 0x000fe20000000800 */
[----:B-1----:R-:W3:Y:S01]  /*3bd00*/  LDL.LU R15, [R1+0x2c] ;  /* 0x00002c00010f7983 */ /* 0x002ee20000300800 */
[----:B------:R-:W-:-:S03]  /*3bd10*/  IMAD.WIDE R136, R146, 0x4, R6 ;  /* 0x0000000492887825 */ /* 0x000fc600078e0206 */
[----:B------:R-:W3:Y:S04]  /*3bd20*/  LDL.LU R18, [R1+0x1044] ;  /* 0x0010440001127983 */ /* 0x000ee80000300800 */
[----:B------:R1:W-:Y:S02]  /*3bd30*/  @P6 STG.E desc[UR34][R136.64], R147 ;  /* 0x0000009388006986 */ /* 0x0003e4000c101922 */
[----:B-1----:R-:W-:-:S05]  /*3bd40*/  IMAD.WIDE R136, R146, 0x4, R8 ;  /* 0x0000000492887825 */ /* 0x002fca00078e0208 */
[----:B----4-:R1:W-:Y:S04]  /*3bd50*/  @P5 STG.E desc[UR34][R136.64], R14 ;  /* 0x0000000e88005986 */ /* 0x0103e8000c101922 */
[----:B-1----:R-:W4:Y:S01]  /*3bd60*/  LDL.LU R14, [R1+0xe80] ;  /* 0x000e8000010e7983 */ /* 0x002f220000300800 */
[----:B------:R-:W-:-:S03]  /*3bd70*/  ISETP.GE.AND P5, PT, R138, UR7, PT ;  /* 0x000000078a007c0c */ /* 0x000fc6000bfa6270 */
[----:B------:R-:W4:Y:S01]  /*3bd80*/  LDL.LU R148, [R1+0xe70] ;  /* 0x000e700001947983 */ /* 0x000f220000300800 */
[----:B------:R-:W-:Y:S01]  /*3bd90*/  ISETP.LT.AND P6, PT, R152, UR5, !P5 ;  /* 0x0000000598007c0c */ /* 0x000fe2000efc1270 */
[----:B------:R-:W-:Y:S01]  /*3bda0*/  IMAD.WIDE R136, R16, 0x4, R2 ;  /* 0x0000000410887825 */ /* 0x000fe200078e0202 */
[----:B------:R-:W-:Y:S01]  /*3bdb0*/  ULDC UR5, c[0x0][0x228] ;  /* 0x00008a0000057ab9 */ /* 0x000fe20000000800 */
[----:B------:R-:W4:Y:S10]  /*3bdc0*/  LDL.LU R147, [R1+0xc20] ;  /* 0x000c200001937983 */ /* 0x000f340000300800 */
[----:B------:R1:W-:Y:S01]  /*3bdd0*/  @P6 STG.E desc[UR34][R136.64], R19 ;  /* 0x0000001388006986 */ /* 0x0003e2000c101922 */
[----:B------:R-:W-:Y:S01]  /*3bde0*/  ISETP.LT.AND P6, PT, R154, UR5, !P5 ;  /* 0x000000059a007c0c */ /* 0x000fe2000efc1270 */
[----:B------:R-:W-:Y:S01]  /*3bdf0*/  ULDC UR5, c[0x0][0x228] ;  /* 0x00008a0000057ab9 */ /* 0x000fe20000000800 */
[----:B-1----:R-:W-:-:S11]  /*3be00*/  IMAD.WIDE R136, R16, 0x4, R4 ;  /* 0x0000000410887825 */ /* 0x002fd600078e0204 */
[----:B--2---:R1:W-:Y:S01]  /*3be10*/  @P6 STG.E desc[UR34][R136.64], R17 ;  /* 0x0000001188006986 */ /* 0x0043e2000c101922 */
[----:B------:R-:W-:Y:S01]  /*3be20*/  ISETP.LT.AND P6, PT, R156, UR5, !P5 ;  /* 0x000000059c007c0c */ /* 0x000fe2000efc1270 */
[----:B------:R-:W-:Y:S02]  /*3be30*/  VIADD R138, R23, 0x18 ;  /* 0x00000018178a7836 */ /* 0x000fe40000000000 */
[----:B-1----:R-:W2:Y:S01]  /*3be40*/  LDL.LU R17, [R1+0xa20] ;  /* 0x000a200001117983 */ /* 0x002ea20000300800 */
[C---:B------:R-:W-:Y:S01]  /*3be50*/  IMAD.WIDE R136, R16.reuse, 0x4, R6 ;  /* 0x0000000410887825 */ /* 0x040fe200078e0206 */
[----:B------:R-:W-:Y:S02]  /*3be60*/  ULDC UR5, c[0x0][0x228] ;  /* 0x00008a0000057ab9 */ /* 0x000fe40000000800 */
[----:B------:R-:W2:Y:S06]  /*3be70*/  LDL.LU R19, [R1+0x1048] ;  /* 0x0010480001137983 */ /* 0x000eac0000300800 */
[----:B------:R1:W-:Y:S02]  /*3be80*/  @P6 STG.E desc[UR34][R136.64], R20 ;  /* 0x0000001488006986 */ /* 0x0003e4000c101922 */
[----:B-1----:R-:W-:-:S02]  /*3be90*/  IMAD.WIDE R136, R16, 0x4, R8 ;  /* 0x0000000410887825 */ /* 0x002fc400078e0208 */
[----:B------:R-:W2:Y:S01]  /*3bea0*/  LDL.LU R16, [R1+0x830] ;  /* 0x0008300001107983 */ /* 0x000ea20000300800 */
[----:B------:R-:W-:Y:S01]  /*3beb0*/  ISETP.LT.AND P5, PT, R155, UR6, !P5 ;  /* 0x000000069b007c0c */ /* 0x000fe2000efa1270 */
[----:B------:R-:W-:Y:S02]  /*3bec0*/  ULDC.64 UR6, c[0x0][0x228] ;  /* 0x00008a0000067ab9 */ /* 0x000fe40000000a00 */
[----:B------:R-:W2:Y:S04]  /*3bed0*/  LDL.LU R146, [R1+0x630] ;  /* 0x0006300001927983 */ /* 0x000ea80000300800 */
[----:B------:R-:W2:Y:S06]  /*3bee0*/  LDL.LU R20, [R1+0x430] ;  /* 0x0004300001147983 */ /* 0x000eac0000300800 */
[----:B---3--:R1:W-:Y:S01]  /*3bef0*/  @P5 STG.E desc[UR34][R136.64], R15 ;  /* 0x0000000f88005986 */ /* 0x0083e2000c101922 */
[----:B------:R-:W-:-:S04]  /*3bf00*/  ISETP.GE.AND P5, PT, R138, UR7, PT ;  /* 0x000000078a007c0c */ /* 0x000fc8000bfa6270 */
[----:B------:R-:W-:Y:S01]  /*3bf10*/  ISETP.LT.AND P6, PT, R152, UR5, !P5 ;  /* 0x0000000598007c0c */ /* 0x000fe2000efc1270 */
[----:B------:R-:W-:Y:S01]  /*3bf20*/  ULDC UR5, c[0x0][0x228] ;  /* 0x00008a0000057ab9 */ /* 0x000fe20000000800 */
[----:B-1----:R-:W-:Y:S01]  /*3bf30*/  IMAD.WIDE R136, R18, 0x4, R2 ;  /* 0x0000000412887825 */ /* 0x002fe200078e0202 */
[----:B------:R-:W3:Y:S10]  /*3bf40*/  LDL.LU R15, [R1+0x104c] ;  /* 0x00104c00010f7983 */ /* 0x000ef40000300800 */
[----:B----4-:R1:W-:Y:S04]  /*3bf50*/  @P6 STG.E desc[UR34][R136.64], R14 ;  /* 0x0000000e88006986 */ /* 0x0103e8000c101922 */
[----:B-1----:R-:W4:Y:S01]  /*3bf60*/  LDL.LU R14, [R1+0x230] ;  /* 0x00023000010e7983 */ /* 0x002f220000300800 */
[----:B------:R-:W-:Y:S01]  /*3bf70*/  ISETP.LT.AND P6, PT, R154, UR5, !P5 ;  /* 0x000000059a007c0c */ /* 0x000fe2000efc1270 */
[----:B------:R-:W-:Y:S01]  /*3bf80*/  IMAD.WIDE R136, R18, 0x4, R4 ;  /* 0x0000000412887825 */ /* 0x000fe200078e0204 */
[----:B------:R-:W-:-:S11]  /*3bf90*/  ULDC UR5, c[0x0][0x228] ;  /* 0x00008a0000057ab9 */ /* 0x000fd60000000800 */
[----:B------:R1:W-:Y:S01]  /*3bfa0*/  @P6 STG.E desc[UR34][R136.64], R148 ;  /* 0x0000009488006986 */ /* 0x0003e2000c101922 */
[----:B------:R-:W-:Y:S01]  /*3bfb0*/  ISETP.LT.AND P6, PT, R156, UR5, !P5 ;  /* 0x000000059c007c0c */ /* 0x000fe2000efc1270 */
[----:B------:R-:W-:Y:S01]  /*3bfc0*/  VIADD R138, R23, 0x19 ;  /* 0x00000019178a7836 */ /* 0x000fe20000000000 */
[----:B------:R-:W-:Y:S01]  /*3bfd0*/  ISETP.LT.AND P5, PT, R155, UR6, !P5 ;  /* 0x000000069b007c0c */ /* 0x000fe2000efa1270 */
[----:B------:R-:W-:Y:S01]  /*3bfe0*/  ULDC UR5, c[0x0][0x22c] ;  /* 0x00008b0000057ab9 */ /* 0x000fe20000000800 */
[----:B------:R-:W-:Y:S01]  /*3bff0*/  ULDC UR6, c[0x0][0x228] ;  /* 0x00008a0000067ab9 */ /* 0x000fe20000000800 */
[----:B-1----:R-:W-:-:S08]  /*3c000*/  IMAD.WIDE R136, R18, 0x4, R6 ;  /* 0x0000000412887825 */ /* 0x002fd000078e0206 */
[----:B------:R1:W-:Y:S02]  /*3c010*/  @P6 STG.E desc[UR34][R136.64], R147 ;  /* 0x0000009388006986 */ /* 0x0003e4000c101922 */
[----:B-1----:R-:W-:Y:S02]  /*3c020*/  IMAD.WIDE R136, R18, 0x4, R8 ;  /* 0x0000000412887825 */ /* 0x002fe400078e0208 */
[----:B------:R-:W3:Y:S04]  /*3c030*/  LDL.LU R18, [R1+0xe84] ;  /* 0x000e840001127983 */ /* 0x000ee80000300800 */
[----:B--2---:R1:W-:Y:S01]  /*3c040*/  @P5 STG.E desc[UR34][R136.64], R17 ;  /* 0x0000001188005986 */ /* 0x0043e2000c101922 */
[----:B------:R-:W-:Y:S01]  /*3c050*/  ISETP.GE.AND P5, PT, R138, UR5, PT ;  /* 0x000000058a007c0c */ /* 0x000fe2000bfa6270 */
[----:B------:R-:W-:-:S03]  /*3c060*/  ULDC UR5, c[0x0][0x228] ;  /* 0x00008a0000057ab9 */ /* 0x000fc60000000800 */
[----:B------:R-:W-:Y:S01]  /*3c070*/  ISETP.LT.AND P6, PT, R152, UR6, !P5 ;  /* 0x0000000698007c0c */ /* 0x000fe2000efc1270 */
[----:B-1----:R-:W2:Y:S01]  /*3c080*/  LDL.LU R17, [R1+0xe74] ;  /* 0x000e740001117983 */ /* 0x002ea20000300800 */
[----:B------:R-:W-:Y:S01]  /*3c090*/  IMAD.WIDE R136, R19, 0x4, R2 ;  /* 0x0000000413887825 */ /* 0x000fe200078e0202 */
[----:B------:R-:W-:-:S10]  /*3c0a0*/  ULDC UR6, c[0x0][0x228] ;  /* 0x00008a0000067ab9 */ /* 0x000fd40000000800 */
[----:B------:R1:W-:Y:S04]  /*3c0b0*/  @P6 STG.E desc[UR34][R136.64], R16 ;  /* 0x0000001088006986 */ /* 0x0003e8000c101922 */
[----:B-1----:R-:W2:Y:S01]  /*3c0c0*/  LDL.LU R16, [R1+0xc24] ;  /* 0x000c240001107983 */ /* 0x002ea20000300800 */
[----:B------:R-:W-:Y:S01]  /*3c0d0*/  ISETP.LT.AND P6, PT, R154, UR5, !P5 ;  /* 0x000000059a007c0c */ /* 0x000fe2000efc1270 */
[----:B------:R-:W-:Y:S01]  /*3c0e0*/  IMAD.WIDE R136, R19, 0x4, R4 ;  /* 0x0000000413887825 */ /* 0x000fe200078e0204 */
[----:B------:R-:W-:Y:S01]  /*3c0f0*/  ULDC UR5, c[0x0][0x228] ;  /* 0x00008a0000057ab9 */ /* 0x000fe20000000800 */
[----:B------:R-:W2:Y:S10]  /*3c100*/  LDL.LU R149, [R1+0x1054] ;  /* 0x0010540001957983 */ /* 0x000eb40000300800 */
[----:B------:R1:W-:Y:S01]  /*3c110*/  @P6 STG.E desc[UR34][R136.64], R146 ;  /* 0x0000009288006986 */ /* 0x0003e2000c101922 */
[----:B------:R-:W-:Y:S01]  /*3c120*/  ISETP.LT.AND P6, PT, R156, UR5, !P5 ;  /* 0x000000059c007c0c */ /* 0x000fe2000efc1270 */
[----:B------:R-:W-:-:S02]  /*3c130*/  ULDC UR5, c[0x0][0x228] ;  /* 0x00008a0000057ab9 */ /* 0x000fc40000000800 */
[----:B------:R-:W-:Y:S01]  /*3c140*/  ISETP.LT.AND P5, PT, R155, UR5, !P5 ;  /* 0x000000059b007c0c */ /* 0x000fe2000efa1270 */
[----:B------:R-:W-:Y:S01]  /*3c150*/  VIADD R138, R23, 0x1a ;  /* 0x0000001a178a7836 */ /* 0x000fe20000000000 */
[----:B------:R-:W-:Y:S01]  /*3c160*/  ULDC UR5, c[0x0][0x22c] ;  /* 0x00008b0000057ab9 */ /* 0x000fe20000000800 */
[----:B-1----:R-:W-:-:S07]  /*3c170*/  IMAD.WIDE R136, R19, 0x4, R6 ;  /* 0x0000000413887825 */ /* 0x002fce00078e0206 */
[----:B------:R1:W-:Y:S02]  /*3c180*/  @P6 STG.E desc[UR34][R136.64], R20 ;  /* 0x0000001488006986 */ /* 0x0003e4000c101922 */
[----:B-1----:R-:W-:-:S05]  /*3c190*/  IMAD.WIDE R136, R19, 0x4, R8 ;  /* 0x0000000413887825 */ /* 0x002fca00078e0208 */
[----:B----4-:R1:W-:Y:S04]  /*3c1a0*/  @P5 STG.E desc[UR34][R136.64], R14 ;  /* 0x0000000e88005986 */ /* 0x0103e8000c101922 */
[----:B-1----:R-:W4:Y:S04]  /*3c1b0*/  LDL.LU R14, [R1+0xa24] ;  /* 0x000a2400010e7983 */ /* 0x002f280000300800 */
[----:B------:R-:W4:Y:S01]  /*3c1c0*/  LDL.LU R144, [R1+0x1050] ;  /* 0x0010500001907983 */ /* 0x000f220000300800 */
[----:B------:R-:W-:Y:S01]  /*3c1d0*/  ISETP.GE.AND P5, PT, R138, UR5, PT ;  /* 0x000000058a007c0c */ /* 0x000fe2000bfa6270 */
[----:B---3--:R-:W-:Y:S01]  /*3c1e0*/  IMAD.WIDE R136, R15, 0x4, R2 ;  /* 0x000000040f887825 */ /* 0x008fe200078e0202 */
[----:B------:R-:W-:Y:S01]  /*3c1f0*/  ULDC UR5, c[0x0][0x228] ;  /* 0x00008a0000057ab9 */ /* 0x000fe20000000800 */
[----:B------:R-:W3:Y:S04]  /*3c200*/  LDL.LU R138, [R1+0x834] ;  /* 0x00083400018a7983 */ /* 0x000ee80000300800 */
[----:B------:R-:W3:Y:S04]  /*3c210*/  LDL.LU R252, [R1+0x634] ;  /* 0x0006340001fc7983 */ /* 0x000ee80000300800 */
[----:B------:R-:W3:Y:S04]  /*3c220*/  LDL.LU R159, [R1+0x434] ;  /* 0x00043400019f7983 */ /* 0x000ee80000300800 */
[----:B------:R-:W3:Y:S04]  /*3c230*/  LDL.LU R145, [R1+0x234] ;  /* 0x0002340001917983 */ /* 0x000ee80000300800 */
[----:B------:R-:W3:Y:S04]  /*3c240*/  LDL.LU R139, [R1+0xe88] ;  /* 0x000e8800018b7983 */ /* 0x000ee80000300800 */
[----:B------:R-:W3:Y:S01]  /*3c250*/  LDL.LU R153, [R1+0xe78] ;  /* 0x000e780001997983 */ /* 0x000ee20000300800 */
[----:B------:R-:W-:-:S03]  /*3c260*/  ISETP.LT.AND P6, PT, R152, UR6, !P5 ;  /* 0x0000000698007c0c */ /* 0x000fc6000efc1270 */
[----:B------:R-:W3:Y:S04]  /*3c270*/  LDL.LU R151, [R1+0xc28] ;  /* 0x000c280001977983 */ /* 0x000ee80000300800 */
[----:B------:R-:W3:Y:S04]  /*3c280*/  LDL.LU R150, [R1+0xa28] ;  /* 0x000a280001967983 */ /* 0x000ee80000300800 */
[----:B------:R-:W3:Y:S04]  /*3c290*/  LDL.LU R148, [R1+0x838] ;  /* 0x0008380001947983 */ /* 0x000ee80000300800 */
[----:B------:R1:W-:Y:S01]  /*3c2a0*/  @P6 STG.E desc[UR34][R136.64], R18 ;  /* 0x0000001288006986 */ /* 0x0003e2000c101922 */
[----:B------:R-:W-:Y:S01]  /*3c2b0*/  ISETP.LT.AND P6, PT, R154, UR5, !P5 ;  /* 0x000000059a007c0c */ /* 0x000fe2000efc1270 */
[----:B------:R-:W-:-:S02]  /*3c2c0*/  ULDC UR5, c[0x0][0x228] ;  /* 0x00008a0000057ab9 */ /* 0x000fc40000000800 */
[----:B------:R-:W3:Y:S04]  /*3c2d0*/  LDL.LU R147, [R1+0x638] ;  /* 0x0006380001937983 */ /* 0x000ee80000300800 */
[----:B------:R-:W3:Y:S04]  /*3c2e0*/  LDL.LU R20, [R1+0x438] ;  /* 0x0004380001147983 */ /* 0x000ee80000300800 */
[----:B------:R-:W3:Y:S01]  /*3c2f0*/  LDL.LU R19, [R1+0x1058] ;  /* 0x0010580001137983 */ /* 0x000ee20000300800 */
[----:B-1----:R-:W-:-:S03]  /*3c300*/  IMAD.WIDE R136, R15, 0x4, R4 ;  /* 0x000000040f887825 */ /* 0x002fc600078e0204 */
[----:B------:R-:W3:Y:S04]  /*3c310*/  LDL.LU R18, [R1+0x238] ;  /* 0x0002380001127983 */ /* 0x000ee80000300800 */
[----:B--2---:R1:W-:Y:S01]  /*3c320*/  @P6 STG.E desc[UR34][R136.64], R17 ;  /* 0x0000001188006986 */ /* 0x0043e2000c101922 */
[----:B------:R-:W-:Y:S01]  /*3c330*/  ISETP.LT.AND P6, PT, R156, UR5, !P5 ;  /* 0x000000059c007c0c */ /* 0x000fe2000efc1270 */
[----:B------:R-:W-:Y:S01]  /*3c340*/  ULDC UR5, c[0x0][0x228] ;  /* 0x00008a0000057ab9 */ /* 0x000fe20000000800 */
[C---:B-1----:R-:W-:Y:S01]  /*3c350*/  IMAD.WIDE R136, R15.reuse, 0x4, R6 ;  /* 0x000000040f887825 */ /* 0x042fe200078e0206 */
[----:B------:R-:W2:Y:S10]  /*3c360*/  LDL.LU R17, [R1+0xe8c] ;  /* 0x000e8c0001117983 */ /* 0x000eb40000300800 */
[----:B------:R1:W-:Y:S02]  /*3c370*/  @P6 STG.E desc[UR34][R136.64], R16 ;  /* 0x0000001088006986 */ /* 0x0003e4000c101922 */
[----:B-1----:R-:W-:-:S02]  /*3c380*/  IMAD.WIDE R136, R15, 0x4, R8 ;  /* 0x000000040f887825 */ /* 0x002fc400078e0208 */
[----:B------:R-:W2:Y:S04]  /*3c390*/  LDL.LU R16, [R1+0xe7c] ;  /* 0x000e7c0001107983 */ /* 0x000ea80000300800 */
[----:B------:R-:W2:Y:S04]  /*3c3a0*/  LDL.LU R15, [R1+0xc2c] ;  /* 0x000c2c00010f7983 */ /* 0x000ea80000300800 */
[----:B------:R-:W2:Y:S01]  /*3c3b0*/  LDL.LU R146, [R1+0x105c] ;  /* 0x00105c0001927983 */ /* 0x000ea20000300800 */
[----:B------:R-:W-:Y:S01]  /*3c3c0*/  ISETP.LT.AND P5, PT, R155, UR5, !P5 ;  /* 0x000000059b007c0c */ /* 0x000fe2000efa1270 */
[----:B------:R-:W-:Y:S01]  /*3c3d0*/  ULDC UR5, c[0x0][0x228] ;  /* 0x00008a0000057ab9 */ /* 0x000fe20000000800 */
[----:B------:R-:W-:-:S02]  /*3c3e0*/  @P0 LOP3.LUT R21, R21, 0x2000000, RZ, 0xfc, !PT ;  /* 0x0200000015150812 */ /* 0x000fc400078efcff */
[----:B------:R-:W-:Y:S02]  /*3c3f0*/  LOP3.LUT P0, RZ, R0, 0x800, RZ, 0xc0, !PT ;  /* 0x0000080000ff7812 */ /* 0x000fe4000780c0ff */
[----:B------:R-:W-:Y:S02]  /*3c400*/  ISETP.LT.AND P2, PT, R155, UR12, !P4 ;  /* 0x0000000c9b007c0c */ /* 0x000fe4000e741270 */
[----:B------:R-:W-:-:S09]  /*3c410*/  ISETP.LT.AND P3, PT, R156, UR58, !P4 ;  /* 0x0000003a9c007c0c */ /* 0x000fd2000e761270 */
[----:B------:R-:W-:Y:S02]  /*3c420*/  @P0 LOP3.LUT R22, R22, 0x80000000, RZ, 0xfc, !PT ;  /* 0x8000000016160812 */ /* 0x000fe400078efcff */
[----:B------:R-:W-:Y:S02]  /*3c430*/  LOP3.LUT P0, RZ, R0, 0x4, RZ, 0xc0, !PT ;  /* 0x0000000400ff7812 */ /* 0x000fe4000780c0ff */
[----:B------:R-:W-:Y:S02]  /*3c440*/  LOP3.LUT R158, R158, 0xfffffffe, RZ, 0xc0, !PT ;  /* 0xfffffffe9e9e7812 */ /* 0x000fe400078ec0ff */
[----:B------:R-:W-:-:S09]  /*3c450*/  ISETP.LT.AND P1, PT, R152, UR44, !P1 ;  /* 0x0000002c98007c0c */ /* 0x000fd2000cf21270 */
[----:B------:R-:W-:Y:S02]  /*3c460*/  @P0 LOP3.LUT R158, R158, 0x1, RZ, 0xfc, !PT ;  /* 0x000000019e9e0812 */ /* 0x000fe400078efcff */
[----:B------:R-:W-:Y:S02]  /*3c470*/  LOP3.LUT P0, RZ, R0, 0x2, RZ, 0xc0, !PT ;  /* 0x0000000200ff7812 */ /* 0x000fe4000780c0ff */
[----:B------:R-:W-:-:S11]  /*3c480*/  LOP3.LUT R158, R158, 0xfffffffd, RZ, 0xc0, !PT ;  /* 0xfffffffd9e9e7812 */ /* 0x000fd600078ec0ff */
[----:B------:R-:W-:Y:S02]  /*3c490*/  @P0 LOP3.LUT R158, R158, 0x2, RZ, 0xfc, !PT ;  /* 0x000000029e9e0812 */ /* 0x000fe400078efcff */
[C---:B------:R-:W-:Y:S02]  /*3c4a0*/  LOP3.LUT P0, RZ, R0.reuse, 0x1, RZ, 0xc0, !PT ;  /* 0x0000000100ff7812 */ /* 0x040fe4000780c0ff */
[----:B------:R-:W-:Y:S01]  /*3c4b0*/  LOP3.LUT P6, RZ, R0, 0x400, RZ, 0xc0, !PT ;  /* 0x0000040000ff7812 */ /* 0x000fe200078cc0ff */
[----:B----4-:R1:W-:Y:S01]  /*3c4c0*/  @P5 STG.E desc[UR34][R136.64], R14 ;  /* 0x0000000e88005986 */ /* 0x0103e2000c101922 */
[----:B------:R-:W-:Y:S01]  /*3c4d0*/  ISETP.LT.AND P5, PT, R152, UR5, !P4 ;  /* 0x0000000598007c0c */ /* 0x000fe2000e7a1270 */
[----:B------:R-:W-:Y:S02]  /*3c4e0*/  ULDC UR5, c[0x0][0x228] ;  /* 0x00008a0000057ab9 */ /* 0x000fe40000000800 */
[----:B------:R-:W-:Y:S01]  /*3c4f0*/  ISETP.LT.AND P4, PT, R154, UR5, !P4 ;  /* 0x000000059a007c0c */ /* 0x000fe2000e781270 */
[----:B------:R-:W-:Y:S01]  /*3c500*/  ULDC UR5, c[0x0][0x22c] ;  /* 0x00008b0000057ab9 */ /* 0x000fe20000000800 */
[C---:B-1----:R-:W-:Y:S01]  /*3c510*/  IMAD.WIDE R136, R144.reuse, 0x4, R2 ;  /* 0x0000000490887825 */ /* 0x042fe200078e0202 */
[----:B------:R-:W4:Y:S07]  /*3c520*/  LDL.LU R14, [R1+0x1460] ;  /* 0x00146000010e7983 */ /* 0x000f2e0000300800 */
[----:B---3--:R1:W-:Y:S02]  /*3c530*/  @P5 STG.E desc[UR34][R136.64], R138 ;  /* 0x0000008a88005986 */ /* 0x0083e4000c101922 */
[----:B-1----:R-:W-:-:S05]  /*3c540*/  IMAD.WIDE R136, R144, 0x4, R4 ;  /* 0x0000000490887825 */ /* 0x002fca00078e0204 */
[----:B------:R1:W-:Y:S02]  /*3c550*/  @P4 STG.E desc[UR34][R136.64], R252 ;  /* 0x000000fc88004986 */ /* 0x0003e4000c101922 */
[----:B-1----:R-:W-:-:S05]  /*3c560*/  IMAD.WIDE R136, R144, 0x4, R6 ;  /* 0x0000000490887825 */ /* 0x002fca00078e0206 */
[----:B------:R1:W-:Y:S02]  /*3c570*/  @P3 STG.E desc[UR34][R136.64], R159 ;  /* 0x0000009f88003986 */ /* 0x0003e4000c101922 */
[----:B-1----:R-:W-:-:S05]  /*3c580*/  IMAD.WIDE R136, R144, 0x4, R8 ;  /* 0x0000000490887825 */ /* 0x002fca00078e0208 */
[----:B------:R1:W-:Y:S02]  /*3c590*/  @P2 STG.E desc[UR34][R136.64], R145 ;  /* 0x0000009188002986 */ /* 0x0003e4000c101922 */
[----:B-1----:R-:W-:-:S05]  /*3c5a0*/  IMAD.WIDE R136, R149, 0x4, R2 ;  /* 0x0000000495887825 */ /* 0x002fca00078e0202 */
[----:B------:R1:W-:Y:S02]  /*3c5b0*/  @P1 STG.E desc[UR34][R136.64], R139 ;  /* 0x0000008b88001986 */ /* 0x0003e4000c101922 */
[----:B-1----:R-:W-:-:S05]  /*3c5c0*/  IMAD.WIDE R136, R149, 0x4, R4 ;  /* 0x0000000495887825 */ /* 0x002fca00078e0204 */
[----:B------:R1:W-:Y:S01]  /*3c5d0*/  @P0 STG.E desc[UR34][R136.64], R153 ;  /* 0x0000009988000986 */ /* 0x0003e2000c101922 */
[----:B------:R-:W-:Y:S01]  /*3c5e0*/  LOP3.LUT P0, RZ, R158, 0x2, RZ, 0xc0, !PT ;  /* 0x000000029eff7812 */ /* 0x000fe2000780c0ff */
[----:B-1----:R-:W-:-:S12]  /*3c5f0*/  IMAD.WIDE R136, R149, 0x4, R6 ;  /* 0x0000000495887825 */ /* 0x002fd800078e0206 */
[----:B------:R1:W-:Y:S01]  /*3c600*/  @P0 STG.E desc[UR34][R136.64], R151 ;  /* 0x0000009788000986 */ /* 0x0003e2000c101922 */
[----:B------:R-:W-:Y:S02]  /*3c610*/  LOP3.LUT P0, RZ, R158, 0x1, RZ, 0xc0, !PT ;  /* 0x000000019eff7812 */ /* 0x000fe4000780c0ff */
[C---:B------:R-:W-:Y:S02]  /*3c620*/  LOP3.LUT P1, RZ, R0.reuse, 0x8, RZ, 0xc0, !PT ;  /* 0x0000000800ff7812 */ /* 0x040fe4000782c0ff */
[----:B------:R-:W-:Y:S01]  /*3c630*/  LOP3.LUT P2, RZ, R0, 0x10, RZ, 0xc0, !PT ;  /* 0x0000001000ff7812 */ /* 0x000fe2000784c0ff */
[----:B-1----:R-:W-:-:S08]  /*3c640*/  IMAD.WIDE R136, R149, 0x4, R8 ;  /* 0x0000000495887825 */ /* 0x002fd000078e0208 */
[----:B------:R1:W-:Y:S01]  /*3c650*/  @P0 STG.E desc[UR34][R136.64], R150 ;  /* 0x0000009688000986 */ /* 0x0003e2000c101922 */
[----:B------:R-:W-:Y:S01]  /*3c660*/  LOP3.LUT P3, RZ, R0, 0x20, RZ, 0xc0, !PT ;  /* 0x0000002000ff7812 */ /* 0x000fe2000786c0ff */
[----:B-1----:R-:W-:-:S05]  /*3c670*/  IMAD.WIDE R136, R19, 0x4, R2 ;  /* 0x0000000413887825 */ /* 0x002fca00078e0202 */
[----:B------:R1:W-:Y:S01]  /*3c680*/  @P1 STG.E desc[UR34][R136.64], R148 ;  /* 0x0000009488001986 */ /* 0x0003e2000c101922 */
[----:B------:R-:W-:Y:S01]  /*3c690*/  LOP3.LUT P4, RZ, R0, 0x100, RZ, 0xc0, !PT ;  /* 0x0000010000ff7812 */ /* 0x000fe2000788c0ff */
[----:B-1----:R-:W-:-:S05]  /*3c6a0*/  IMAD.WIDE R136, R19, 0x4, R4 ;  /* 0x0000000413887825 */ /* 0x002fca00078e0204 */
[----:B------:R1:W-:Y:S01]  /*3c6b0*/  @P2 STG.E desc[UR34][R136.64], R147 ;  /* 0x0000009388002986 */ /* 0x0003e2000c101922 */
[----:B------:R-:W-:Y:S01]  /*3c6c0*/  LOP3.LUT P5, RZ, R0, 0x200, RZ, 0xc0, !PT ;  /* 0x0000020000ff7812 */ /* 0x000fe200078ac0ff */
[----:B-1----:R-:W-:-:S05]  /*3c6d0*/  IMAD.WIDE R136, R19, 0x4, R6 ;  /* 0x0000000413887825 */ /* 0x002fca00078e0206 */
[----:B------:R1:W-:Y:S02]  /*3c6e0*/  @P3 STG.E desc[UR34][R136.64], R20 ;  /* 0x0000001488003986 */ /* 0x0003e4000c101922 */
[----:B-1----:R-:W-:Y:S02]  /*3c6f0*/  IMAD.WIDE R136, R19, 0x4, R8 ;  /* 0x0000000413887825 */ /* 0x002fe400078e0208 */
[----:B------:R-:W3:Y:S04]  /*3c700*/  LDL.LU R20, [R1+0xa2c] ;  /* 0x000a2c0001147983 */ /* 0x000ee80000300800 */
[----:B------:R2:W-:Y:S04]  /*3c710*/  @P4 STG.E desc[UR34][R136.64], R18 ;  /* 0x0000001288004986 */ /* 0x0005e8000c101922 */
[----:B------:R-:W4:Y:S01]  /*3c720*/  LDL.LU R19, [R1+0x83c] ;  /* 0x00083c0001137983 */ /* 0x000f220000300800 */
[----:B--2---:R-:W-:-:S03]  /*3c730*/  IMAD.WIDE R136, R146, 0x4, R2 ;  /* 0x0000000492887825 */ /* 0x004fc600078e0202 */
[----:B------:R-:W2:Y:S04]  /*3c740*/  LDL.LU R18, [R1+0x63c] ;  /* 0x00063c0001127983 */ /* 0x000ea80000300800 */
[----:B------:R1:W-:Y:S02]  /*3c750*/  @P5 STG.E desc[UR34][R136.64], R17 ;  /* 0x0000001188005986 */ /* 0x0003e4000c101922 */
[----:B-1----:R-:W-:Y:S02]  /*3c760*/  IMAD.WIDE R136, R146, 0x4, R4 ;  /* 0x0000000492887825 */ /* 0x002fe400078e0204 */
[----:B------:R-:W2:Y:S04]  /*3c770*/  LDL.LU R17, [R1+0x43c] ;  /* 0x00043c0001117983 */ /* 0x000ea80000300800 */
[----:B------:R1:W-:Y:S04]  /*3c780*/  @P6 STG.E desc[UR34][R136.64], R16 ;  /* 0x0000001088006986 */ /* 0x0003e8000c101922 */
[----:B-1----:R-:W4:Y:S01]  /*3c790*/  LDL.LU R16, [R1+0x1060] ;  /* 0x0010600001107983 */ /* 0x002f220000300800 */
[----:B------:R-:W-:Y:S01]  /*3c7a0*/  LOP3.LUT P0, RZ, R22, 0x80000000, RZ, 0xc0, !PT ;  /* 0x8000000016ff7812 */ /* 0x000fe2000780c0ff */
[----:B------:R-:W-:-:S12]  /*3c7b0*/  IMAD.WIDE R136, R146, 0x4, R6 ;  /* 0x0000000492887825 */ /* 0x000fd800078e0206 */
[----:B------:R1:W-:Y:S04]  /*3c7c0*/  @P0 STG.E desc[UR34][R136.64], R15 ;  /* 0x0000000f88000986 */ /* 0x0003e8000c101922 */
[----:B-1----:R-:W2:Y:S04]  /*3c7d0*/  LDL.LU R15, [R1+0x23c] ;  /* 0x00023c00010f7983 */ /* 0x002ea80000300800 */
[----:B------:R-:W2:Y:S04]  /*3c7e0*/  LDL.LU R145, [R1+0x1064] ;  /* 0x0010640001917983 */ /* 0x000ea80000300800 */
[----:B------:R-:W2:Y:S04]  /*3c7f0*/  LDL.LU R252, [R1+0xe90] ;  /* 0x000e900001fc7983 */ /* 0x000ea80000300800 */
[----:B------:R-:W2:Y:S01]  /*3c800*/  LDL.LU R159, [R1+0xc30] ;  /* 0x000c3000019f7983 */ /* 0x000ea20000300800 */
[----:B------:R-:W-:-:S03]  /*3c810*/  LOP3.LUT P1, RZ, R0, 0x1000000, RZ, 0xc0, !PT ;  /* 0x0100000000ff7812 */ /* 0x000fc6000782c0ff */
[----:B------:R-:W2:Y:S01]  /*3c820*/  LDL.LU R144, [R1+0xa30] ;  /* 0x000a300001907983 */ /* 0x000ea20000300800 */
[----:B------:R-:W-:-:S03]  /*3c830*/  LOP3.LUT R22, R22, 0xff7fffff, RZ, 0xc0, !PT ;  /* 0xff7fffff16167812 */ /* 0x000fc600078ec0ff */
[----:B------:R-:W2:Y:S04]  /*3c840*/  LDL.LU R139, [R1+0x840] ;  /* 0x00084000018b7983 */ /* 0x000ea80000300800 */
[----:B------:R-:W2:Y:S02]  /*3c850*/  LDL.LU R150, [R1+0x1068] ;  /* 0x0010680001967983 */ /* 0x000ea40000300800 */
[----:B------:R-:W-:Y:S02]  /*3c860*/  @P1 LOP3.LUT R22, R22, 0x800000, RZ, 0xfc, !PT ;  /* 0x0080000016161812 */ /* 0x000fe400078efcff */
[----:B------:R-:W-:Y:S01]  /*3c870*/  LOP3.LUT P1, RZ, R0, 0x800000, RZ, 0xc0, !PT ;  /* 0x0080000000ff7812 */ /* 0x000fe2000782c0ff */
[----:B------:R-:W2:Y:S01]  /*3c880*/  LDL.LU R153, [R1+0x640] ;  /* 0x0006400001997983 */ /* 0x000ea20000300800 */
[----:B------:R-:W-:-:S03]  /*3c890*/  LOP3.LUT R22, R22, 0xfeffffff, RZ, 0xc0, !PT ;  /* 0xfeffffff16167812 */ /* 0x000fc600078ec0ff */
[----:B------:R-:W2:Y:S01]  /*3c8a0*/  LDL.LU R151, [R1+0x440] ;  /* 0x0004400001977983 */ /* 0x000ea20000300800 */
[C---:B------:R-:W-:Y:S02]  /*3c8b0*/  LOP3.LUT P4, RZ, R0.reuse, 0x1000, RZ, 0xc0, !PT ;  /* 0x0000100000ff7812 */ /* 0x040fe4000788c0ff */
[----:B------:R-:W-:Y:S01]  /*3c8c0*/  LOP3.LUT P5, RZ, R0, 0x2000, RZ, 0xc0, !PT ;  /* 0x0000200000ff7812 */ /* 0x000fe200078ac0ff */
[----:B------:R-:W2:Y:S04]  /*3c8d0*/  LDL.LU R149, [R1+0x240] ;  /* 0x0002400001957983 */ /* 0x000ea80000300800 */
[----:B------:R-:W-:Y:S02]  /*3c8e0*/  @P1 LOP3.LUT R22, R22, 0x1000000, RZ, 0xfc, !PT ;  /* 0x0100000016161812 */ /* 0x000fe400078efcff */
[----:B------:R-:W-:-:S02]  /*3c8f0*/  LOP3.LUT P1, RZ, R0, 0x400000, RZ, 0xc0, !PT ;  /* 0x0040000000ff7812 */ /* 0x000fc4000782c0ff */
[----:B------:R-:W-:-:S11]  /*3c900*/  LOP3.LUT R22, R22, 0xfdffffff, RZ, 0xc0, !PT ;  /* 0xfdffffff16167812 */ /* 0x000fd600078ec0ff */
[----:B------:R-:W-:Y:S02]  /*3c910*/  @P1 LOP3.LUT R22, R22, 0x2000000, RZ, 0xfc, !PT ;  /* 0x0200000016161812 */ /* 0x000fe400078efcff */
[----:B------:R-:W-:Y:S02]  /*3c920*/  LOP3.LUT P1, RZ, R0, 0x200000, RZ, 0xc0, !PT ;  /* 0x0020000000ff7812 */ /* 0x000fe4000782c0ff */
[----:B------:R-:W-:Y:S01]  /*3c930*/  LOP3.LUT R22, R22, 0xfbffffff, RZ, 0xc0, !PT ;  /* 0xfbffffff16167812 */ /* 0x000fe200078ec0ff */
[----:B------:R-:W-:-:S10]  /*3c940*/  IMAD.WIDE R136, R146, 0x4, R8 ;  /* 0x0000000492887825 */ /* 0x000fd400078e0208 */
[----:B------:R-:W-:Y:S02]  /*3c950*/  @P1 LOP3.LUT R22, R22, 0x4000000, RZ, 0xfc, !PT ;  /* 0x0400000016161812 */ /* 0x000fe400078efcff */
[----:B------:R-:W-:Y:S02]  /*3c960*/  LOP3.LUT P1, RZ, R0, 0x100000, RZ, 0xc0, !PT ;  /* 0x0010000000ff7812 */ /* 0x000fe4000782c0ff */
[----:B------:R-:W-:-:S11]  /*3c970*/  LOP3.LUT R22, R22, 0xf7ffffff, RZ, 0xc0, !PT ;  /* 0xf7ffffff16167812 */ /* 0x000fd600078ec0ff */
[----:B------:R-:W-:Y:S02]  /*3c980*/  @P1 LOP3.LUT R22, R22, 0x8000000, RZ, 0xfc, !PT ;  /* 0x0800000016161812 */ /* 0x000fe400078efcff */
[----:B------:R-:W-:Y:S02]  /*3c990*/  LOP3.LUT P1, RZ, R0, 0x80000, RZ, 0xc0, !PT ;  /* 0x0008000000ff7812 */ /* 0x000fe4000782c0ff */
[----:B------:R-:W-:-:S11]  /*3c9a0*/  LOP3.LUT R22, R22, 0xefffffff, RZ, 0xc0, !PT ;  /* 0xefffffff16167812 */ /* 0x000fd600078ec0ff */
[----:B------:R-:W-:Y:S02]  /*3c9b0*/  @P1 LOP3.LUT R22, R22, 0x10000000, RZ, 0xfc, !PT ;  /* 0x1000000016161812 */ /* 0x000fe400078efcff */
[----:B------:R-:W-:Y:S02]  /*3c9c0*/  LOP3.LUT P1, RZ, R0, 0x40000, RZ, 0xc0, !PT ;  /* 0x0004000000ff7812 */ /* 0x000fe4000782c0ff */
[----:B------:R-:W-:Y:S02]  /*3c9d0*/  LOP3.LUT R22, R22, 0xdfffffff, RZ, 0xc0, !PT ;  /* 0xdfffffff16167812 */ /* 0x000fe400078ec0ff */
[----:B------:R-:W-:-:S09]  /*3c9e0*/  LOP3.LUT P6, RZ, R0, 0x4000, RZ, 0xc0, !PT ;  /* 0x0000400000ff7812 */ /* 0x000fd200078cc0ff */
[----:B------:R-:W-:Y:S02]  /*3c9f0*/  @P1 LOP3.LUT R22, R22, 0x20000000, RZ, 0xfc, !PT ;  /* 0x2000000016161812 */ /* 0x000fe400078efcff */
[C---:B------:R-:W-:Y:S02]  /*3ca00*/  LOP3.LUT P1, RZ, R0.reuse, 0x20000, RZ, 0xc0, !PT ;  /* 0x0002000000ff7812 */ /* 0x040fe4000782c0ff */
[----:B------:R-:W-:Y:S02]  /*3ca10*/  LOP3.LUT P0, RZ, R0, 0x8000, RZ, 0xc0, !PT ;  /* 0x0000800000ff7812 */ /* 0x000fe4000780c0ff */
[----:B------:R-:W-:-:S09]  /*3ca20*/  LOP3.LUT R22, R22, 0xbfffffff, RZ, 0xc0, !PT ;  /* 0xbfffffff16167812 */ /* 0x000fd200078ec0ff */
[----:B------:R-:W-:Y:S02]  /*3ca30*/  @P1 LOP3.LUT R22, R22, 0x40000000, RZ, 0xfc, !PT ;  /* 0x4000000016161812 */ /* 0x000fe400078efcff */
[----:B------:R-:W-:Y:S01]  /*3ca40*/  LOP3.LUT P1, RZ, R0, 0x10000, RZ, 0xc0, !PT ;  /* 0x0001000000ff7812 */ /* 0x000fe2000782c0ff */
[----:B---3--:R4:W-:Y:S02]  /*3ca50*/  @P4 STG.E desc[UR34][R136.64], R20 ;  /* 0x0000001488004986 */ /* 0x0089e4000c101922 */
[----:B----4-:R-:W-:-:S05]  /*3ca60*/  IMAD.WIDE R136, R16, 0x4, R2 ;  /* 0x0000000410887825 */ /* 0x010fca00078e0202 */
[----:B------:R1:W-:Y:S04]  /*3ca70*/  @P5 STG.E desc[UR34][R136.64], R19 ;  /* 0x0000001388005986 */ /* 0x0003e8000c101922 */
[----:B-1----:R-:W3:Y:S04]  /*3ca80*/  LDL.LU R19, [R1+0x106c] ;  /* 0x00106c0001137983 */ /* 0x002ee80000300800 */
[----:B------:R-:W4:Y:S04]  /*3ca90*/  LDL.LU R148, [R1+0x40] ;  /* 0x0000400001947983 */ /* 0x000f280000300800 */
[----:B------:R-:W3:Y:S04]  /*3caa0*/  LDL.LU R147, [R1+0xe94] ;  /* 0x000e940001937983 */ /* 0x000ee80000300800 */
[----:B------:R-:W3:Y:S01]  /*3cab0*/  LDL.LU R146, [R1+0xc34] ;  /* 0x000c340001927983 */ /* 0x000ee20000300800 */
[----:B------:R-:W-:-:S03]  /*3cac0*/  IMAD.WIDE R136, R16, 0x4, R4 ;  /* 0x0000000410887825 */ /* 0x000fc600078e0204 */
[----:B------:R-:W3:Y:S04]  /*3cad0*/  LDL.LU R20, [R1+0xa34] ;  /* 0x000a340001147983 */ /* 0x000ee80000300800 */
[----:B--2---:R1:W-:Y:S02]  /*3cae0*/  @P6 STG.E desc[UR34][R136.64], R18 ;  /* 0x0000001288006986 */ /* 0x0043e4000c101922 */
[----:B-1----:R-:W-:-:S05]  /*3caf0*/  IMAD.WIDE R136, R16, 0x4, R6 ;  /* 0x0000000410887825 */ /* 0x002fca00078e0206 */
[----:B------:R1:W-:Y:S02]  /*3cb00*/  @P0 STG.E desc[UR34][R136.64], R17 ;  /* 0x0000001188000986 */ /* 0x0003e4000c101922 */
[----:B-1----:R-:W-:Y:S02]  /*3cb10*/  IMAD.WIDE R136, R16, 0x4, R8 ;  /* 0x0000000410887825 */ /* 0x002fe400078e0208 */
[----:B------:R-:W2:Y:S04]  /*3cb20*/  LDL.LU R17, [R1+0x844] ;  /* 0x0008440001117983 */ /* 0x000ea80000300800 */
[----:B------:R1:W-:Y:S04]  /*3cb30*/  @P1 STG.E desc[UR34][R136.64], R15 ;  /* 0x0000000f88001986 */ /* 0x0003e8000c101922 */
[----:B------:R-:W2:Y:S04]  /*3cb40*/  LDL.LU R16, [R1+0x644] ;  /* 0x0006440001107983 */ /* 0x000ea80000300800 */
[----:B-1----:R-:W2:Y:S04]  /*3cb50*/  LDL.LU R15, [R1+0x444] ;  /* 0x00044400010f7983 */ /* 0x002ea80000300800 */
[----:B------:R-:W2:Y:S01]  /*3cb60*/  LDL.LU R18, [R1+0x1070] ;  /* 0x0010700001127983 */ /* 0x000ea20000300800 */
[----:B------:R-:W-:Y:S01]  /*3cb70*/  LOP3.LUT P1, RZ, R22, 0x40000000, RZ, 0xc0, !PT ;  /* 0x4000000016ff7812 */ /* 0x000fe2000782c0ff */
[----:B------:R-:W-:-:S12]  /*3cb80*/  IMAD.WIDE R136, R145, 0x4, R2 ;  /* 0x0000000491887825 */ /* 0x000fd800078e0202 */
[----:B------:R1:W-:Y:S01]  /*3cb90*/  @P1 STG.E desc[UR34][R136.64], R252 ;  /* 0x000000fc88001986 */ /* 0x0003e2000c101922 */
[----:B------:R-:W-:Y:S01]  /*3cba0*/  LOP3.LUT P1, RZ, R22, 0x20000000, RZ, 0xc0, !PT ;  /* 0x2000000016ff7812 */ /* 0x000fe2000782c0ff */
[----:B-1----:R-:W-:-:S12]  /*3cbb0*/  IMAD.WIDE R136, R145, 0x4, R4 ;  /* 0x0000000491887825 */ /* 0x002fd800078e0204 */
        /* <DEDUP_REMOVED lines=8> */
[----:B-1----:R-:W-:Y:S01]  /*3cc40*/  IMAD.WIDE R136, R150, 0x4, R2 ;  /* 0x0000000496887825 */ /* 0x002fe200078e0202 */
[----:B------:R-:W-:Y:S01]  /*3cc50*/  LOP3.LUT P2, RZ, R0, 0x2000000, RZ, 0xc0, !PT ;  /* 0x0200000000ff7812 */ /* 0x000fe2000784c0ff */
[----:B------:R-:W2:Y:S10]  /*3cc60*/  LDL.LU R139, [R1+0x1078] ;  /* 0x00107800018b7983 */ /* 0x000eb40000300800 */
[----:B------:R1:W-:Y:S01]  /*3cc70*/  @P1 STG.E desc[UR34][R136.64], R153 ;  /* 0x0000009988001986 */ /* 0x0003e2000c101922 */
[----:B------:R-:W-:Y:S01]  /*3cc80*/  LOP3.LUT P1, RZ, R22, 0x2000000, RZ, 0xc0, !PT ;  /* 0x0200000016ff7812 */ /* 0x000fe2000782c0ff */
[----:B-1----:R-:W-:-:S12]  /*3cc90*/  IMAD.WIDE R136, R150, 0x4, R4 ;  /* 0x0000000496887825 */ /* 0x002fd800078e0204 */
[----:B------:R1:W-:Y:S01]  /*3cca0*/  @P1 STG.E desc[UR34][R136.64], R151 ;  /* 0x0000009788001986 */ /* 0x0003e2000c101922 */
[----:B------:R-:W-:Y:S01]  /*3ccb0*/  LOP3.LUT P1, RZ, R22, 0x1000000, RZ, 0xc0, !PT ;  /* 0x0100000016ff7812 */ /* 0x000fe2000782c0ff */
[----:B-1----:R-:W-:-:S12]  /*3ccc0*/  IMAD.WIDE R136, R150, 0x4, R6 ;  /* 0x0000000496887825 */ /* 0x002fd800078e0206 */
[----:B------:R1:W-:Y:S01]  /*3ccd0*/  @P1 STG.E desc[UR34][R136.64], R149 ;  /* 0x0000009588001986 */ /* 0x0003e2000c101922 */
[----:B------:R-:W-:Y:S02]  /*3cce0*/  LOP3.LUT P1, RZ, R22, 0x800000, RZ, 0xc0, !PT ;  /* 0x0080000016ff7812 */ /* 0x000fe4000782c0ff */
[----:B------:R-:W-:Y:S01]  /*3ccf0*/  LOP3.LUT P3, RZ, R0, 0x4000000, RZ, 0xc0, !PT ;  /* 0x0400000000ff7812 */ /* 0x000fe2000786c0ff */
[----:B-1----:R-:W-:Y:S01]  /*3cd00*/  IMAD.WIDE R136, R150, 0x4, R8 ;  /* 0x0000000496887825 */ /* 0x002fe200078e0208 */
[C---:B------:R-:W-:Y:S02]  /*3cd10*/  LOP3.LUT P4, RZ, R0.reuse, 0x8000000, RZ, 0xc0, !PT ;  /* 0x0800000000ff7812 */ /* 0x040fe4000788c0ff */
[C---:B------:R-:W-:Y:S02]  /*3cd20*/  LOP3.LUT P5, RZ, R0.reuse, 0x10000000, RZ, 0xc0, !PT ;  /* 0x1000000000ff7812 */ /* 0x040fe400078ac0ff */
[C---:B------:R-:W-:Y:S02]  /*3cd30*/  LOP3.LUT P6, RZ, R0.reuse, 0x20000000, RZ, 0xc0, !PT ;  /* 0x2000000000ff7812 */ /* 0x040fe400078cc0ff */
[----:B------:R-:W-:-:S03]  /*3cd40*/  LOP3.LUT P0, RZ, R0, 0x40000000, RZ, 0xc0, !PT ;  /* 0x4000000000ff7812 */ /* 0x000fc6000780c0ff */
[----:B----4-:R3:W-:Y:S02]  /*3cd50*/  @P1 STG.E desc[UR34][R136.64], R148 ;  /* 0x0000009488001986 */ /* 0x0107e4000c101922 */
[----:B---3--:R-:W-:-:S05]  /*3cd60*/  IMAD.WIDE R136, R19, 0x4, R2 ;  /* 0x0000000413887825 */ /* 0x008fca00078e0202 */
[----:B------:R1:W-:Y:S02]  /*3cd70*/  @P2 STG.E desc[UR34][R136.64], R147 ;  /* 0x0000009388002986 */ /* 0x0003e4000c101922 */
[----:B-1----:R-:W-:-:S05]  /*3cd80*/  IMAD.WIDE R136, R19, 0x4, R4 ;  /* 0x0000000413887825 */ /* 0x002fca00078e0204 */
[----:B------:R1:W-:Y:S04]  /*3cd90*/  @P3 STG.E desc[UR34][R136.64], R146 ;  /* 0x0000009288003986 */ /* 0x0003e8000c101922 */
[----:B-1----:R-:W3:Y:S01]  /*3cda0*/  LDL.LU R146, [R1+0x244] ;  /* 0x0002440001927983 */ /* 0x002ee20000300800 */
[----:B------:R-:W-:-:S05]  /*3cdb0*/  IMAD.WIDE R136, R19, 0x4, R6 ;  /* 0x0000000413887825 */ /* 0x000fca00078e0206 */
[----:B------:R1:W-:Y:S02]  /*3cdc0*/  @P4 STG.E desc[UR34][R136.64], R20 ;  /* 0x0000001488004986 */ /* 0x0003e4000c101922 */
[----:B-1----:R-:W-:Y:S02]  /*3cdd0*/  IMAD.WIDE R136, R19, 0x4, R8 ;  /* 0x0000000413887825 */ /* 0x002fe400078e0208 */
[----:B------:R-:W4:Y:S04]  /*3cde0*/  LDL.LU R20, [R1+0x44] ;  /* 0x0000440001147983 */ /* 0x000f280000300800 */
[----:B--2---:R1:W-:Y:S04]  /*3cdf0*/  @P5 STG.E desc[UR34][R136.64], R17 ;  /* 0x0000001188005986 */ /* 0x0043e8000c101922 */
[----:B------:R-:W2:Y:S01]  /*3ce00*/  LDL.LU R19, [R1+0xe98] ;  /* 0x000e980001137983 */ /* 0x000ea20000300800 */
[----:B-1----:R-:W-:-:S03]  /*3ce10*/  IMAD.WIDE R136, R18, 0x4, R2 ;  /* 0x0000000412887825 */ /* 0x002fc600078e0202 */
[----:B------:R-:W2:Y:S04]  /*3ce20*/  LDL.LU R17, [R1+0xc38] ;  /* 0x000c380001117983 */ /* 0x000ea80000300800 */
[----:B------:R1:W-:Y:S02]  /*3ce30*/  @P6 STG.E desc[UR34][R136.64], R16 ;  /* 0x0000001088006986 */ /* 0x0003e4000c101922 */
[----:B-1----:R-:W-:Y:S02]  /*3ce40*/  IMAD.WIDE R136, R18, 0x4, R4 ;  /* 0x0000000412887825 */ /* 0x002fe400078e0204 */
[----:B------:R-:W2:Y:S04]  /*3ce50*/  LDL.LU R16, [R1+0xa38] ;  /* 0x000a380001107983 */ /* 0x000ea80000300800 */
[----:B------:R1:W-:Y:S04]  /*3ce60*/  @P0 STG.E desc[UR34][R136.64], R15 ;  /* 0x0000000f88000986 */ /* 0x0003e8000c101922 */
[----:B-1----:R-:W2:Y:S01]  /*3ce70*/  LDL.LU R15, [R1+0x1074] ;  /* 0x00107400010f7983 */ /* 0x002ea20000300800 */
        /* <DEDUP_REMOVED lines=8> */
[----:B------:R-:W-:-:S02]  /*3cf00*/  LOP3.LUT R22, R22, 0xfffeffff, RZ, 0xc0, !PT ;  /* 0xfffeffff16167812 */ /* 0x000fc400078ec0ff */
[----:B------:R-:W-:Y:S01]  /*3cf10*/  LOP3.LUT P4, RZ, R0, 0x80000000, RZ, 0xc0, !PT ;  /* 0x8000000000ff7812 */ /* 0x000fe2000788c0ff */
[----:B------:R-:W-:Y:S01]  /*3cf20*/  IMAD.WIDE R136, R18, 0x4, R6 ;  /* 0x0000000412887825 */ /* 0x000fe200078e0206 */
[----:B------:R-:W2:Y:S04]  /*3cf30*/  LDL.LU R151, [R1+0xe9c] ;  /* 0x000e9c0001977983 */ /* 0x000ea80000300800 */
[----:B------:R-:W2:Y:S03]  /*3cf40*/  LDL.LU R149, [R1+0xc3c] ;  /* 0x000c3c0001957983 */ /* 0x000ea60000300800 */
[----:B------:R-:W-:Y:S01]  /*3cf50*/  @P1 LOP3.LUT R22, R22, 0x10000, RZ, 0xfc, !PT ;  /* 0x0001000016161812 */ /* 0x000fe200078efcff */
[----:B------:R-:W2:Y:S01]  /*3cf60*/  LDL.LU R150, [R1+0xa3c] ;  /* 0x000a3c0001967983 */ /* 0x000ea20000300800 */
[----:B------:R-:W-:-:S02]  /*3cf70*/  LOP3.LUT P1, RZ, R10, 0x200, RZ, 0xc0, !PT ;  /* 0x000002000aff7812 */ /* 0x000fc4000782c0ff */
[----:B------:R-:W-:Y:S01]  /*3cf80*/  LOP3.LUT R22, R22, 0xfffdffff, RZ, 0xc0, !PT ;  /* 0xfffdffff16167812 */ /* 0x000fe200078ec0ff */
[----:B------:R-:W2:Y:S04]  /*3cf90*/  LDL.LU R148, [R1+0x107c] ;  /* 0x00107c0001947983 */ /* 0x000ea80000300800 */
[----:B------:R-:W2:Y:S06]  /*3cfa0*/  LDL.LU R147, [R1+0x84c] ;  /* 0x00084c0001937983 */ /* 0x000eac0000300800 */
[----:B------:R-:W-:-:S02]  /*3cfb0*/  @P1 LOP3.LUT R22, R22, 0x20000, RZ, 0xfc, !PT ;  /* 0x0002000016161812 */ /* 0x000fc400078efcff */
[----:B------:R-:W-:Y:S02]  /*3cfc0*/  LOP3.LUT P1, RZ, R10, 0x100, RZ, 0xc0, !PT ;  /* 0x000001000aff7812 */ /* 0x000fe4000782c0ff */
[----:B------:R-:W-:-:S11]  /*3cfd0*/  LOP3.LUT R22, R22, 0xfffbffff, RZ, 0xc0, !PT ;  /* 0xfffbffff16167812 */ /* 0x000fd600078ec0ff */
        /* <DEDUP_REMOVED lines=9> */
[C---:B------:R-:W-:Y:S02]  /*3d070*/  LOP3.LUT P5, RZ, R10.reuse, 0x1, RZ, 0xc0, !PT ;  /* 0x000000010aff7812 */ /* 0x040fe400078ac0ff */
[----:B------:R-:W-:-:S07]  /*3d080*/  LOP3.LUT P6, RZ, R10, 0x2, RZ, 0xc0, !PT ;  /* 0x000000020aff7812 */ /* 0x000fce00078cc0ff */
[----:B------:R-:W-:Y:S02]  /*3d090*/  @P1 LOP3.LUT R22, R22, 0x200000, RZ, 0xfc, !PT ;  /* 0x0020000016161812 */ /* 0x000fe400078efcff */
[C---:B------:R-:W-:Y:S02]  /*3d0a0*/  LOP3.LUT P1, RZ, R10.reuse, 0x10, RZ, 0xc0, !PT ;  /* 0x000000100aff7812 */ /* 0x040fe4000782c0ff */
[----:B------:R-:W-:Y:S02]  /*3d0b0*/  LOP3.LUT P0, RZ, R10, 0x4, RZ, 0xc0, !PT ;  /* 0x000000040aff7812 */ /* 0x000fe4000780c0ff */
[----:B------:R-:W-:-:S09]  /*3d0c0*/  LOP3.LUT R22, R22, 0xffbfffff, RZ, 0xc0, !PT ;  /* 0xffbfffff16167812 */ /* 0x000fd200078ec0ff */
[----:B------:R-:W-:Y:S02]  /*3d0d0*/  @P1 LOP3.LUT R22, R22, 0x400000, RZ, 0xfc, !PT ;  /* 0x0040000016161812 */ /* 0x000fe400078efcff */
[----:B------:R-:W-:Y:S01]  /*3d0e0*/  LOP3.LUT P1, RZ, R10, 0x8, RZ, 0xc0, !PT ;  /* 0x000000080aff7812 */ /* 0x000fe2000782c0ff */
[----:B---3--:R1:W-:Y:S02]  /*3d0f0*/  @P4 STG.E desc[UR34][R136.64], R146 ;  /* 0x0000009288004986 */ /* 0x0083e4000c101922 */
[----:B-1----:R-:W-:Y:S02]  /*3d100*/  IMAD.WIDE R136, R18, 0x4, R8 ;  /* 0x0000000412887825 */ /* 0x002fe400078e0208 */
[----:B------:R-:W3:Y:S04]  /*3d110*/  LDL.LU R18, [R1+0x1080] ;  /* 0x0010800001127983 */ /* 0x000ee80000300800 */
[----:B------:R-:W3:Y:S04]  /*3d120*/  LDL.LU R153, [R1+0x48] ;  /* 0x0000480001997983 */ /* 0x000ee80000300800 */
[----:B----4-:R1:W-:Y:S04]  /*3d130*/  @P5 STG.E desc[UR34][R136.64], R20 ;  /* 0x0000001488005986 */ /* 0x0103e8000c101922 */
[----:B------:R-:W4:Y:S04]  /*3d140*/  LDL.LU R146, [R1+0x64c] ;  /* 0x00064c0001927983 */ /* 0x000f280000300800 */
[----:B-1----:R-:W4:Y:S01]  /*3d150*/  LDL.LU R20, [R1+0x44c] ;  /* 0x00044c0001147983 */ /* 0x002f220000300800 */
[----:B--2---:R-:W-:-:S05]  /*3d160*/  IMAD.WIDE R136, R15, 0x4, R2 ;  /* 0x000000040f887825 */ /* 0x004fca00078e0202 */
[----:B------:R1:W-:Y:S02]  /*3d170*/  @P6 STG.E desc[UR34][R136.64], R19 ;  /* 0x0000001388006986 */ /* 0x0003e4000c101922 */
[C---:B-1----:R-:W-:Y:S02]  /*3d180*/  IMAD.WIDE R136, R15.reuse, 0x4, R4 ;  /* 0x000000040f887825 */ /* 0x042fe400078e0204 */
[----:B------:R-:W2:Y:S04]  /*3d190*/  LDL.LU R19, [R1+0x24c] ;  /* 0x00024c0001137983 */ /* 0x000ea80000300800 */
[----:B------:R1:W-:Y:S02]  /*3d1a0*/  @P0 STG.E desc[UR34][R136.64], R17 ;  /* 0x0000001188000986 */ /* 0x0003e4000c101922 */
[----:B-1----:R-:W-:-:S05]  /*3d1b0*/  IMAD.WIDE R136, R15, 0x4, R6 ;  /* 0x000000040f887825 */ /* 0x002fca00078e0206 */
[----:B------:R1:W-:Y:S02]  /*3d1c0*/  @P1 STG.E desc[UR34][R136.64], R16 ;  /* 0x0000001088001986 */ /* 0x0003e4000c101922 */
[----:B-1----:R-:W-:Y:S02]  /*3d1d0*/  IMAD.WIDE R136, R15, 0x4, R8 ;  /* 0x000000040f887825 */ /* 0x002fe400078e0208 */
[----:B------:R-:W2:Y:S04]  /*3d1e0*/  LDL.LU R16, [R1+0x4c] ;  /* 0x00004c0001107983 */ /* 0x000ea80000300800 */
[----:B------:R-:W2:Y:S04]  /*3d1f0*/  LDL.LU R15, [R1+0xea0] ;  /* 0x000ea000010f7983 */ /* 0x000ea80000300800 */
[----:B------:R-:W2:Y:S01]  /*3d200*/  LDL.LU R17, [R1+0x1084] ;  /* 0x0010840001117983 */ /* 0x000ea20000300800 */
[----:B------:R-:W-:-:S13]  /*3d210*/  LOP3.LUT P1, RZ, R22, 0x400000, RZ, 0xc0, !PT ;  /* 0x0040000016ff7812 */ /* 0x000fda000782c0ff */
        /* <DEDUP_REMOVED lines=12> */
[C---:B------:R-:W-:Y:S02]  /*3d2e0*/  LOP3.LUT P2, RZ, R10.reuse, 0x1000, RZ, 0xc0, !PT ;  /* 0x000010000aff7812 */ /* 0x040fe4000784c0ff */
[C---:B------:R-:W-:Y:S02]  /*3d2f0*/  LOP3.LUT P3, RZ, R10.reuse, 0x2000, RZ, 0xc0, !PT ;  /* 0x000020000aff7812 */ /* 0x040fe4000786c0ff */
[C---:B------:R-:W-:Y:S02]  /*3d300*/  LOP3.LUT P4, RZ, R10.reuse, 0x4000, RZ, 0xc0, !PT ;  /* 0x000040000aff7812 */ /* 0x040fe4000788c0ff */
[C---:B------:R-:W-:Y:S02]  /*3d310*/  LOP3.LUT P5, RZ, R10.reuse, 0x8000, RZ, 0xc0, !PT ;  /* 0x000080000aff7812 */ /* 0x040fe400078ac0ff */
[----:B------:R-:W-:-:S02]  /*3d320*/  LOP3.LUT P6, RZ, R10, 0x10000, RZ, 0xc0, !PT ;  /* 0x000100000aff7812 */ /* 0x000fc400078cc0ff */
[----:B------:R-:W-:Y:S01]  /*3d330*/  LOP3.LUT P0, RZ, R10, 0x20000, RZ, 0xc0, !PT ;  /* 0x000200000aff7812 */ /* 0x000fe2000780c0ff */
[----:B---3--:R1:W-:Y:S01]  /*3d340*/  @P1 STG.E desc[UR34][R136.64], R153 ;  /* 0x0000009988001986 */ /* 0x0083e2000c101922 */
[----:B------:R-:W-:Y:S01]  /*3d350*/  LOP3.LUT P1, RZ, R22, 0x20000, RZ, 0xc0, !PT ;  /* 0x0002000016ff7812 */ /* 0x000fe2000782c0ff */
[----:B-1----:R-:W-:Y:S02]  /*3d360*/  IMAD.WIDE R136, R148, 0x4, R2 ;  /* 0x0000000494887825 */ /* 0x002fe400078e0202 */
[----:B------:R-:W3:Y:S10]  /*3d370*/  LDL.LU R153, [R1+0x108c] ;  /* 0x00108c0001997983 */ /* 0x000ef40000300800 */
[----:B------:R1:W-:Y:S01]  /*3d380*/  @P1 STG.E desc[UR34][R136.64], R151 ;  /* 0x0000009788001986 */ /* 0x0003e2000c101922 */
[----:B------:R-:W-:Y:S01]  /*3d390*/  LOP3.LUT P1, RZ, R22, 0x10000, RZ, 0xc0, !PT ;  /* 0x0001000016ff7812 */ /* 0x000fe2000782c0ff */
[----:B-1----:R-:W-:-:S12]  /*3d3a0*/  IMAD.WIDE R136, R148, 0x4, R4 ;  /* 0x0000000494887825 */ /* 0x002fd800078e0204 */
[----:B------:R1:W-:Y:S01]  /*3d3b0*/  @P1 STG.E desc[UR34][R136.64], R149 ;  /* 0x0000009588001986 */ /* 0x0003e2000c101922 */
[----:B------:R-:W-:Y:S01]  /*3d3c0*/  LOP3.LUT P1, RZ, R22, 0x8000, RZ, 0xc0, !PT ;  /* 0x0000800016ff7812 */ /* 0x000fe2000782c0ff */
[----:B-1----:R-:W-:-:S12]  /*3d3d0*/  IMAD.WIDE R136, R148, 0x4, R6 ;  /* 0x0000000494887825 */ /* 0x002fd800078e0206 */
[----:B------:R1:W-:Y:S02]  /*3d3e0*/  @P1 STG.E desc[UR34][R136.64], R150 ;  /* 0x0000009688001986 */ /* 0x0003e4000c101922 */
[----:B-1----:R-:W-:-:S05]  /*3d3f0*/  IMAD.WIDE R136, R148, 0x4, R8 ;  /* 0x0000000494887825 */ /* 0x002fca00078e0208 */
[----:B------:R1:W-:Y:S02]  /*3d400*/  @P2 STG.E desc[UR34][R136.64], R147 ;  /* 0x0000009388002986 */ /* 0x0003e4000c101922 */
[----:B-1----:R-:W-:-:S05]  /*3d410*/  IMAD.WIDE R136, R18, 0x4, R2 ;  /* 0x0000000412887825 */ /* 0x002fca00078e0202 */
[----:B----4-:R1:W-:Y:S02]  /*3d420*/  @P3 STG.E desc[UR34][R136.64], R146 ;  /* 0x0000009288003986 */ /* 0x0103e4000c101922 */
[----:B-1----:R-:W-:-:S05]  /*3d430*/  IMAD.WIDE R136, R18, 0x4, R4 ;  /* 0x0000000412887825 */ /* 0x002fca00078e0204 */
[----:B------:R1:W-:Y:S02]  /*3d440*/  @P4 STG.E desc[UR34][R136.64], R20 ;  /* 0x0000001488004986 */ /* 0x0003e4000c101922 */
[----:B-1----:R-:W-:-:S05]  /*3d450*/  IMAD.WIDE R136, R18, 0x4, R6 ;  /* 0x0000000412887825 */ /* 0x002fca00078e0206 */
[----:B--2---:R1:W-:Y:S02]  /*3d460*/  @P5 STG.E desc[UR34][R136.64], R19 ;  /* 0x0000001388005986 */ /* 0x0043e4000c101922 */
[----:B-1----:R-:W-:Y:S02]  /*3d470*/  IMAD.WIDE R136, R18, 0x4, R8 ;  /* 0x0000000412887825 */ /* 0x002fe400078e0208 */
[----:B------:R-:W2:Y:S04]  /*3d480*/  LDL.LU R19, [R1+0xc40] ;  /* 0x000c400001137983 */ /* 0x000ea80000300800 */
[----:B------:R1:W-:Y:S04]  /*3d490*/  @P6 STG.E desc[UR34][R136.64], R16 ;  /* 0x0000001088006986 */ /* 0x0003e8000c101922 */
[----:B------:R-:W4:Y:S01]  /*3d4a0*/  LDL.LU R18, [R1+0xa40] ;  /* 0x000a400001127983 */ /* 0x000f220000300800 */
[----:B-1----:R-:W-:-:S05]  /*3d4b0*/  IMAD.WIDE R136, R17, 0x4, R2 ;  /* 0x0000000411887825 */ /* 0x002fca00078e0202 */
[----:B------:R1:W-:Y:S04]  /*3d4c0*/  @P0 STG.E desc[UR34][R136.64], R15 ;  /* 0x0000000f88000986 */ /* 0x0003e8000c101922 */
[----:B-1----:R-:W3:Y:S04]  /*3d4d0*/  LDL.LU R15, [R1+0x850] ;  /* 0x00085000010f7983 */ /* 0x002ee80000300800 */
[----:B------:R-:W3:Y:S04]  /*3d4e0*/  LDL.LU R158, [R1+0x650] ;  /* 0x00065000019e7983 */ /* 0x000ee80000300800 */
[----:B------:R-:W3:Y:S04]  /*3d4f0*/  LDL.LU R138, [R1+0x450] ;  /* 0x00045000018a7983 */ /* 0x000ee80000300800 */
[----:B------:R-:W3:Y:S04]  /*3d500*/  LDL.LU R16, [R1+0x1088] ;  /* 0x0010880001107983 */ /* 0x000ee80000300800 */
[----:B------:R-:W3:Y:S01]  /*3d510*/  LDL.LU R252, [R1+0x250] ;  /* 0x0002500001fc7983 */ /* 0x000ee20000300800 */
[----:B------:R-:W-:-:S02]  /*3d520*/  LOP3.LUT P1, RZ, R10, 0x40000000, RZ, 0xc0, !PT ;  /* 0x400000000aff7812 */ /* 0x000fc4000782c0ff */
[----:B------:R-:W-:Y:S01]  /*3d530*/  LOP3.LUT R22, R22, 0xffffff7f, RZ, 0xc0, !PT ;  /* 0xffffff7f16167812 */ /* 0x000fe200078ec0ff */
[----:B------:R-:W3:Y:S04]  /*3d540*/  LDL.LU R159, [R1+0x50] ;  /* 0x00005000019f7983 */ /* 0x000ee80000300800 */
[----:B------:R-:W3:Y:S04]  /*3d550*/  LDL.LU R144, [R1+0xea4] ;  /* 0x000ea40001907983 */ /* 0x000ee80000300800 */
[----:B------:R-:W3:Y:S02]  /*3d560*/  LDL.LU R145, [R1+0xc44] ;  /* 0x000c440001917983 */ /* 0x000ee40000300800 */
[----:B------:R-:W-:-:S02]  /*3d570*/  @P1 LOP3.LUT R22, R22, 0x80, RZ, 0xfc, !PT ;  /* 0x0000008016161812 */ /* 0x000fc400078efcff */
[----:B------:R-:W-:Y:S01]  /*3d580*/  LOP3.LUT P1, RZ, R10, 0x20000000, RZ, 0xc0, !PT ;  /* 0x200000000aff7812 */ /* 0x000fe2000782c0ff */
[----:B------:R-:W3:Y:S01]  /*3d590*/  LDL.LU R139, [R1+0xa44] ;  /* 0x000a4400018b7983 */ /* 0x000ee20000300800 */
[----:B------:R-:W-:-:S03]  /*3d5a0*/  LOP3.LUT R22, R22, 0xfffffeff, RZ, 0xc0, !PT ;  /* 0xfffffeff16167812 */ /* 0x000fc600078ec0ff */
[----:B------:R-:W3:Y:S04]  /*3d5b0*/  LDL.LU R151, [R1+0x854] ;  /* 0x0008540001977983 */ /* 0x000ee80000300800 */
[----:B------:R-:W3:Y:S04]  /*3d5c0*/  LDL.LU R149, [R1+0x654] ;  /* 0x0006540001957983 */ /* 0x000ee80000300800 */
[----:B------:R-:W-:Y:S01]  /*3d5d0*/  @P1 LOP3.LUT R22, R22, 0x100, RZ, 0xfc, !PT ;  /* 0x0000010016161812 */ /* 0x000fe200078efcff */
[----:B------:R-:W3:Y:S01]  /*3d5e0*/  LDL.LU R150, [R1+0x454] ;  /* 0x0004540001967983 */ /* 0x000ee20000300800 */
[----:B------:R-:W-:-:S02]  /*3d5f0*/  LOP3.LUT P1, RZ, R10, 0x10000000, RZ, 0xc0, !PT ;  /* 0x100000000aff7812 */ /* 0x000fc4000782c0ff */
[----:B------:R-:W-:Y:S01]  /*3d600*/  LOP3.LUT R22, R22, 0xfffffdff, RZ, 0xc0, !PT ;  /* 0xfffffdff16167812 */ /* 0x000fe200078ec0ff */
[----:B------:R-:W3:Y:S01]  /*3d610*/  LDL.LU R148, [R1+0x254] ;  /* 0x0002540001947983 */ /* 0x000ee20000300800 */
[----:B------:R-:W-:-:S03]  /*3d620*/  LOP3.LUT P4, RZ, R10, 0x40000, RZ, 0xc0, !PT ;  /* 0x000400000aff7812 */ /* 0x000fc6000788c0ff */
[----:B------:R-:W3:Y:S01]  /*3d630*/  LDL.LU R147, [R1+0x1090] ;  /* 0x0010900001937983 */ /* 0x000ee20000300800 */
[C---:B------:R-:W-:Y:S01]  /*3d640*/  LOP3.LUT P5, RZ, R10.reuse, 0x80000, RZ, 0xc0, !PT ;  /* 0x000800000aff7812 */ /* 0x040fe200078ac0ff */
[----:B------:R-:W-:Y:S01]  /*3d650*/  IMAD.WIDE R136, R17, 0x4, R4 ;  /* 0x0000000411887825 */ /* 0x000fe200078e0204 */
[----:B------:R-:W-:Y:S01]  /*3d660*/  LOP3.LUT P6, RZ, R10, 0x100000, RZ, 0xc0, !PT ;  /* 0x001000000aff7812 */ /* 0x000fe200078cc0ff */
[----:B------:R-:W3:Y:S02]  /*3d670*/  LDL.LU R146, [R1+0x54] ;  /* 0x0000540001927983 */ /* 0x000ee40000300800 */
[----:B------:R-:W-:Y:S02]  /*3d680*/  @P1 LOP3.LUT R22, R22, 0x200, RZ, 0xfc, !PT ;  /* 0x0000020016161812 */ /* 0x000fe400078efcff */
[----:B------:R-:W-:Y:S01]  /*3d690*/  LOP3.LUT P1, RZ, R10, 0x8000000, RZ, 0xc0, !PT ;  /* 0x080000000aff7812 */ /* 0x000fe2000782c0ff */
[----:B------:R-:W3:Y:S01]  /*3d6a0*/  LDL.LU R20, [R1+0xea8] ;  /* 0x000ea80001147983 */ /* 0x000ee20000300800 */
        /* <DEDUP_REMOVED lines=12> */
[----:B------:R-:W-:Y:S02]  /*3d770*/  LOP3.LUT P1, RZ, R10, 0x800000, RZ, 0xc0, !PT ;  /* 0x008000000aff7812 */ /* 0x000fe4000782c0ff */
[----:B------:R-:W-:-:S11]  /*3d780*/  LOP3.LUT R22, R22, 0xffffbfff, RZ, 0xc0, !PT ;  /* 0xffffbfff16167812 */ /* 0x000fd600078ec0ff */
[----:B------:R-:W-:Y:S02]  /*3d790*/  @P1 LOP3.LUT R22, R22, 0x4000, RZ, 0xfc, !PT ;  /* 0x0000400016161812 */ /* 0x000fe400078efcff */
[----:B------:R-:W-:Y:S01]  /*3d7a0*/  LOP3.LUT P1, RZ, R10, 0x400000, RZ, 0xc0, !PT ;  /* 0x004000000aff7812 */ /* 0x000fe2000782c0ff */
[----:B--2---:R1:W-:Y:S02]  /*3d7b0*/  @P4 STG.E desc[UR34][R136.64], R19 ;  /* 0x0000001388004986 */ /* 0x0043e4000c101922 */
[C---:B-1----:R-:W-:Y:S02]  /*3d7c0*/  IMAD.WIDE R136, R17.reuse, 0x4, R6 ;  /* 0x0000000411887825 */ /* 0x042fe400078e0206 */
[----:B------:R-:W2:Y:S04]  /*3d7d0*/  LDL.LU R19, [R1+0xc48] ;  /* 0x000c480001137983 */ /* 0x000ea80000300800 */
[----:B----4-:R1:W-:Y:S02]  /*3d7e0*/  @P5 STG.E desc[UR34][R136.64], R18 ;  /* 0x0000001288005986 */ /* 0x0103e4000c101922 */
[----:B-1----:R-:W-:-:S02]  /*3d7f0*/  IMAD.WIDE R136, R17, 0x4, R8 ;  /* 0x0000000411887825 */ /* 0x002fc400078e0208 */
[----:B------:R-:W4:Y:S04]  /*3d800*/  LDL.LU R18, [R1+0xa48] ;  /* 0x000a480001127983 */ /* 0x000f280000300800 */
[----:B---3--:R1:W-:Y:S04]  /*3d810*/  @P6 STG.E desc[UR34][R136.64], R15 ;  /* 0x0000000f88006986 */ /* 0x0083e8000c101922 */
[----:B------:R-:W3:Y:S01]  /*3d820*/  LDL.LU R17, [R1+0x1094] ;  /* 0x0010940001117983 */ /* 0x000ee20000300800 */
[----:B-1----:R-:W-:-:S03]  /*3d830*/  IMAD.WIDE R136, R16, 0x4, R2 ;  /* 0x0000000410887825 */ /* 0x002fc600078e0202 */
[----:B------:R-:W4:Y:S04]  /*3d840*/  LDL.LU R15, [R1+0x145c] ;  /* 0x00145c00010f7983 */ /* 0x000f280000300800 */
[----:B------:R1:W-:Y:S02]  /*3d850*/  @P0 STG.E desc[UR34][R136.64], R158 ;  /* 0x0000009e88000986 */ /* 0x0003e4000c101922 */
[----:B-1----:R-:W-:-:S05]  /*3d860*/  IMAD.WIDE R136, R16, 0x4, R4 ;  /* 0x0000000410887825 */ /* 0x002fca00078e0204 */
[----:B------:R1:W-:Y:S01]  /*3d870*/  @P1 STG.E desc[UR34][R136.64], R138 ;  /* 0x0000008a88001986 */ /* 0x0003e2000c101922 */
[----:B------:R-:W-:Y:S01]  /*3d880*/  LOP3.LUT P1, RZ, R22, 0x4000, RZ, 0xc0, !PT ;  /* 0x0000400016ff7812 */ /* 0x000fe2000782c0ff */
[----:B-1----:R-:W-:-:S12]  /*3d890*/  IMAD.WIDE R136, R16, 0x4, R6 ;  /* 0x0000000410887825 */ /* 0x002fd800078e0206 */
[----:B------:R1:W-:Y:S02]  /*3d8a0*/  @P1 STG.E desc[UR34][R136.64], R252 ;  /* 0x000000fc88001986 */ /* 0x0003e4000c101922 */
[----:B-1----:R-:W-:Y:S02]  /*3d8b0*/  IMAD.WIDE R136, R16, 0x4, R8 ;  /* 0x0000000410887825 */ /* 0x002fe400078e0208 */
[----:B------:R-:W4:Y:S01]  /*3d8c0*/  LDL.LU R16, [R1+0x858] ;  /* 0x0008580001107983 */ /* 0x000f220000300800 */
        /* <DEDUP_REMOVED lines=17> */
[----:B------:R-:W4:Y:S10]  /*3d9e0*/  LDL.LU R151, [R1+0x10a0] ;  /* 0x0010a00001977983 */ /* 0x000f340000300800 */
[----:B------:R1:W-:Y:S01]  /*3d9f0*/  @P1 STG.E desc[UR34][R136.64], R149 ;  /* 0x0000009588001986 */ /* 0x0003e2000c101922 */
[----:B------:R-:W-:-:S02]  /*3da00*/  LOP3.LUT P1, RZ, R22, 0x80, RZ, 0xc0, !PT ;  /* 0x0000008016ff7812 */ /* 0x000fc4000782c0ff */
[----:B------:R-:W-:Y:S01]  /*3da10*/  LOP3.LUT P3, RZ, R11, 0x1, RZ, 0xc0, !PT ;  /* 0x000000010bff7812 */ /* 0x000fe2000786c0ff */
[----:B-1----:R-:W-:-:S10]  /*3da20*/  IMAD.WIDE R136, R147, 0x4, R4 ;  /* 0x0000000493887825 */ /* 0x002fd400078e0204 */
[----:B------:R1:W-:Y:S01]  /*3da30*/  @P1 STG.E desc[UR34][R136.64], R150 ;  /* 0x0000009688001986 */ /* 0x0003e2000c101922 */
[----:B------:R-:W-:Y:S01]  /*3da40*/  LOP3.LUT P4, RZ, R11, 0x2, RZ, 0xc0, !PT ;  /* 0x000000020bff7812 */ /* 0x000fe2000788c0ff */
[----:B-1----:R-:W-:-:S05]  /*3da50*/  IMAD.WIDE R136, R147, 0x4, R6 ;  /* 0x0000000493887825 */ /* 0x002fca00078e0206 */
[----:B------:R1:W-:Y:S01]  /*3da60*/  @P2 STG.E desc[UR34][R136.64], R148 ;  /* 0x0000009488002986 */ /* 0x0003e2000c101922 */
[----:B------:R-:W-:Y:S01]  /*3da70*/  LOP3.LUT P5, RZ, R11, 0x4, RZ, 0xc0, !PT ;  /* 0x000000040bff7812 */ /* 0x000fe200078ac0ff */
[----:B-1----:R-:W-:-:S05]  /*3da80*/  IMAD.WIDE R136, R147, 0x4, R8 ;  /* 0x0000000493887825 */ /* 0x002fca00078e0208 */
[----:B------:R3:W-:Y:S01]  /*3da90*/  @P3 STG.E desc[UR34][R136.64], R146 ;  /* 0x0000009288003986 */ /* 0x0007e2000c101922 */
[C---:B------:R-:W-:Y:S02]  /*3daa0*/  LOP3.LUT P6, RZ, R11.reuse, 0x8, RZ, 0xc0, !PT ;  /* 0x000000080bff7812 */ /* 0x040fe400078cc0ff */
[----:B------:R-:W-:Y:S01]  /*3dab0*/  LOP3.LUT P0, RZ, R11, 0x10, RZ, 0xc0, !PT ;  /* 0x000000100bff7812 */ /* 0x000fe2000780c0ff */
[----:B---3--:R-:W-:-:S05]  /*3dac0*/  IMAD.WIDE R136, R17, 0x4, R2 ;  /* 0x0000000411887825 */ /* 0x008fca00078e0202 */
[----:B------:R1:W-:Y:S02]  /*3dad0*/  @P4 STG.E desc[UR34][R136.64], R20 ;  /* 0x0000001488004986 */ /* 0x0003e4000c101922 */
[----:B-1----:R-:W-:-:S05]  /*3dae0*/  IMAD.WIDE R136, R17, 0x4, R4 ;  /* 0x0000000411887825 */ /* 0x002fca00078e0204 */
[----:B--2---:R1:W-:Y:S02]  /*3daf0*/  @P5 STG.E desc[UR34][R136.64], R19 ;  /* 0x0000001388005986 */ /* 0x0043e4000c101922 */
[----:B-1----:R-:W-:-:S05]  /*3db00*/  IMAD.WIDE R136, R17, 0x4, R6 ;  /* 0x0000000411887825 */ /* 0x002fca00078e0206 */
[----:B----4-:R1:W-:Y:S02]  /*3db10*/  @P6 STG.E desc[UR34][R136.64], R18 ;  /* 0x0000001288006986 */ /* 0x0103e4000c101922 */
[----:B-1----:R-:W-:-:S05]  /*3db20*/  IMAD.WIDE R136, R17, 0x4, R8 ;  /* 0x0000000411887825 */ /* 0x002fca00078e0208 */
[----:B------:R1:W-:Y:S04]  /*3db30*/  @P0 STG.E desc[UR34][R136.64], R16 ;  /* 0x0000001088000986 */ /* 0x0003e8000c101922 */
[----:B-1----:R-:W2:Y:S04]  /*3db40*/  LDL.LU R16, [R1+0x658] ;  /* 0x0006580001107983 */ /* 0x002ea80000300800 */
[----:B------:R-:W3:Y:S04]  /*3db50*/  LDL.LU R147, [R1+0x458] ;  /* 0x0004580001937983 */ /* 0x000ee80000300800 */
[----:B------:R-:W4:Y:S04]  /*3db60*/  LDL.LU R146, [R1+0x258] ;  /* 0x0002580001927983 */ /* 0x000f280000300800 */
[----:B------:R-:W2:Y:S04]  /*3db70*/  LDL.LU R20, [R1+0x1098] ;  /* 0x0010980001147983 */ /* 0x000ea80000300800 */
[----:B------:R-:W4:Y:S04]  /*3db80*/  LDL.LU R19, [R1+0x58] ;  /* 0x0000580001137983 */ /* 0x000f280000300800 */
[----:B------:R-:W4:Y:S04]  /*3db90*/  LDL.LU R18, [R1+0xeac] ;  /* 0x000eac0001127983 */ /* 0x000f280000300800 */
[----:B------:R-:W4:Y:S04]  /*3dba0*/  LDL.LU R17, [R1+0xc4c] ;  /* 0x000c4c0001117983 */ /* 0x000f280000300800 */
[----:B------:R-:W4:Y:S01]  /*3dbb0*/  LDL.LU R159, [R1+0x109c] ;  /* 0x00109c00019f7983 */ /* 0x000f220000300800 */
[----:B------:R-:W-:-:S02]  /*3dbc0*/  LOP3.LUT P4, RZ, R11, 0x20, RZ, 0xc0, !PT ;  /* 0x000000200bff7812 */ /* 0x000fc4000788c0ff */
        /* <DEDUP_REMOVED lines=13> */
[----:B------:R-:W-:Y:S01]  /*3dca0*/  LOP3.LUT R22, R22, 0xfffffff7, RZ, 0xc0, !PT ;  /* 0xfffffff716167812 */ /* 0x000fe200078ec0ff */
[----:B--2---:R-:W-:-:S05]  /*3dcb0*/  IMAD.WIDE R136, R20, 0x4, R2 ;  /* 0x0000000414887825 */ /* 0x004fca00078e0202 */
[----:B------:R1:W-:Y:S04]  /*3dcc0*/  @P4 STG.E desc[UR34][R136.64], R16 ;  /* 0x0000001088004986 */ /* 0x0003e8000c101922 */
[----:B-1----:R-:W2:Y:S04]  /*3dcd0*/  LDL.LU R16, [R1+0xa4c] ;  /* 0x000a4c0001107983 */ /* 0x002ea80000300800 */
[----:B------:R-:W2:Y:S04]  /*3dce0*/  LDL.LU R144, [R1+0x85c] ;  /* 0x00085c0001907983 */ /* 0x000ea80000300800 */
[----:B------:R-:W2:Y:S01]  /*3dcf0*/  LDL.LU R145, [R1+0x65c] ;  /* 0x00065c0001917983 */ /* 0x000ea20000300800 */
[----:B------:R-:W-:-:S02]  /*3dd00*/  @P1 LOP3.LUT R22, R22, 0x8, RZ, 0xfc, !PT ;  /* 0x0000000816161812 */ /* 0x000fc400078efcff */
[C---:B------:R-:W-:Y:S01]  /*3dd10*/  LOP3.LUT P1, RZ, R11.reuse, 0x1000, RZ, 0xc0, !PT ;  /* 0x000010000bff7812 */ /* 0x040fe2000782c0ff */
[----:B------:R-:W2:Y:S01]  /*3dd20*/  LDL.LU R139, [R1+0x45c] ;  /* 0x00045c00018b7983 */ /* 0x000ea20000300800 */
[----:B------:R-:W-:Y:S02]  /*3dd30*/  LOP3.LUT R22, R22, 0xffffffef, RZ, 0xc0, !PT ;  /* 0xffffffef16167812 */ /* 0x000fe400078ec0ff */
[C---:B------:R-:W-:Y:S01]  /*3dd40*/  LOP3.LUT P5, RZ, R11.reuse, 0x40, RZ, 0xc0, !PT ;  /* 0x000000400bff7812 */ /* 0x040fe200078ac0ff */
[----:B------:R-:W2:Y:S01]  /*3dd50*/  LDL.LU R153, [R1+0x25c] ;  /* 0x00025c0001997983 */ /* 0x000ea20000300800 */
[----:B------:R-:W-:-:S07]  /*3dd60*/  LOP3.LUT P6, RZ, R11, 0x80, RZ, 0xc0, !PT ;  /* 0x000000800bff7812 */ /* 0x000fce00078cc0ff */
[----:B------:R-:W-:Y:S02]  /*3dd70*/  @P1 LOP3.LUT R22, R22, 0x10, RZ, 0xfc, !PT ;  /* 0x0000001016161812 */ /* 0x000fe400078efcff */
[----:B------:R-:W-:Y:S01]  /*3dd80*/  LOP3.LUT P1, RZ, R11, 0x800, RZ, 0xc0, !PT ;  /* 0x000008000bff7812 */ /* 0x000fe2000782c0ff */
[----:B------:R-:W-:Y:S01]  /*3dd90*/  IMAD.WIDE R136, R20, 0x4, R4 ;  /* 0x0000000414887825 */ /* 0x000fe200078e0204 */
[----:B------:R-:W-:-:S04]  /*3dda0*/  LOP3.LUT R22, R22, 0xffffffdf, RZ, 0xc0, !PT ;  /* 0xffffffdf16167812 */ /* 0x000fc800078ec0ff */
[----:B---3--:R1:W-:Y:S07]  /*3ddb0*/  @P5 STG.E desc[UR34][R136.64], R147 ;  /* 0x0000009388005986 */ /* 0x0083ee000c101922 */
[----:B------:R-:W-:Y:S02]  /*3ddc0*/  @P1 LOP3.LUT R22, R22, 0x20, RZ, 0xfc, !PT ;  /* 0x0000002016161812 */ /* 0x000fe400078efcff */
[C---:B------:R-:W-:Y:S01]  /*3ddd0*/  LOP3.LUT P1, RZ, R11.reuse, 0x400, RZ, 0xc0, !PT ;  /* 0x000004000bff7812 */ /* 0x040fe2000782c0ff */
[----:B-1----:R-:W-:Y:S01]  /*3dde0*/  IMAD.WIDE R136, R20, 0x4, R6 ;  /* 0x0000000414887825 */ /* 0x002fe200078e0206 */
[----:B------:R-:W-:-:S04]  /*3ddf0*/  LOP3.LUT P0, RZ, R11, 0x100, RZ, 0xc0, !PT ;  /* 0x000001000bff7812 */ /* 0x000fc8000780c0ff */
[----:B----4-:R1:W-:Y:S01]  /*3de00*/  @P6 STG.E desc[UR34][R136.64], R146 ;  /* 0x0000009288006986 */ /* 0x0103e2000c101922 */
[----:B------:R-:W-:-:S03]  /*3de10*/  LOP3.LUT R22, R22, 0xffffffbf, RZ, 0xc0, !PT ;  /* 0xffffffbf16167812 */ /* 0x000fc600078ec0ff */
[----:B-1----:R-:W3:Y:S04]  /*3de20*/  LDL.LU R146, [R1+0x10a4] ;  /* 0x0010a40001927983 */ /* 0x002ee80000300800 */
[----:B------:R-:W4:Y:S01]  /*3de30*/  LDL.LU R149, [R1+0x5c] ;  /* 0x00005c0001957983 */ /* 0x000f220000300800 */
[----:B------:R-:W-:Y:S02]  /*3de40*/  @P1 LOP3.LUT R22, R22, 0x40, RZ, 0xfc, !PT ;  /* 0x0000004016161812 */ /* 0x000fe400078efcff */
[----:B------:R-:W-:Y:S01]  /*3de50*/  LOP3.LUT P1, RZ, R11, 0x200, RZ, 0xc0, !PT ;  /* 0x000002000bff7812 */ /* 0x000fe2000782c0ff */
[----:B------:R-:W-:Y:S01]  /*3de60*/  IMAD.WIDE R136, R20, 0x4, R8 ;  /* 0x0000000414887825 */ /* 0x000fe200078e0208 */
[----:B------:R-:W3:Y:S04]  /*3de70*/  LDL.LU R150, [R1+0xec0] ;  /* 0x000ec00001967983 */ /* 0x000ee80000300800 */
[----:B------:R1:W-:Y:S04]  /*3de80*/  @P0 STG.E desc[UR34][R136.64], R19 ;  /* 0x0000001388000986 */ /* 0x0003e8000c101922 */
[----:B------:R-:W3:Y:S04]  /*3de90*/  LDL.LU R148, [R1+0xeb0] ;  /* 0x000eb00001947983 */ /* 0x000ee80000300800 */
[----:B------:R-:W3:Y:S01]  /*3dea0*/  LDL.LU R147, [R1+0xc50] ;  /* 0x000c500001937983 */ /* 0x000ee20000300800 */
[----:B-1----:R-:W-:-:S03]  /*3deb0*/  IMAD.WIDE R136, R159, 0x4, R2 ;  /* 0x000000049f887825 */ /* 0x002fc600078e0202 */
[----:B------:R-:W3:Y:S04]  /*3dec0*/  LDL.LU R20, [R1+0xa50] ;  /* 0x000a500001147983 */ /* 0x000ee80000300800 */
[----:B------:R1:W-:Y:S01]  /*3ded0*/  @P1 STG.E desc[UR34][R136.64], R18 ;  /* 0x0000001288001986 */ /* 0x0003e2000c101922 */
[----:B------:R-:W-:-:S03]  /*3dee0*/  LOP3.LUT P1, RZ, R22, 0x40, RZ, 0xc0, !PT ;  /* 0x0000004016ff7812 */ /* 0x000fc6000782c0ff */
[----:B------:R-:W3:Y:S01]  /*3def0*/  LDL.LU R19, [R1+0x10a8] ;  /* 0x0010a80001137983 */ /* 0x000ee20000300800 */
[----:B-1----:R-:W-:-:S03]  /*3df00*/  IMAD.WIDE R136, R159, 0x4, R4 ;  /* 0x000000049f887825 */ /* 0x002fc600078e0204 */
[----:B------:R-:W3:Y:S06]  /*3df10*/  LDL.LU R18, [R1+0x860] ;  /* 0x0008600001127983 */ /* 0x000eec0000300800 */
[----:B------:R1:W-:Y:S01]  /*3df20*/  @P1 STG.E desc[UR34][R136.64], R17 ;  /* 0x0000001188001986 */ /* 0x0003e2000c101922 */
[----:B------:R-:W-:-:S03]  /*3df30*/  LOP3.LUT P1, RZ, R22, 0x20, RZ, 0xc0, !PT ;  /* 0x0000002016ff7812 */ /* 0x000fc6000782c0ff */
[----:B-1----:R-:W3:Y:S01]  /*3df40*/  LDL.LU R17, [R1+0x660] ;  /* 0x0006600001117983 */ /* 0x002ee20000300800 */
[----:B------:R-:W-:-:S09]  /*3df50*/  IMAD.WIDE R136, R159, 0x4, R6 ;  /* 0x000000049f887825 */ /* 0x000fd200078e0206 */
[----:B--2---:R1:W-:Y:S04]  /*3df60*/  @P1 STG.E desc[UR34][R136.64], R16 ;  /* 0x0000001088001986 */ /* 0x0043e8000c101922 */
[----:B-1----:R-:W2:Y:S01]  /*3df70*/  LDL.LU R16, [R1+0x460] ;  /* 0x0004600001107983 */ /* 0x002ea20000300800 */
        /* <DEDUP_REMOVED lines=14> */
[----:B----4-:R3:W-:Y:S01]  /*3e060*/  @P1 STG.E desc[UR34][R136.64], R149 ;  /* 0x0000009588001986 */ /* 0x0107e2000c101922 */
[----:B------:R-:W-:Y:S02]  /*3e070*/  LOP3.LUT P1, RZ, R10, 0x80000000, RZ, 0xc0, !PT ;  /* 0x800000000aff7812 */ /* 0x000fe4000782c0ff */
[C---:B------:R-:W-:Y:S02]  /*3e080*/  LOP3.LUT P2, RZ, R11.reuse, 0x40000, RZ, 0xc0, !PT ;  /* 0x000400000bff7812 */ /* 0x040fe4000784c0ff */
[----:B------:R-:W-:Y:S01]  /*3e090*/  LOP3.LUT P3, RZ, R11, 0x80000, RZ, 0xc0, !PT ;  /* 0x000800000bff7812 */ /* 0x000fe2000786c0ff */
[----:B---3--:R-:W-:-:S08]  /*3e0a0*/  IMAD.WIDE R136, R146, 0x4, R2 ;  /* 0x0000000492887825 */ /* 0x008fd000078e0202 */
[----:B------:R1:W-:Y:S01]  /*3e0b0*/  @P1 STG.E desc[UR34][R136.64], R150 ;  /* 0x0000009688001986 */ /* 0x0003e2000c101922 */
[----:B------:R-:W-:Y:S01]  /*3e0c0*/  LOP3.LUT P4, RZ, R11, 0x100000, RZ, 0xc0, !PT ;  /* 0x001000000bff7812 */ /* 0x000fe2000788c0ff */
[----:B-1----:R-:W-:-:S05]  /*3e0d0*/  IMAD.WIDE R136, R146, 0x4, R4 ;  /* 0x0000000492887825 */ /* 0x002fca00078e0204 */
[----:B------:R1:W-:Y:S01]  /*3e0e0*/  @P2 STG.E desc[UR34][R136.64], R148 ;  /* 0x0000009488002986 */ /* 0x0003e2000c101922 */
[----:B------:R-:W-:Y:S01]  /*3e0f0*/  LOP3.LUT P5, RZ, R11, 0x200000, RZ, 0xc0, !PT ;  /* 0x002000000bff7812 */ /* 0x000fe200078ac0ff */
[----:B-1----:R-:W-:-:S05]  /*3e100*/  IMAD.WIDE R136, R146, 0x4, R6 ;  /* 0x0000000492887825 */ /* 0x002fca00078e0206 */
[----:B------:R1:W-:Y:S01]  /*3e110*/  @P3 STG.E desc[UR34][R136.64], R147 ;  /* 0x0000009388003986 */ /* 0x0003e2000c101922 */
[C---:B------:R-:W-:Y:S01]  /*3e120*/  LOP3.LUT P6, RZ, R11.reuse, 0x400000, RZ, 0xc0, !PT ;  /* 0x004000000bff7812 */ /* 0x040fe200078cc0ff */
[----:B-1----:R-:W-:Y:S01]  /*3e130*/  IMAD.WIDE R136, R146, 0x4, R8 ;  /* 0x0000000492887825 */ /* 0x002fe200078e0208 */
[----:B------:R-:W-:Y:S01]  /*3e140*/  LOP3.LUT P0, RZ, R11, 0x800000, RZ, 0xc0, !PT ;  /* 0x008000000bff7812 */ /* 0x000fe2000780c0ff */
[----:B------:R-:W3:Y:S04]  /*3e150*/  LDL.LU R146, [R1+0x260] ;  /* 0x0002600001927983 */ /* 0x000ee80000300800 */
[----:B------:R1:W-:Y:S02]  /*3e160*/  @P4 STG.E desc[UR34][R136.64], R20 ;  /* 0x0000001488004986 */ /* 0x0003e4000c101922 */
[----:B-1----:R-:W-:-:S02]  /*3e170*/  IMAD.WIDE R136, R19, 0x4, R2 ;  /* 0x0000000413887825 */ /* 0x002fc400078e0202 */
[----:B------:R-:W4:Y:S04]  /*3e180*/  LDL.LU R20, [R1+0xec4] ;  /* 0x000ec40001147983 */ /* 0x000f280000300800 */
[----:B------:R1:W-:Y:S02]  /*3e190*/  @P5 STG.E desc[UR34][R136.64], R18 ;  /* 0x0000001288005986 */ /* 0x0003e4000c101922 */
[C---:B-1----:R-:W-:Y:S02]  /*3e1a0*/  IMAD.WIDE R136, R19.reuse, 0x4, R4 ;  /* 0x0000000413887825 */ /* 0x042fe400078e0204 */
[----:B------:R-:W4:Y:S04]  /*3e1b0*/  LDL.LU R18, [R1+0xeb4] ;  /* 0x000eb40001127983 */ /* 0x000f280000300800 */
[----:B------:R1:W-:Y:S02]  /*3e1c0*/  @P6 STG.E desc[UR34][R136.64], R17 ;  /* 0x0000001188006986 */ /* 0x0003e4000c101922 */
[----:B-1----:R-:W-:-:S02]  /*3e1d0*/  IMAD.WIDE R136, R19, 0x4, R6 ;  /* 0x0000000413887825 */ /* 0x002fc400078e0206 */
[----:B------:R-:W4:Y:S04]  /*3e1e0*/  LDL.LU R17, [R1+0xc54] ;  /* 0x000c540001117983 */ /* 0x000f280000300800 */
[----:B--2---:R1:W-:Y:S04]  /*3e1f0*/  @P0 STG.E desc[UR34][R136.64], R16 ;  /* 0x0000001088000986 */ /* 0x0043e8000c101922 */
[----:B-1----:R-:W2:Y:S04]  /*3e200*/  LDL.LU R16, [R1+0x10ac] ;  /* 0x0010ac0001107983 */ /* 0x002ea80000300800 */
[----:B------:R-:W4:Y:S01]  /*3e210*/  LDL.LU R158, [R1+0xa54] ;  /* 0x000a5400019e7983 */ /* 0x000f220000300800 */
[----:B------:R-:W-:-:S03]  /*3e220*/  IMAD.WIDE R136, R19, 0x4, R8 ;  /* 0x0000000413887825 */ /* 0x000fc600078e0208 */
        /* <DEDUP_REMOVED lines=9> */
[----:B------:R-:W4:Y:S01]  /*3e2c0*/  LDL.LU R151, [R1+0xc58] ;  /* 0x000c580001977983 */ /* 0x000f220000300800 */
[----:B------:R-:W-:-:S02]  /*3e2d0*/  LOP3.LUT P4, RZ, R11, 0x1000000, RZ, 0xc0, !PT ;  /* 0x010000000bff7812 */ /* 0x000fc4000788c0ff */
[C---:B------:R-:W-:Y:S01]  /*3e2e0*/  LOP3.LUT P5, RZ, R11.reuse, 0x2000000, RZ, 0xc0, !PT ;  /* 0x020000000bff7812 */ /* 0x040fe200078ac0ff */
[----:B------:R-:W4:Y:S01]  /*3e2f0*/  LDL.LU R150, [R1+0xa58] ;  /* 0x000a580001967983 */ /* 0x000f220000300800 */
[----:B------:R-:W-:-:S03]  /*3e300*/  LOP3.LUT P6, RZ, R11, 0x4000000, RZ, 0xc0, !PT ;  /* 0x040000000bff7812 */ /* 0x000fc600078cc0ff */
[----:B------:R-:W4:Y:S01]  /*3e310*/  LDL.LU R148, [R1+0x868] ;  /* 0x0008680001947983 */ /* 0x000f220000300800 */
[----:B------:R-:W-:Y:S02]  /*3e320*/  LOP3.LUT P0, RZ, R11, 0x8000000, RZ, 0xc0, !PT ;  /* 0x080000000bff7812 */ /* 0x000fe4000780c0ff */
[----:B------:R-:W-:Y:S02]  /*3e330*/  LOP3.LUT P1, RZ, R12, 0x10, RZ, 0xc0, !PT ;  /* 0x000000100cff7812 */ /* 0x000fe4000782c0ff */
[----:B------:R-:W-:Y:S01]  /*3e340*/  LOP3.LUT R10, R10, 0xff7fffff, RZ, 0xc0, !PT ;  /* 0xff7fffff0a0a7812 */ /* 0x000fe200078ec0ff */
[----:B---3--:R1:W-:Y:S04]  /*3e350*/  @P4 STG.E desc[UR34][R136.64], R146 ;  /* 0x0000009288004986 */ /* 0x0083e8000c101922 */
[----:B-1----:R-:W3:Y:S06]  /*3e360*/  LDL.LU R146, [R1+0x668] ;  /* 0x0006680001927983 */ /* 0x002eec0000300800 */
        /* <DEDUP_REMOVED lines=10> */
[----:B----4-:R1:W-:Y:S02]  /*3e410*/  @P5 STG.E desc[UR34][R136.64], R20 ;  /* 0x0000001488005986 */ /* 0x0103e4000c101922 */
[C---:B-1----:R-:W-:Y:S02]  /*3e420*/  IMAD.WIDE R136, R16.reuse, 0x4, R4 ;  /* 0x0000000410887825 */ /* 0x042fe400078e0204 */
[----:B------:R-:W2:Y:S04]  /*3e430*/  LDL.LU R20, [R1+0x468] ;  /* 0x0004680001147983 */ /* 0x000ea80000300800 */
[----:B------:R1:W-:Y:S02]  /*3e440*/  @P6 STG.E desc[UR34][R136.64], R18 ;  /* 0x0000001288006986 */ /* 0x0003e4000c101922 */
[----:B-1----:R-:W-:-:S02]  /*3e450*/  IMAD.WIDE R136, R16, 0x4, R6 ;  /* 0x0000000410887825 */ /* 0x002fc400078e0206 */
[----:B------:R-:W4:Y:S04]  /*3e460*/  LDL.LU R18, [R1+0x268] ;  /* 0x0002680001127983 */ /* 0x000f280000300800 */
[----:B------:R1:W-:Y:S02]  /*3e470*/  @P0 STG.E desc[UR34][R136.64], R17 ;  /* 0x0000001188000986 */ /* 0x0003e4000c101922 */
[----:B-1----:R-:W-:Y:S02]  /*3e480*/  IMAD.WIDE R136, R16, 0x4, R8 ;  /* 0x0000000410887825 */ /* 0x002fe400078e0208 */
[----:B------:R-:W4:Y:S04]  /*3e490*/  LDL.LU R17, [R1+0xecc] ;  /* 0x000ecc0001117983 */ /* 0x000f280000300800 */
[----:B------:R-:W4:Y:S04]  /*3e4a0*/  LDL.LU R16, [R1+0xebc] ;  /* 0x000ebc0001107983 */ /* 0x000f280000300800 */
[----:B------:R-:W4:Y:S01]  /*3e4b0*/  LDL.LU R147, [R1+0x10c0] ;  /* 0x0010c00001937983 */ /* 0x000f220000300800 */
        /* <DEDUP_REMOVED lines=44> */
[C---:B------:R-:W-:Y:S01]  /*3e780*/  LOP3.LUT P5, RZ, R12.reuse, 0x100, RZ, 0xc0, !PT ;  /* 0x000001000cff7812 */ /* 0x040fe200078ac0ff */
[C---:B-1----:R-:W-:Y:S01]  /*3e790*/  IMAD.WIDE R136, R19.reuse, 0x4, R4 ;  /* 0x0000000413887825 */ /* 0x042fe200078e0204 */
[----:B------:R-:W-:Y:S01]  /*3e7a0*/  LOP3.LUT P6, RZ, R12, 0x200, RZ, 0xc0, !PT ;  /* 0x000002000cff7812 */ /* 0x000fe200078cc0ff */
[----:B------:R-:W4:Y:S04]  /*3e7b0*/  LDL.LU R148, [R1+0xc5c] ;  /* 0x000c5c0001947983 */ /* 0x000f280000300800 */
[----:B---3--:R1:W-:Y:S02]  /*3e7c0*/  @P3 STG.E desc[UR34][R136.64], R146 ;  /* 0x0000009288003986 */ /* 0x0083e4000c101922 */
[----:B-1----:R-:W-:-:S02]  /*3e7d0*/  IMAD.WIDE R136, R19, 0x4, R6 ;  /* 0x0000000413887825 */ /* 0x002fc400078e0206 */
[----:B------:R-:W3:Y:S04]  /*3e7e0*/  LDL.LU R146, [R1+0xa5c] ;  /* 0x000a5c0001927983 */ /* 0x000ee80000300800 */
[----:B--2---:R1:W-:Y:S02]  /*3e7f0*/  @P4 STG.E desc[UR34][R136.64], R20 ;  /* 0x0000001488004986 */ /* 0x0043e4000c101922 */
[----:B-1----:R-:W-:Y:S02]  /*3e800*/  IMAD.WIDE R136, R19, 0x4, R8 ;  /* 0x0000000413887825 */ /* 0x002fe400078e0208 */
[----:B------:R-:W2:Y:S04]  /*3e810*/  LDL.LU R20, [R1+0x86c] ;  /* 0x00086c0001147983 */ /* 0x000ea80000300800 */
[----:B----4-:R1:W-:Y:S04]  /*3e820*/  @P5 STG.E desc[UR34][R136.64], R18 ;  /* 0x0000001288005986 */ /* 0x0103e8000c101922 */
[----:B------:R-:W4:Y:S04]  /*3e830*/  LDL.LU R19, [R1+0x66c] ;  /* 0x00066c0001137983 */ /* 0x000f280000300800 */
[----:B-1----:R-:W4:Y:S01]  /*3e840*/  LDL.LU R18, [R1+0x46c] ;  /* 0x00046c0001127983 */ /* 0x002f220000300800 */
[----:B------:R-:W-:-:S05]  /*3e850*/  IMAD.WIDE R136, R147, 0x4, R2 ;  /* 0x0000000493887825 */ /* 0x000fca00078e0202 */
[----:B------:R1:W-:Y:S04]  /*3e860*/  @P6 STG.E desc[UR34][R136.64], R17 ;  /* 0x0000001188006986 */ /* 0x0003e8000c101922 */
[----:B-1----:R-:W2:Y:S01]  /*3e870*/  LDL.LU R17, [R1+0x10c4] ;  /* 0x0010c40001117983 */ /* 0x002ea20000300800 */
[----:B------:R-:W-:Y:S01]  /*3e880*/  LOP3.LUT P0, RZ, R12, 0x400, RZ, 0xc0, !PT ;  /* 0x000004000cff7812 */ /* 0x000fe2000780c0ff */
[----:B------:R-:W-:-:S12]  /*3e890*/  IMAD.WIDE R136, R147, 0x4, R4 ;  /* 0x0000000493887825 */ /* 0x000fd800078e0204 */
[----:B------:R1:W-:Y:S04]  /*3e8a0*/  @P0 STG.E desc[UR34][R136.64], R16 ;  /* 0x0000001088000986 */ /* 0x0003e8000c101922 */
[----:B-1----:R-:W4:Y:S01]  /*3e8b0*/  LDL.LU R16, [R1+0x26c] ;  /* 0x00026c0001107983 */ /* 0x002f220000300800 */
[----:B------:R-:W-:-:S03]  /*3e8c0*/  LOP3.LUT P1, RZ, R12, 0x800000, RZ, 0xc0, !PT ;  /* 0x008000000cff7812 */ /* 0x000fc6000782c0ff */
[----:B------:R-:W4:Y:S01]  /*3e8d0*/  LDL.LU R145, [R1+0x10c8] ;  /* 0x0010c80001917983 */ /* 0x000f220000300800 */
[----:B------:R-:W-:-:S03]  /*3e8e0*/  LOP3.LUT R10, R10, 0xffff7fff, RZ, 0xc0, !PT ;  /* 0xffff7fff0a0a7812 */ /* 0x000fc600078ec0ff */
[----:B------:R-:W4:Y:S04]  /*3e8f0*/  LDL.LU R252, [R1+0xed0] ;  /* 0x000ed00001fc7983 */ /* 0x000f280000300800 */
[----:B------:R-:W4:Y:S02]  /*3e900*/  LDL.LU R159, [R1+0xc60] ;  /* 0x000c6000019f7983 */ /* 0x000f240000300800 */
[----:B------:R-:W-:Y:S02]  /*3e910*/  @P1 LOP3.LUT R10, R10, 0x8000, RZ, 0xfc, !PT ;  /* 0x000080000a0a1812 */ /* 0x000fe400078efcff */
[----:B------:R-:W-:Y:S01]  /*3e920*/  LOP3.LUT P1, RZ, R12, 0x400000, RZ, 0xc0, !PT ;  /* 0x004000000cff7812 */ /* 0x000fe2000782c0ff */
[----:B------:R-:W4:Y:S01]  /*3e930*/  LDL.LU R144, [R1+0xa60] ;  /* 0x000a600001907983 */ /* 0x000f220000300800 */
[----:B------:R-:W-:-:S03]  /*3e940*/  LOP3.LUT R10, R10, 0xfffeffff, RZ, 0xc0, !PT ;  /* 0xfffeffff0a0a7812 */ /* 0x000fc600078ec0ff */
[----:B------:R-:W4:Y:S01]  /*3e950*/  LDL.LU R139, [R1+0x870] ;  /* 0x00087000018b7983 */ /* 0x000f220000300800 */
[----:B------:R-:W-:-:S03]  /*3e960*/  LOP3.LUT P4, RZ, R12, 0x800, RZ, 0xc0, !PT ;  /* 0x000008000cff7812 */ /* 0x000fc6000788c0ff */
[----:B------:R-:W4:Y:S04]  /*3e970*/  LDL.LU R150, [R1+0x10cc] ;  /* 0x0010cc0001967983 */ /* 0x000f280000300800 */
[----:B------:R-:W-:Y:S01]  /*3e980*/  @P1 LOP3.LUT R10, R10, 0x10000, RZ, 0xfc, !PT ;  /* 0x000100000a0a1812 */ /* 0x000fe200078efcff */
[----:B------:R-:W4:Y:S01]  /*3e990*/  LDL.LU R153, [R1+0x670] ;  /* 0x0006700001997983 */ /* 0x000f220000300800 */
[----:B------:R-:W-:Y:S02]  /*3e9a0*/  LOP3.LUT P1, RZ, R12, 0x200000, RZ, 0xc0, !PT ;  /* 0x002000000cff7812 */ /* 0x000fe4000782c0ff */
[----:B------:R-:W-:Y:S02]  /*3e9b0*/  LOP3.LUT R10, R10, 0xfffdffff, RZ, 0xc0, !PT ;  /* 0xfffdffff0a0a7812 */ /* 0x000fe400078ec0ff */
[C---:B------:R-:W-:Y:S01]  /*3e9c0*/  LOP3.LUT P5, RZ, R12.reuse, 0x1000, RZ, 0xc0, !PT ;  /* 0x000010000cff7812 */ /* 0x040fe200078ac0ff */
[----:B------:R-:W-:Y:S01]  /*3e9d0*/  IMAD.WIDE R136, R147, 0x4, R6 ;  /* 0x0000000493887825 */ /* 0x000fe200078e0206 */
[----:B------:R-:W-:Y:S01]  /*3e9e0*/  LOP3.LUT P6, RZ, R12, 0x2000, RZ, 0xc0, !PT ;  /* 0x000020000cff7812 */ /* 0x000fe200078cc0ff */
[----:B------:R-:W4:Y:S06]  /*3e9f0*/  LDL.LU R151, [R1+0x470] ;  /* 0x0004700001977983 */ /* 0x000f2c0000300800 */
        /* <DEDUP_REMOVED lines=14> */
[----:B------:R-:W-:Y:S02]  /*3eae0*/  LOP3.LUT P1, RZ, R12, 0x10000, RZ, 0xc0, !PT ;  /* 0x000100000cff7812 */ /* 0x000fe4000782c0ff */
[----:B------:R-:W-:-:S11]  /*3eaf0*/  LOP3.LUT R10, R10, 0xffbfffff, RZ, 0xc0, !PT ;  /* 0xffbfffff0a0a7812 */ /* 0x000fd600078ec0ff */
[----:B------:R-:W-:Y:S02]  /*3eb00*/  @P1 LOP3.LUT R10, R10, 0x400000, RZ, 0xfc, !PT ;  /* 0x004000000a0a1812 */ /* 0x000fe400078efcff */
[----:B------:R-:W-:Y:S01]  /*3eb10*/  LOP3.LUT P1, RZ, R12, 0x8000, RZ, 0xc0, !PT ;  /* 0x000080000cff7812 */ /* 0x000fe2000782c0ff */
[----:B------:R1:W-:Y:S02]  /*3eb20*/  @P4 STG.E desc[UR34][R136.64], R148 ;  /* 0x0000009488004986 */ /* 0x0003e4000c101922 */
[----:B-1----:R-:W-:-:S05]  /*3eb30*/  IMAD.WIDE R136, R147, 0x4, R8 ;  /* 0x0000000493887825 */ /* 0x002fca00078e0208 */
[----:B---3--:R2:W-:Y:S02]  /*3eb40*/  @P5 STG.E desc[UR34][R136.64], R146 ;  /* 0x0000009288005986 */ /* 0x0085e4000c101922 */
[----:B--2---:R-:W-:-:S05]  /*3eb50*/  IMAD.WIDE R136, R17, 0x4, R2 ;  /* 0x0000000411887825 */ /* 0x004fca00078e0202 */
[----:B------:R1:W-:Y:S02]  /*3eb60*/  @P6 STG.E desc[UR34][R136.64], R20 ;  /* 0x0000001488006986 */ /* 0x0003e4000c101922 */
[----:B-1----:R-:W-:-:S05]  /*3eb70*/  IMAD.WIDE R136, R17, 0x4, R4 ;  /* 0x0000000411887825 */ /* 0x002fca00078e0204 */
[----:B----4-:R1:W-:Y:S04]  /*3eb80*/  @P0 STG.E desc[UR34][R136.64], R19 ;  /* 0x0000001388000986 */ /* 0x0103e8000c101922 */
[----:B-1----:R-:W2:Y:S04]  /*3eb90*/  LDL.LU R19, [R1+0x10d0] ;  /* 0x0010d00001137983 */ /* 0x002ea80000300800 */
[----:B------:R-:W3:Y:S04]  /*3eba0*/  LDL.LU R149, [R1+0x270] ;  /* 0x0002700001957983 */ /* 0x000ee80000300800 */
[----:B------:R-:W4:Y:S04]  /*3ebb0*/  LDL.LU R148, [R1+0x70] ;  /* 0x0000700001947983 */ /* 0x000f280000300800 */
[----:B------:R-:W2:Y:S04]  /*3ebc0*/  LDL.LU R147, [R1+0xed4] ;  /* 0x000ed40001937983 */ /* 0x000ea80000300800 */
[----:B------:R-:W2:Y:S01]  /*3ebd0*/  LDL.LU R146, [R1+0xc64] ;  /* 0x000c640001927983 */ /* 0x000ea20000300800 */
[----:B------:R-:W-:-:S03]  /*3ebe0*/  IMAD.WIDE R136, R17, 0x4, R6 ;  /* 0x0000000411887825 */ /* 0x000fc600078e0206 */
[----:B------:R-:W2:Y:S04]  /*3ebf0*/  LDL.LU R20, [R1+0xa64] ;  /* 0x000a640001147983 */ /* 0x000ea80000300800 */
[----:B------:R1:W-:Y:S04]  /*3ec00*/  @P1 STG.E desc[UR34][R136.64], R18 ;  /* 0x0000001288001986 */ /* 0x0003e8000c101922 */
[----:B-1----:R-:W2:Y:S01]  /*3ec10*/  LDL.LU R18, [R1+0x874] ;  /* 0x0008740001127983 */ /* 0x002ea20000300800 */
[----:B------:R-:W-:Y:S01]  /*3ec20*/  LOP3.LUT P1, RZ, R10, 0x400000, RZ, 0xc0, !PT ;  /* 0x004000000aff7812 */ /* 0x000fe2000782c0ff */
[----:B------:R-:W-:-:S12]  /*3ec30*/  IMAD.WIDE R136, R17, 0x4, R8 ;  /* 0x0000000411887825 */ /* 0x000fd800078e0208 */
[----:B------:R1:W-:Y:S04]  /*3ec40*/  @P1 STG.E desc[UR34][R136.64], R16 ;  /* 0x0000001088001986 */ /* 0x0003e8000c101922 */
        /* <DEDUP_REMOVED lines=22> */
[----:B------:R-:W-:-:S02]  /*3edb0*/  LOP3.LUT P1, RZ, R10, 0x8000, RZ, 0xc0, !PT ;  /* 0x000080000aff7812 */ /* 0x000fc4000782c0ff */
[----:B------:R-:W-:Y:S01]  /*3edc0*/  LOP3.LUT P3, RZ, R12, 0x2000000, RZ, 0xc0, !PT ;  /* 0x020000000cff7812 */ /* 0x000fe2000786c0ff */
[----:B-1----:R-:W-:Y:S01]  /*3edd0*/  IMAD.WIDE R136, R150, 0x4, R6 ;  /* 0x0000000496887825 */ /* 0x002fe200078e0206 */
[C---:B------:R-:W-:Y:S02]  /*3ede0*/  LOP3.LUT P4, RZ, R12.reuse, 0x4000000, RZ, 0xc0, !PT ;  /* 0x040000000cff7812 */ /* 0x040fe4000788c0ff */
[C---:B------:R-:W-:Y:S02]  /*3edf0*/  LOP3.LUT P5, RZ, R12.reuse, 0x8000000, RZ, 0xc0, !PT ;  /* 0x080000000cff7812 */ /* 0x040fe400078ac0ff */
[----:B------:R-:W-:-:S05]  /*3ee00*/  LOP3.LUT P6, RZ, R12, 0x10000000, RZ, 0xc0, !PT ;  /* 0x100000000cff7812 */ /* 0x000fca00078cc0ff */
[----:B---3--:R1:W-:Y:S02]  /*3ee10*/  @P1 STG.E desc[UR34][R136.64], R149 ;  /* 0x0000009588001986 */ /* 0x0083e4000c101922 */
[----:B-1----:R-:W-:-:S05]  /*3ee20*/  IMAD.WIDE R136, R150, 0x4, R8 ;  /* 0x0000000496887825 */ /* 0x002fca00078e0208 */
[----:B----4-:R2:W-:Y:S02]  /*3ee30*/  @P2 STG.E desc[UR34][R136.64], R148 ;  /* 0x0000009488002986 */ /* 0x0105e4000c101922 */
[----:B--2---:R-:W-:-:S05]  /*3ee40*/  IMAD.WIDE R136, R19, 0x4, R2 ;  /* 0x0000000413887825 */ /* 0x004fca00078e0202 */
[----:B------:R1:W-:Y:S02]  /*3ee50*/  @P3 STG.E desc[UR34][R136.64], R147 ;  /* 0x0000009388003986 */ /* 0x0003e4000c101922 */
[----:B-1----:R-:W-:-:S05]  /*3ee60*/  IMAD.WIDE R136, R19, 0x4, R4 ;  /* 0x0000000413887825 */ /* 0x002fca00078e0204 */
[----:B------:R1:W-:Y:S02]  /*3ee70*/  @P4 STG.E desc[UR34][R136.64], R146 ;  /* 0x0000009288004986 */ /* 0x0003e4000c101922 */
[----:B-1----:R-:W-:-:S05]  /*3ee80*/  IMAD.WIDE R136, R19, 0x4, R6 ;  /* 0x0000000413887825 */ /* 0x002fca00078e0206 */
[----:B------:R1:W-:Y:S02]  /*3ee90*/  @P5 STG.E desc[UR34][R136.64], R20 ;  /* 0x0000001488005986 */ /* 0x0003e4000c101922 */
[----:B-1----:R-:W-:Y:S02]  /*3eea0*/  IMAD.WIDE R136, R19, 0x4, R8 ;  /* 0x0000000413887825 */ /* 0x002fe400078e0208 */
[----:B------:R-:W2:Y:S04]  /*3eeb0*/  LDL.LU R19, [R1+0x474] ;  /* 0x0004740001137983 */ /* 0x000ea80000300800 */
[----:B------:R1:W-:Y:S04]  /*3eec0*/  @P6 STG.E desc[UR34][R136.64], R18 ;  /* 0x0000001288006986 */ /* 0x0003e8000c101922 */
[----:B-1----:R-:W3:Y:S01]  /*3eed0*/  LDL.LU R18, [R1+0x274] ;  /* 0x0002740001127983 */ /* 0x002ee20000300800 */
[----:B------:R-:W-:Y:S01]  /*3eee0*/  LOP3.LUT P0, RZ, R12, 0x20000000, RZ, 0xc0, !PT ;  /* 0x200000000cff7812 */ /* 0x000fe2000780c0ff */
[----:B------:R-:W-:-:S02]  /*3eef0*/  IMAD.WIDE R136, R17, 0x4, R2 ;  /* 0x0000000411887825 */ /* 0x000fc400078e0202 */
[----:B------:R-:W4:Y:S04]  /*3ef00*/  LDL.LU R22, [R1+0x74] ;  /* 0x0000740001167983 */ /* 0x000f280000300800 */
[----:B------:R-:W4:Y:S04]  /*3ef10*/  LDL.LU R158, [R1+0xed8] ;  /* 0x000ed800019e7983 */ /* 0x000f280000300800 */
[----:B------:R-:W4:Y:S04]  /*3ef20*/  LDL.LU R138, [R1+0xc68] ;  /* 0x000c6800018a7983 */ /* 0x000f280000300800 */
[----:B------:R1:W-:Y:S04]  /*3ef30*/  @P0 STG.E desc[UR34][R136.64], R16 ;  /* 0x0000001088000986 */ /* 0x0003e8000c101922 */
[----:B-1----:R-:W4:Y:S04]  /*3ef40*/  LDL.LU R16, [R1+0x10d8] ;  /* 0x0010d80001107983 */ /* 0x002f280000300800 */
        /* <DEDUP_REMOVED lines=11> */
[----:B------:R-:W-:Y:S01]  /*3f000*/  LOP3.LUT P5, RZ, R12, 0x80000000, RZ, 0xc0, !PT ;  /* 0x800000000cff7812 */ /* 0x000fe200078ac0ff */
[----:B------:R-:W-:Y:S01]  /*3f010*/  IMAD.WIDE R136, R17, 0x4, R4 ;  /* 0x0000000411887825 */ /* 0x000fe200078e0204 */
[----:B------:R-:W4:Y:S04]  /*3f020*/  LDL.LU R146, [R1+0x87c] ;  /* 0x00087c0001927983 */ /* 0x000f280000300800 */
[----:B------:R-:W4:Y:S01]  /*3f030*/  LDL.LU R20, [R1+0x67c] ;  /* 0x00067c0001147983 */ /* 0x000f220000300800 */
        /* <DEDUP_REMOVED lines=19> */
[----:B---3--:R1:W-:Y:S02]  /*3f170*/  @P5 STG.E desc[UR34][R136.64], R18 ;  /* 0x0000001288005986 */ /* 0x0083e4000c101922 */
[----:B-1----:R-:W-:-:S02]  /*3f180*/  IMAD.WIDE R136, R17, 0x4, R8 ;  /* 0x0000000411887825 */ /* 0x002fc400078e0208 */
[----:B------:R-:W3:Y:S04]  /*3f190*/  LDL.LU R18, [R1+0x27c] ;  /* 0x00027c0001127983 */ /* 0x000ee80000300800 */
[----:B------:R-:W2:Y:S01]  /*3f1a0*/  LDL.LU R17, [R1+0x10e4] ;  /* 0x0010e40001117983 */ /* 0x000ea20000300800 */
[----:B------:R-:W-:-:S04]  /*3f1b0*/  LOP3.LUT R10, R10, 0xffffefff, RZ, 0xc0, !PT ;  /* 0xffffefff0a0a7812 */ /* 0x000fc800078ec0ff */
[----:B------:R-:W-:Y:S02]  /*3f1c0*/  @P1 LOP3.LUT R10, R10, 0x1000, RZ, 0xfc, !PT ;  /* 0x000010000a0a1812 */ /* 0x000fe400078efcff */
[C---:B------:R-:W-:Y:S02]  /*3f1d0*/  LOP3.LUT P1, RZ, R13.reuse, 0x10, RZ, 0xc0, !PT ;  /* 0x000000100dff7812 */ /* 0x040fe4000782c0ff */
[----:B------:R-:W-:Y:S02]  /*3f1e0*/  LOP3.LUT R10, R10, 0xffffdfff, RZ, 0xc0, !PT ;  /* 0xffffdfff0a0a7812 */ /* 0x000fe400078ec0ff */
[----:B------:R-:W-:-:S09]  /*3f1f0*/  LOP3.LUT P6, RZ, R13, 0x1, RZ, 0xc0, !PT ;  /* 0x000000010dff7812 */ /* 0x000fd200078cc0ff */
[----:B------:R-:W-:Y:S02]  /*3f200*/  @P1 LOP3.LUT R10, R10, 0x2000, RZ, 0xfc, !PT ;  /* 0x000020000a0a1812 */ /* 0x000fe400078efcff */
[C---:B------:R-:W-:Y:S02]  /*3f210*/  LOP3.LUT P1, RZ, R13.reuse, 0x8, RZ, 0xc0, !PT ;  /* 0x000000080dff7812 */ /* 0x040fe4000782c0ff */
[----:B------:R-:W-:Y:S02]  /*3f220*/  LOP3.LUT P0, RZ, R13, 0x2, RZ, 0xc0, !PT ;  /* 0x000000020dff7812 */ /* 0x000fe4000780c0ff */
[----:B------:R-:W-:Y:S01]  /*3f230*/  LOP3.LUT R10, R10, 0xffffbfff, RZ, 0xc0, !PT ;  /* 0xffffbfff0a0a7812 */ /* 0x000fe200078ec0ff */
[----:B----4-:R1:W-:Y:S08]  /*3f240*/  @P6 STG.E desc[UR34][R136.64], R22 ;  /* 0x0000001688006986 */ /* 0x0103f0000c101922 */
[----:B------:R-:W-:-:S02]  /*3f250*/  @P1 LOP3.LUT R10, R10, 0x4000, RZ, 0xfc, !PT ;  /* 0x000040000a0a1812 */ /* 0x000fc400078efcff */
[----:B------:R-:W-:Y:S01]  /*3f260*/  LOP3.LUT P1, RZ, R13, 0x4, RZ, 0xc0, !PT ;  /* 0x000000040dff7812 */ /* 0x000fe2000782c0ff */
[----:B-1----:R-:W-:-:S05]  /*3f270*/  IMAD.WIDE R136, R16, 0x4, R2 ;  /* 0x0000000410887825 */ /* 0x002fca00078e0202 */
[----:B------:R1:W-:Y:S02]  /*3f280*/  @P0 STG.E desc[UR34][R136.64], R158 ;  /* 0x0000009e88000986 */ /* 0x0003e4000c101922 */
[----:B-1----:R-:W-:-:S05]  /*3f290*/  IMAD.WIDE R136, R16, 0x4, R4 ;  /* 0x0000000410887825 */ /* 0x002fca00078e0204 */
        /* <DEDUP_REMOVED lines=35> */
[----:B--2---:R-:W-:-:S05]  /*3f4d0*/  IMAD.WIDE R136, R17, 0x4, R2 ;  /* 0x0000000411887825 */ /* 0x004fca00078e0202 */
[----:B------:R1:W-:Y:S02]  /*3f4e0*/  @P4 STG.E desc[UR34][R136.64], R20 ;  /* 0x0000001488004986 */ /* 0x0003e4000c101922 */
[----:B-1----:R-:W-:-:S05]  /*3f4f0*/  IMAD.WIDE R136, R17, 0x4, R4 ;  /* 0x0000000411887825 */ /* 0x002fca00078e0204 */
[----:B------:R1:W-:Y:S02]  /*3f500*/  @P5 STG.E desc[UR34][R136.64], R19 ;  /* 0x0000001388005986 */ /* 0x0003e4000c101922 */
[----:B-1----:R-:W-:-:S05]  /*3f510*/  IMAD.WIDE R136, R17, 0x4, R6 ;  /* 0x0000000411887825 */ /* 0x002fca00078e0206 */
[----:B---3--:R1:W-:Y:S04]  /*3f520*/  @P6 STG.E desc[UR34][R136.64], R18 ;  /* 0x0000001288006986 */ /* 0x0083e8000c101922 */
[----:B-1----:R-:W2:Y:S04]  /*3f530*/  LDL.LU R18, [R1+0xee0] ;  /* 0x000ee00001127983 */ /* 0x002ea80000300800 */
[----:B------:R-:W3:Y:S04]  /*3f540*/  LDL.LU R146, [R1+0xc70] ;  /* 0x000c700001927983 */ /* 0x000ee80000300800 */
[----:B------:R-:W3:Y:S04]  /*3f550*/  LDL.LU R20, [R1+0xa70] ;  /* 0x000a700001147983 */ /* 0x000ee80000300800 */
[----:B------:R-:W2:Y:S01]  /*3f560*/  LDL.LU R19, [R1+0x10e8] ;  /* 0x0010e80001137983 */ /* 0x000ea20000300800 */
[----:B------:R-:W-:Y:S01]  /*3f570*/  LOP3.LUT P0, RZ, R13, 0x10000, RZ, 0xc0, !PT ;  /* 0x000100000dff7812 */ /* 0x000fe2000780c0ff */
[----:B------:R-:W-:Y:S01]  /*3f580*/  IMAD.WIDE R136, R17, 0x4, R8 ;  /* 0x0000000411887825 */ /* 0x000fe200078e0208 */
[----:B------:R-:W-:-:S11]  /*3f590*/  LOP3.LUT P4, RZ, R13, 0x20000, RZ, 0xc0, !PT ;  /* 0x000200000dff7812 */ /* 0x000fd6000788c0ff */
[----:B----4-:R1:W-:Y:S04]  /*3f5a0*/  @P0 STG.E desc[UR34][R136.64], R16 ;  /* 0x0000001088000986 */ /* 0x0103e8000c101922 */
[----:B-1----:R-:W4:Y:S04]  /*3f5b0*/  LDL.LU R16, [R1+0x880] ;  /* 0x0008800001107983 */ /* 0x002f280000300800 */
[----:B------:R-:W4:Y:S04]  /*3f5c0*/  LDL.LU R17, [R1+0x680] ;  /* 0x0006800001117983 */ /* 0x000f280000300800 */
[----:B------:R-:W4:Y:S04]  /*3f5d0*/  LDL.LU R158, [R1+0x10ec] ;  /* 0x0010ec00019e7983 */ /* 0x000f280000300800 */
[----:B------:R-:W4:Y:S01]  /*3f5e0*/  LDL.LU R145, [R1+0x10f0] ;  /* 0x0010f00001917983 */ /* 0x000f220000300800 */
[----:B------:R-:W-:-:S02]  /*3f5f0*/  LOP3.LUT P5, RZ, R13, 0x40000, RZ, 0xc0, !PT ;  /* 0x000400000dff7812 */ /* 0x000fc400078ac0ff */
[C---:B------:R-:W-:Y:S02]  /*3f600*/  LOP3.LUT P6, RZ, R13.reuse, 0x80000, RZ, 0xc0, !PT ;  /* 0x000800000dff7812 */ /* 0x040fe400078cc0ff */
        /* <DEDUP_REMOVED lines=20> */
[----:B------:R-:W2:Y:S01]  /*3f750*/  LDL.LU R150, [R1+0x10f4] ;  /* 0x0010f40001967983 */ /* 0x000ea20000300800 */
[----:B------:R-:W-:-:S03]  /*3f760*/  IMAD.WIDE R136, R19, 0x4, R4 ;  /* 0x0000000413887825 */ /* 0x000fc600078e0204 */
[----:B------:R-:W2:Y:S04]  /*3f770*/  LDL.LU R147, [R1+0x84] ;  /* 0x0000840001937983 */ /* 0x000ea80000300800 */
[----:B---3--:R1:W-:Y:S02]  /*3f780*/  @P5 STG.E desc[UR34][R136.64], R146 ;  /* 0x0000009288005986 */ /* 0x0083e4000c101922 */
[C---:B-1----:R-:W-:Y:S02]  /*3f790*/  IMAD.WIDE R136, R19.reuse, 0x4, R6 ;  /* 0x0000000413887825 */ /* 0x042fe400078e0206 */
[----:B------:R-:W3:Y:S04]  /*3f7a0*/  LDL.LU R146, [R1+0xee8] ;  /* 0x000ee80001927983 */ /* 0x000ee80000300800 */
[----:B------:R1:W-:Y:S02]  /*3f7b0*/  @P6 STG.E desc[UR34][R136.64], R20 ;  /* 0x0000001488006986 */ /* 0x0003e4000c101922 */
[----:B-1----:R-:W-:-:S02]  /*3f7c0*/  IMAD.WIDE R136, R19, 0x4, R8 ;  /* 0x0000000413887825 */ /* 0x002fc400078e0208 */
[----:B------:R-:W3:Y:S04]  /*3f7d0*/  LDL.LU R20, [R1+0xc78] ;  /* 0x000c780001147983 */ /* 0x000ee80000300800 */
[----:B------:R-:W3:Y:S04]  /*3f7e0*/  LDL.LU R19, [R1+0xa78] ;  /* 0x000a780001137983 */ /* 0x000ee80000300800 */
[----:B------:R-:W3:Y:S01]  /*3f7f0*/  LDL.LU R148, [R1+0x10f8] ;  /* 0x0010f80001947983 */ /* 0x000ee20000300800 */
[----:B------:R-:W-:Y:S02]  /*3f800*/  @P1 LOP3.LUT R10, R10, 0x2, RZ, 0xfc, !PT ;  /* 0x000000020a0a1812 */ /* 0x000fe400078efcff */
[----:B------:R-:W-:-:S02]  /*3f810*/  LOP3.LUT P1, RZ, R13, 0x4000000, RZ, 0xc0, !PT ;  /* 0x040000000dff7812 */ /* 0x000fc4000782c0ff */
        /* <DEDUP_REMOVED lines=8> */
[C---:B------:R-:W-:Y:S02]  /*3f8a0*/  LOP3.LUT P1, RZ, R13.reuse, 0x800000, RZ, 0xc0, !PT ;  /* 0x008000000dff7812 */ /* 0x040fe4000782c0ff */
[----:B------:R-:W-:Y:S02]  /*3f8b0*/  LOP3.LUT R10, R10, 0xffffffdf, RZ, 0xc0, !PT ;  /* 0xffffffdf0a0a7812 */ /* 0x000fe400078ec0ff */
[----:B------:R-:W-:-:S09]  /*3f8c0*/  LOP3.LUT P0, RZ, R13, 0x100000, RZ, 0xc0, !PT ;  /* 0x001000000dff7812 */ /* 0x000fd2000780c0ff */
[----:B------:R-:W-:Y:S02]  /*3f8d0*/  @P1 LOP3.LUT R10, R10, 0x20, RZ, 0xfc, !PT ;  /* 0x000000200a0a1812 */ /* 0x000fe400078efcff */
[----:B------:R-:W-:Y:S02]  /*3f8e0*/  LOP3.LUT P1, RZ, R13, 0x400000, RZ, 0xc0, !PT ;  /* 0x004000000dff7812 */ /* 0x000fe4000782c0ff */
[----:B------:R-:W-:Y:S01]  /*3f8f0*/  LOP3.LUT R10, R10, 0xffffffbf, RZ, 0xc0, !PT ;  /* 0xffffffbf0a0a7812 */ /* 0x000fe200078ec0ff */
[----:B----4-:R1:W-:Y:S10]  /*3f900*/  @P0 STG.E desc[UR34][R136.64], R16 ;  /* 0x0000001088000986 */ /* 0x0103f4000c101922 */
[----:B------:R-:W-:-:S02]  /*3f910*/  @P1 LOP3.LUT R10, R10, 0x40, RZ, 0xfc, !PT ;  /* 0x000000400a0a1812 */ /* 0x000fc400078efcff */
[C---:B------:R-:W-:Y:S01]  /*3f920*/  LOP3.LUT P1, RZ, R13.reuse, 0x200000, RZ, 0xc0, !PT ;  /* 0x002000000dff7812 */ /* 0x040fe2000782c0ff */
[----:B-1----:R-:W-:Y:S01]  /*3f930*/  IMAD.WIDE R136, R158, 0x4, R2 ;  /* 0x000000049e887825 */ /* 0x002fe200078e0202 */
[C---:B------:R-:W-:Y:S01]  /*3f940*/  LOP3.LUT P2, RZ, R13.reuse, 0x40000000, RZ, 0xc0, !PT ;  /* 0x400000000dff7812 */ /* 0x040fe2000784c0ff */
[----:B------:R-:W4:Y:S10]  /*3f950*/  LDL.LU R16, [R1+0x1458] ;  /* 0x0014580001107983 */ /* 0x000f340000300800 */
[----:B------:R1:W-:Y:S01]  /*3f960*/  @P1 STG.E desc[UR34][R136.64], R17 ;  /* 0x0000001188001986 */ /* 0x0003e2000c101922 */
[----:B------:R-:W-:Y:S01]  /*3f970*/  LOP3.LUT P1, RZ, R10, 0x40, RZ, 0xc0, !PT ;  /* 0x000000400aff7812 */ /* 0x000fe2000782c0ff */
[----:B-1----:R-:W-:Y:S01]  /*3f980*/  IMAD.WIDE R136, R158, 0x4, R4 ;  /* 0x000000049e887825 */ /* 0x002fe200078e0204 */
[----:B------:R-:W-:Y:S01]  /*3f990*/  LOP3.LUT P3, RZ, R13, 0x80000000, RZ, 0xc0, !PT ;  /* 0x800000000dff7812 */ /* 0x000fe2000786c0ff */
[----:B------:R-:W4:Y:S01]  /*3f9a0*/  LDL.LU R17, [R1+0x1454] ;  /* 0x0014540001117983 */ /* 0x000f220000300800 */
[----:B------:R-:W-:-:S09]  /*3f9b0*/  LOP3.LUT P4, RZ, R14, 0x1, RZ, 0xc0, !PT ;  /* 0x000000010eff7812 */ /* 0x000fd2000788c0ff */
[----:B--2---:R1:W-:Y:S01]  /*3f9c0*/  @P1 STG.E desc[UR34][R136.64], R18 ;  /* 0x0000001288001986 */ /* 0x0043e2000c101922 */
        /* <DEDUP_REMOVED lines=9> */
[C---:B-1----:R-:W-:Y:S01]  /*3fa60*/  IMAD.WIDE R136, R145.reuse, 0x4, R2 ;  /* 0x0000000491887825 */ /* 0x042fe200078e0202 */
        /* <DEDUP_REMOVED lines=18> */
[----:B------:R1:W-:Y:S01]  /*3fb90*/  @P3 STG.E desc[UR34][R136.64], R149 ;  /* 0x0000009588003986 */ /* 0x0003e2000c101922 */
[----:B------:R-:W-:Y:S01]  /*3fba0*/  LOP3.LUT P0, RZ, R14, 0x8, RZ, 0xc0, !PT ;  /* 0x000000080eff7812 */ /* 0x000fe2000780c0ff */
[----:B-1----:R-:W-:-:S05]  /*3fbb0*/  IMAD.WIDE R136, R150, 0x4, R8 ;  /* 0x0000000496887825 */ /* 0x002fca00078e0208 */
[----:B------:R3:W-:Y:S02]  /*3fbc0*/  @P4 STG.E desc[UR34][R136.64], R147 ;  /* 0x0000009388004986 */ /* 0x0007e4000c101922 */
[----:B---3--:R-:W-:-:S05]  /*3fbd0*/  IMAD.WIDE R136, R148, 0x4, R2 ;  /* 0x0000000494887825 */ /* 0x008fca00078e0202 */
[----:B------:R1:W-:Y:S02]  /*3fbe0*/  @P5 STG.E desc[UR34][R136.64], R146 ;  /* 0x0000009288005986 */ /* 0x0003e4000c101922 */
[----:B-1----:R-:W-:-:S05]  /*3fbf0*/  IMAD.WIDE R136, R148, 0x4, R4 ;  /* 0x0000000494887825 */ /* 0x002fca00078e0204 */
[----:B------:R1:W-:Y:S02]  /*3fc00*/  @P6 STG.E desc[UR34][R136.64], R20 ;  /* 0x0000001488006986 */ /* 0x0003e4000c101922 */
[----:B-1----:R-:W-:-:S05]  /*3fc10*/  IMAD.WIDE R136, R148, 0x4, R6 ;  /* 0x0000000494887825 */ /* 0x002fca00078e0206 */
[----:B------:R1:W-:Y:S04]  /*3fc20*/  @P0 STG.E desc[UR34][R136.64], R19 ;  /* 0x0000001388000986 */ /* 0x0003e8000c101922 */
[----:B-1----:R-:W3:Y:S04]  /*3fc30*/  LDL.LU R19, [R1+0x888] ;  /* 0x0008880001137983 */ /* 0x002ee80000300800 */
[----:B------:R-:W2:Y:S04]  /*3fc40*/  LDL.LU R151, [R1+0x688] ;  /* 0x0006880001977983 */ /* 0x000ea80000300800 */
[----:B------:R-:W4:Y:S04]  /*3fc50*/  LDL.LU R149, [R1+0x488] ;  /* 0x0004880001957983 */ /* 0x000f280000300800 */
[----:B------:R-:W4:Y:S04]  /*3fc60*/  LDL.LU R150, [R1+0x288] ;  /* 0x0002880001967983 */ /* 0x000f280000300800 */
[----:B------:R-:W2:Y:S04]  /*3fc70*/  LDL.LU R147, [R1+0x10fc] ;  /* 0x0010fc0001937983 */ /* 0x000ea80000300800 */
[----:B------:R-:W4:Y:S01]  /*3fc80*/  LDL.LU R146, [R1+0x88] ;  /* 0x0000880001927983 */ /* 0x000f220000300800 */
[----:B------:R-:W-:-:S03]  /*3fc90*/  LOP3.LUT P4, RZ, R14, 0x10, RZ, 0xc0, !PT ;  /* 0x000000100eff7812 */ /* 0x000fc6000788c0ff */
[----:B------:R-:W4:Y:S01]  /*3fca0*/  LDL.LU R20, [R1+0xeec] ;  /* 0x000eec0001147983 */ /* 0x000f220000300800 */
[----:B------:R-:W-:-:S03]  /*3fcb0*/  IMAD.WIDE R136, R148, 0x4, R8 ;  /* 0x0000000494887825 */ /* 0x000fc600078e0208 */
        /* <DEDUP_REMOVED lines=15> */
[----:B---3--:R1:W-:Y:S04]  /*3fdb0*/  @P4 STG.E desc[UR34][R136.64], R19 ;  /* 0x0000001388004986 */ /* 0x0083e8000c101922 */
[----:B-1----:R-:W3:Y:S04]  /*3fdc0*/  LDL.LU R19, [R1+0xc7c] ;  /* 0x000c7c0001137983 */ /* 0x002ee80000300800 */
[----:B------:R-:W3:Y:S04]  /*3fdd0*/  LDL.LU R158, [R1+0xa7c] ;  /* 0x000a7c00019e7983 */ /* 0x000ee80000300800 */
[----:B------:R-:W3:Y:S04]  /*3fde0*/  LDL.LU R252, [R1+0x88c] ;  /* 0x00088c0001fc7983 */ /* 0x000ee80000300800 */
[----:B------:R-:W3:Y:S04]  /*3fdf0*/  LDL.LU R159, [R1+0x68c] ;  /* 0x00068c00019f7983 */ /* 0x000ee80000300800 */
[----:B------:R-:W3:Y:S01]  /*3fe00*/  LDL.LU R144, [R1+0x48c] ;  /* 0x00048c0001907983 */ /* 0x000ee20000300800 */
[----:B------:R-:W-:-:S03]  /*3fe10*/  LOP3.LUT R11, R11, 0xf7ffffff, RZ, 0xc0, !PT ;  /* 0xf7ffffff0b0b7812 */ /* 0x000fc600078ec0ff */
[----:B------:R-:W3:Y:S01]  /*3fe20*/  LDL.LU R145, [R1+0x28c] ;  /* 0x00028c0001917983 */ /* 0x000ee20000300800 */
[----:B------:R-:W-:Y:S02]  /*3fe30*/  @P1 LOP3.LUT R11, R11, 0x8000000, RZ, 0xfc, !PT ;  /* 0x080000000b0b1812 */ /* 0x000fe400078efcff */
[C---:B------:R-:W-:Y:S02]  /*3fe40*/  LOP3.LUT P1, RZ, R14.reuse, 0x800, RZ, 0xc0, !PT ;  /* 0x000008000eff7812 */ /* 0x040fe4000782c0ff */
[C---:B------:R-:W-:Y:S02]  /*3fe50*/  LOP3.LUT P5, RZ, R14.reuse, 0x20, RZ, 0xc0, !PT ;  /* 0x000000200eff7812 */ /* 0x040fe400078ac0ff */
[----:B------:R-:W-:Y:S01]  /*3fe60*/  LOP3.LUT P6, RZ, R14, 0x40, RZ, 0xc0, !PT ;  /* 0x000000400eff7812 */ /* 0x000fe200078cc0ff */
[----:B--2---:R-:W-:Y:S01]  /*3fe70*/  IMAD.WIDE R136, R147, 0x4, R2 ;  /* 0x0000000493887825 */ /* 0x004fe200078e0202 */
[----:B------:R-:W-:Y:S01]  /*3fe80*/  LOP3.LUT R11, R11, 0xefffffff, RZ, 0xc0, !PT ;  /* 0xefffffff0b0b7812 */ /* 0x000fe200078ec0ff */
[----:B------:R-:W2:Y:S06]  /*3fe90*/  LDL.LU R153, [R1+0x8c] ;  /* 0x00008c0001997983 */ /* 0x000eac0000300800 */
[----:B------:R-:W-:-:S02]  /*3fea0*/  @P1 LOP3.LUT R11, R11, 0x10000000, RZ, 0xfc, !PT ;  /* 0x100000000b0b1812 */ /* 0x000fc400078efcff */
[----:B------:R-:W-:Y:S01]  /*3feb0*/  LOP3.LUT P1, RZ, R14, 0x400, RZ, 0xc0, !PT ;  /* 0x000004000eff7812 */ /* 0x000fe2000782c0ff */
[----:B------:R1:W-:Y:S01]  /*3fec0*/  @P5 STG.E desc[UR34][R136.64], R151 ;  /* 0x0000009788005986 */ /* 0x0003e2000c101922 */
[----:B------:R-:W-:Y:S01]  /*3fed0*/  LOP3.LUT R11, R11, 0xdfffffff, RZ, 0xc0, !PT ;  /* 0xdfffffff0b0b7812 */ /* 0x000fe200078ec0ff */
[----:B-1----:R-:W-:Y:S02]  /*3fee0*/  IMAD.WIDE R136, R147, 0x4, R4 ;  /* 0x0000000493887825 */ /* 0x002fe400078e0204 */
[----:B------:R-:W2:Y:S08]  /*3fef0*/  LDL.LU R151, [R1+0xef0] ;  /* 0x000ef00001977983 */ /* 0x000eb00000300800 */
[----:B------:R-:W-:-:S02]  /*3ff00*/  @P1 LOP3.LUT R11, R11, 0x20000000, RZ, 0xfc, !PT ;  /* 0x200000000b0b1812 */ /* 0x000fc400078efcff */
[C---:B------:R-:W-:Y:S01]  /*3ff10*/  LOP3.LUT P1, RZ, R14.reuse, 0x200, RZ, 0xc0, !PT ;  /* 0x000002000eff7812 */ /* 0x040fe2000782c0ff */
[----:B----4-:R1:W-:Y:S01]  /*3ff20*/  @P6 STG.E desc[UR34][R136.64], R149 ;  /* 0x0000009588006986 */ /* 0x0103e2000c101922 */
[----:B------:R-:W-:Y:S02]  /*3ff30*/  LOP3.LUT P0, RZ, R14, 0x80, RZ, 0xc0, !PT ;  /* 0x000000800eff7812 */ /* 0x000fe4000780c0ff */
[----:B------:R-:W-:Y:S01]  /*3ff40*/  LOP3.LUT R11, R11, 0xbfffffff, RZ, 0xc0, !PT ;  /* 0xbfffffff0b0b7812 */ /* 0x000fe200078ec0ff */
[----:B-1----:R-:W4:Y:S08]  /*3ff50*/  LDL.LU R149, [R1+0xc80] ;  /* 0x000c800001957983 */ /* 0x002f300000300800 */
[----:B------:R-:W-:-:S02]  /*3ff60*/  @P1 LOP3.LUT R11, R11, 0x40000000, RZ, 0xfc, !PT ;  /* 0x400000000b0b1812 */ /* 0x000fc400078efcff */
[----:B------:R-:W-:Y:S01]  /*3ff70*/  LOP3.LUT P1, RZ, R14, 0x100, RZ, 0xc0, !PT ;  /* 0x000001000eff7812 */ /* 0x000fe2000782c0ff */
[----:B------:R-:W-:-:S05]  /*3ff80*/  IMAD.WIDE R136, R147, 0x4, R6 ;  /* 0x0000000493887825 */ /* 0x000fca00078e0206 */
[----:B------:R1:W-:Y:S02]  /*3ff90*/  @P0 STG.E desc[UR34][R136.64], R150 ;  /* 0x0000009688000986 */ /* 0x0003e4000c101922 */
[----:B-1----:R-:W-:Y:S02]  /*3ffa0*/  IMAD.WIDE R136, R147, 0x4, R8 ;  /* 0x0000000493887825 */ /* 0x002fe400078e0208 */
[----:B------:R-:W4:Y:S04]  /*3ffb0*/  LDL.LU R150, [R1+0xa80] ;  /* 0x000a800001967983 */ /* 0x000f280000300800 */
[----:B------:R1:W-:Y:S01]  /*3ffc0*/  @P1 STG.E desc[UR34][R136.64], R146 ;  /* 0x0000009288001986 */ /* 0x0003e2000c101922 */
[----:B------:R-:W-:-:S03]  /*3ffd0*/  LOP3.LUT P1, RZ, R11, 0x40000000, RZ, 0xc0, !PT ;  /* 0x400000000bff7812 */ /* 0x000fc6000782c0ff */
[----:B------:R-:W4:Y:S01]  /*3ffe0*/  LDL.LU R147, [R1+0x890] ;  /* 0x0008900001937983 */ /* 0x000f220000300800 */
[----:B-1----:R-:W-:-:S09]  /*3fff0*/  IMAD.WIDE R136, R138, 0x4, R2 ;  /* 0x000000048a887825 */ /* 0x002fd200078e0202 */
[----:B------:R1:W-:Y:S01]  /*40000*/  @P1 STG.E desc[UR34][R136.64], R20 ;  /* 0x0000001488001986 */ /* 0x0003e2000c101922 */
[----:B------:R-:W-:-:S03]  /*40010*/  LOP3.LUT P1, RZ, R11, 0x20000000, RZ, 0xc0, !PT ;  /* 0x200000000bff7812 */ /* 0x000fc6000782c0ff */
[----:B-1----:R-:W4:Y:S04]  /*40020*/  LDL.LU R20, [R1+0x690] ;  /* 0x0006900001147983 */ /* 0x002f280000300800 */
[----:B------:R-:W4:Y:S01]  /*40030*/  LDL.LU R146, [R1+0x110c] ;  /* 0x00110c0001927983 */ /* 0x000f220000300800 */
[----:B------:R-:W-:-:S05]  /*40040*/  IMAD.WIDE R136, R138, 0x4, R4 ;  /* 0x000000048a887825 */ /* 0x000fca00078e0204 */
[----:B---3--:R1:W-:Y:S04]  /*40050*/  @P1 STG.E desc[UR34][R136.64], R19 ;  /* 0x0000001388001986 */ /* 0x0083e8000c101922 */
[----:B-1----:R-:W3:Y:S01]  /*40060*/  LDL.LU R19, [R1+0x490] ;  /* 0x0004900001137983 */ /* 0x002ee20000300800 */
[----:B------:R-:W-:Y:S01]  /*40070*/  LOP3.LUT P1, RZ, R11, 0x10000000, RZ, 0xc0, !PT ;  /* 0x100000000bff7812 */ /* 0x000fe2000782c0ff */
[----:B------:R-:W-:-:S12]  /*40080*/  IMAD.WIDE R136, R138, 0x4, R6 ;  /* 0x000000048a887825 */ /* 0x000fd800078e0206 */
[----:B------:R1:W-:Y:S01]  /*40090*/  @P1 STG.E desc[UR34][R136.64], R158 ;  /* 0x0000009e88001986 */ /* 0x0003e2000c101922 */
[----:B------:R-:W-:Y:S01]  /*400a0*/  LOP3.LUT P1, RZ, R11, 0x8000000, RZ, 0xc0, !PT ;  /* 0x080000000bff7812 */ /* 0x000fe2000782c0ff */
[----:B-1----:R-:W-:-:S12]  /*400b0*/  IMAD.WIDE R136, R138, 0x4, R8 ;  /* 0x000000048a887825 */ /* 0x002fd800078e0208 */
[----:B------:R1:W-:Y:S01]  /*400c0*/  @P1 STG.E desc[UR34][R136.64], R252 ;  /* 0x000000fc88001986 */ /* 0x0003e2000c101922 */
[----:B------:R-:W-:Y:S01]  /*400d0*/  LOP3.LUT P1, RZ, R11, 0x4000000, RZ, 0xc0, !PT ;  /* 0x040000000bff7812 */ /* 0x000fe2000782c0ff */
[----:B-1----:R-:W-:Y:S01]  /*400e0*/  IMAD.WIDE R136, R139, 0x4, R2 ;  /* 0x000000048b887825 */ /* 0x002fe200078e0202 */
[----:B------:R-:W-:Y:S01]  /*400f0*/  LOP3.LUT P2, RZ, R14, 0x20000, RZ, 0xc0, !PT ;  /* 0x000200000eff7812 */ /* 0x000fe2000784c0ff */
[----:B------:R-:W3:Y:S10]  /*40100*/  LDL.LU R252, [R1+0x1114] ;  /* 0x0011140001fc7983 */ /* 0x000ef40000300800 */
        /* <DEDUP_REMOVED lines=10> */
[----:B--2---:R1:W-:Y:S02]  /*401b0*/  @P1 STG.E desc[UR34][R136.64], R153 ;  /* 0x0000009988001986 */ /* 0x0043e4000c101922 */
[----:B-1----:R-:W-:-:S05]  /*401c0*/  IMAD.WIDE R136, R148, 0x4, R2 ;  /* 0x0000000494887825 */ /* 0x002fca00078e0202 */
[----:B------:R1:W-:Y:S02]  /*401d0*/  @P2 STG.E desc[UR34][R136.64], R151 ;  /* 0x0000009788002986 */ /* 0x0003e4000c101922 */
[----:B-1----:R-:W-:-:S05]  /*401e0*/  IMAD.WIDE R136, R148, 0x4, R4 ;  /* 0x0000000494887825 */ /* 0x002fca00078e0204 */
[----:B----4-:R1:W-:Y:S04]  /*401f0*/  @P3 STG.E desc[UR34][R136.64], R149 ;  /* 0x0000009588003986 */ /* 0x0103e8000c101922 */
[----:B-1----:R-:W2:Y:S01]  /*40200*/  LDL.LU R149, [R1+0x290] ;  /* 0x0002900001957983 */ /* 0x002ea20000300800 */
[C---:B------:R-:W-:Y:S02]  /*40210*/  LOP3.LUT P4, RZ, R14.reuse, 0x80000, RZ, 0xc0, !PT ;  /* 0x000800000eff7812 */ /* 0x040fe4000788c0ff */
[----:B------:R-:W-:Y:S01]  /*40220*/  LOP3.LUT P5, RZ, R14, 0x100000, RZ, 0xc0, !PT ;  /* 0x001000000eff7812 */ /* 0x000fe200078ac0ff */
[----:B------:R-:W-:Y:S01]  /*40230*/  IMAD.WIDE R136, R148, 0x4, R6 ;  /* 0x0000000494887825 */ /* 0x000fe200078e0206 */
[C---:B------:R-:W-:Y:S02]  /*40240*/  LOP3.LUT P6, RZ, R14.reuse, 0x200000, RZ, 0xc0, !PT ;  /* 0x002000000eff7812 */ /* 0x040fe400078cc0ff */
[----:B------:R-:W-:-:S07]  /*40250*/  LOP3.LUT P0, RZ, R14, 0x400000, RZ, 0xc0, !PT ;  /* 0x004000000eff7812 */ /* 0x000fce000780c0ff */
[----:B------:R1:W-:Y:S02]  /*40260*/  @P4 STG.E desc[UR34][R136.64], R150 ;  /* 0x0000009688004986 */ /* 0x0003e4000c101922 */
[----:B-1----:R-:W-:Y:S02]  /*40270*/  IMAD.WIDE R136, R148, 0x4, R8 ;  /* 0x0000000494887825 */ /* 0x002fe400078e0208 */
[----:B------:R-:W4:Y:S04]  /*40280*/  LDL.LU R150, [R1+0x90] ;  /* 0x0000900001967983 */ /* 0x000f280000300800 */
[----:B------:R1:W-:Y:S04]  /*40290*/  @P5 STG.E desc[UR34][R136.64], R147 ;  /* 0x0000009388005986 */ /* 0x0003e8000c101922 */
[----:B------:R-:W4:Y:S01]  /*402a0*/  LDL.LU R148, [R1+0xef4] ;  /* 0x000ef40001947983 */ /* 0x000f220000300800 */
[----:B-1----:R-:W-:-:S03]  /*402b0*/  IMAD.WIDE R136, R146, 0x4, R2 ;  /* 0x0000000492887825 */ /* 0x002fc600078e0202 */
[----:B------:R-:W4:Y:S04]  /*402c0*/  LDL.LU R147, [R1+0xc84] ;  /* 0x000c840001937983 */ /* 0x000f280000300800 */
[----:B------:R1:W-:Y:S02]  /*402d0*/  @P6 STG.E desc[UR34][R136.64], R20 ;  /* 0x0000001488006986 */ /* 0x0003e4000c101922 */
[----:B-1----:R-:W-:Y:S02]  /*402e0*/  IMAD.WIDE R136, R146, 0x4, R4 ;  /* 0x0000000492887825 */ /* 0x002fe400078e0204 */
[----:B------:R-:W4:Y:S04]  /*402f0*/  LDL.LU R20, [R1+0xa84] ;  /* 0x000a840001147983 */ /* 0x000f280000300800 */
[----:B---3--:R1:W-:Y:S04]  /*40300*/  @P0 STG.E desc[UR34][R136.64], R19 ;  /* 0x0000001388000986 */ /* 0x0083e8000c101922 */
[----:B-1----:R-:W3:Y:S01]  /*40310*/  LDL.LU R19, [R1+0x1110] ;  /* 0x0011100001137983 */ /* 0x002ee20000300800 */
[----:B------:R-:W-:-:S03]  /*40320*/  LOP3.LUT P1, RZ, R15, 0x8, RZ, 0xc0, !PT ;  /* 0x000000080fff7812 */ /* 0x000fc6000782c0ff */
[----:B------:R-:W3:Y:S01]  /*40330*/  LDL.LU R10, [R1+0x894] ;  /* 0x00089400010a7983 */ /* 0x000ee20000300800 */
[----:B------:R-:W-:-:S03]  /*40340*/  LOP3.LUT R11, R11, 0xffff7fff, RZ, 0xc0, !PT ;  /* 0xffff7fff0b0b7812 */ /* 0x000fc600078ec0ff */
[----:B------:R-:W3:Y:S04]  /*40350*/  LDL.LU R22, [R1+0x694] ;  /* 0x0006940001167983 */ /* 0x000ee80000300800 */
[----:B------:R-:W3:Y:S02]  /*40360*/  LDL.LU R158, [R1+0x494] ;  /* 0x00049400019e7983 */ /* 0x000ee40000300800 */
[----:B------:R-:W-:Y:S02]  /*40370*/  @P1 LOP3.LUT R11, R11, 0x8000, RZ, 0xfc, !PT ;  /* 0x000080000b0b1812 */ /* 0x000fe400078efcff */
[----:B------:R-:W-:Y:S01]  /*40380*/  LOP3.LUT P1, RZ, R15, 0x4, RZ, 0xc0, !PT ;  /* 0x000000040fff7812 */ /* 0x000fe2000782c0ff */
[----:B------:R-:W3:Y:S01]  /*40390*/  LDL.LU R138, [R1+0x294] ;  /* 0x00029400018a7983 */ /* 0x000ee20000300800 */
[----:B------:R-:W-:-:S02]  /*403a0*/  LOP3.LUT R11, R11, 0xfffeffff, RZ, 0xc0, !PT ;  /* 0xfffeffff0b0b7812 */ /* 0x000fc400078ec0ff */
[----:B------:R-:W-:Y:S01]  /*403b0*/  LOP3.LUT P4, RZ, R14, 0x800000, RZ, 0xc0, !PT ;  /* 0x008000000eff7812 */ /* 0x000fe2000788c0ff */
[----:B------:R-:W-:Y:S01]  /*403c0*/  IMAD.WIDE R136, R146, 0x4, R6 ;  /* 0x0000000492887825 */ /* 0x000fe200078e0206 */
[----:B------:R-:W3:Y:S04]  /*403d0*/  LDL.LU R144, [R1+0xef8] ;  /* 0x000ef80001907983 */ /* 0x000ee80000300800 */
[----:B------:R-:W3:Y:S03]  /*403e0*/  LDL.LU R145, [R1+0xc88] ;  /* 0x000c880001917983 */ /* 0x000ee60000300800 */
[----:B------:R-:W-:Y:S01]  /*403f0*/  @P1 LOP3.LUT R11, R11, 0x10000, RZ, 0xfc, !PT ;  /* 0x000100000b0b1812 */ /* 0x000fe200078efcff */
[----:B------:R-:W3:Y:S01]  /*40400*/  LDL.LU R139, [R1+0xa88] ;  /* 0x000a8800018b7983 */ /* 0x000ee20000300800 */
[----:B------:R-:W-:-:S02]  /*40410*/  LOP3.LUT P1, RZ, R15, 0x2, RZ, 0xc0, !PT ;  /* 0x000000020fff7812 */ /* 0x000fc4000782c0ff */
[----:B------:R-:W-:Y:S01]  /*40420*/  LOP3.LUT R11, R11, 0xfffdffff, RZ, 0xc0, !PT ;  /* 0xfffdffff0b0b7812 */ /* 0x000fe200078ec0ff */
[----:B------:R-:W3:Y:S04]  /*40430*/  LDL.LU R153, [R1+0x1118] ;  /* 0x0011180001997983 */ /* 0x000ee80000300800 */
[----:B------:R-:W3:Y:S06]  /*40440*/  LDL.LU R151, [R1+0x898] ;  /* 0x0008980001977983 */ /* 0x000eec0000300800 */
        /* <DEDUP_REMOVED lines=12> */
[----:B--2---:R1:W-:Y:S02]  /*40510*/  @P4 STG.E desc[UR34][R136.64], R149 ;  /* 0x0000009588004986 */ /* 0x0043e4000c101922 */
[----:B-1----:R-:W-:Y:S02]  /*40520*/  IMAD.WIDE R136, R146, 0x4, R8 ;  /* 0x0000000492887825 */ /* 0x002fe400078e0208 */
[----:B------:R-:W2:Y:S04]  /*40530*/  LDL.LU R146, [R1+0x111c] ;  /* 0x00111c0001927983 */ /* 0x000ea80000300800 */
[----:B------:R-:W2:Y:S01]  /*40540*/  LDL.LU R159, [R1+0x94] ;  /* 0x00009400019f7983 */ /* 0x000ea20000300800 */
[----:B------:R-:W-:-:S02]  /*40550*/  LOP3.LUT P5, RZ, R14, 0x1000000, RZ, 0xc0, !PT ;  /* 0x010000000eff7812 */ /* 0x000fc400078ac0ff */
[----:B------:R-:W-:Y:S01]  /*40560*/  @P1 LOP3.LUT R11, R11, 0x200000, RZ, 0xfc, !PT ;  /* 0x002000000b0b1812 */ /* 0x000fe200078efcff */
[----:B------:R-:W2:Y:S01]  /*40570*/  LDL.LU R149, [R1+0x698] ;  /* 0x0006980001957983 */ /* 0x000ea20000300800 */
[C---:B------:R-:W-:Y:S02]  /*40580*/  LOP3.LUT P1, RZ, R14.reuse, 0x10000000, RZ, 0xc0, !PT ;  /* 0x100000000eff7812 */ /* 0x040fe4000782c0ff */
[C---:B------:R-:W-:Y:S02]  /*40590*/  LOP3.LUT P6, RZ, R14.reuse, 0x2000000, RZ, 0xc0, !PT ;  /* 0x020000000eff7812 */ /* 0x040fe400078cc0ff */
[----:B------:R-:W-:Y:S02]  /*405a0*/  LOP3.LUT P0, RZ, R14, 0x4000000, RZ, 0xc0, !PT ;  /* 0x040000000eff7812 */ /* 0x000fe4000780c0ff */
[----:B------:R-:W-:-:S03]  /*405b0*/  LOP3.LUT R11, R11, 0xffbfffff, RZ, 0xc0, !PT ;  /* 0xffbfffff0b0b7812 */ /* 0x000fc600078ec0ff */
[----:B----4-:R3:W-:Y:S04]  /*405c0*/  @P5 STG.E desc[UR34][R136.64], R150 ;  /* 0x0000009688005986 */ /* 0x0107e8000c101922 */
[----:B------:R-:W-:Y:S02]  /*405d0*/  @P1 LOP3.LUT R11, R11, 0x400000, RZ, 0xfc, !PT ;  /* 0x004000000b0b1812 */ /* 0x000fe400078efcff */
[----:B------:R-:W-:Y:S01]  /*405e0*/  LOP3.LUT P1, RZ, R14, 0x8000000, RZ, 0xc0, !PT ;  /* 0x080000000eff7812 */ /* 0x000fe2000782c0ff */
[----:B---3--:R-:W-:-:S05]  /*405f0*/  IMAD.WIDE R136, R19, 0x4, R2 ;  /* 0x0000000413887825 */ /* 0x008fca00078e0202 */
[----:B------:R1:W-:Y:S02]  /*40600*/  @P6 STG.E desc[UR34][R136.64], R148 ;  /* 0x0000009488006986 */ /* 0x0003e4000c101922 */
[C---:B-1----:R-:W-:Y:S02]  /*40610*/  IMAD.WIDE R136, R19.reuse, 0x4, R4 ;  /* 0x0000000413887825 */ /* 0x042fe400078e0204 */
[----:B------:R-:W3:Y:S04]  /*40620*/  LDL.LU R148, [R1+0x498] ;  /* 0x0004980001947983 */ /* 0x000ee80000300800 */
        /* <DEDUP_REMOVED lines=21> */
[----:B--2---:R1:W-:Y:S01]  /*40780*/  @P1 STG.E desc[UR34][R136.64], R159 ;  /* 0x0000009f88001986 */ /* 0x0043e2000c101922 */
        /* <DEDUP_REMOVED lines=19> */
[----:B------:R-:W-:-:S04]  /*408c0*/  LOP3.LUT P0, RZ, R15, 0x200, RZ, 0xc0, !PT ;  /* 0x000002000fff7812 */ /* 0x000fc8000780c0ff */
[----:B---3--:R1:W-:Y:S02]  /*408d0*/  @P4 STG.E desc[UR34][R136.64], R148 ;  /* 0x0000009488004986 */ /* 0x0083e4000c101922 */
[----:B-1----:R-:W-:-:S05]  /*408e0*/  IMAD.WIDE R136, R146, 0x4, R6 ;  /* 0x0000000492887825 */ /* 0x002fca00078e0206 */
[----:B----4-:R1:W-:Y:S02]  /*408f0*/  @P5 STG.E desc[UR34][R136.64], R147 ;  /* 0x0000009388005986 */ /* 0x0103e4000c101922 */
[----:B-1----:R-:W-:-:S05]  /*40900*/  IMAD.WIDE R136, R146, 0x4, R8 ;  /* 0x0000000492887825 */ /* 0x002fca00078e0208 */
[----:B------:R1:W-:Y:S02]  /*40910*/  @P6 STG.E desc[UR34][R136.64], R20 ;  /* 0x0000001488006986 */ /* 0x0003e4000c101922 */
[----:B-1----:R-:W-:-:S05]  /*40920*/  IMAD.WIDE R136, R150, 0x4, R2 ;  /* 0x0000000496887825 */ /* 0x002fca00078e0202 */
[----:B------:R1:W-:Y:S04]  /*40930*/  @P0 STG.E desc[UR34][R136.64], R19 ;  /* 0x0000001388000986 */ /* 0x0003e8000c101922 */
[----:B-1----:R-:W2:Y:S04]  /*40940*/  LDL.LU R19, [R1+0xc8c] ;  /* 0x000c8c0001137983 */ /* 0x002ea80000300800 */
[----:B------:R-:W3:Y:S04]  /*40950*/  LDL.LU R149, [R1+0xa8c] ;  /* 0x000a8c0001957983 */ /* 0x000ee80000300800 */
[----:B------:R-:W4:Y:S04]  /*40960*/  LDL.LU R148, [R1+0x89c] ;  /* 0x00089c0001947983 */ /* 0x000f280000300800 */
[----:B------:R-:W4:Y:S04]  /*40970*/  LDL.LU R20, [R1+0x69c] ;  /* 0x00069c0001147983 */ /* 0x000f280000300800 */
[----:B------:R-:W4:Y:S04]  /*40980*/  LDL.LU R147, [R1+0x49c] ;  /* 0x00049c0001937983 */ /* 0x000f280000300800 */
[----:B------:R-:W4:Y:S04]  /*40990*/  LDL.LU R146, [R1+0x29c] ;  /* 0x00029c0001927983 */ /* 0x000f280000300800 */
[----:B------:R-:W4:Y:S01]  /*409a0*/  LDL.LU R158, [R1+0x1124] ;  /* 0x00112400019e7983 */ /* 0x000f220000300800 */
[C---:B------:R-:W-:Y:S01]  /*409b0*/  LOP3.LUT P4, RZ, R15.reuse, 0x400, RZ, 0xc0, !PT ;  /* 0x000004000fff7812 */ /* 0x040fe2000788c0ff */
[----:B------:R-:W-:Y:S01]  /*409c0*/  IMAD.WIDE R136, R150, 0x4, R4 ;  /* 0x0000000496887825 */ /* 0x000fe200078e0204 */
        /* <DEDUP_REMOVED lines=24> */
[----:B------:R-:W-:Y:S02]  /*40b50*/  LOP3.LUT P1, RZ, R15, 0x8000, RZ, 0xc0, !PT ;  /* 0x000080000fff7812 */ /* 0x000fe4000782c0ff */
[----:B------:R-:W-:-:S11]  /*40b60*/  LOP3.LUT R11, R11, 0xffffbfff, RZ, 0xc0, !PT ;  /* 0xffffbfff0b0b7812 */ /* 0x000fd600078ec0ff */
[----:B------:R-:W-:Y:S02]  /*40b70*/  @P1 LOP3.LUT R11, R11, 0x4000, RZ, 0xfc, !PT ;  /* 0x000040000b0b1812 */ /* 0x000fe400078efcff */
[----:B------:R-:W-:Y:S01]  /*40b80*/  LOP3.LUT P1, RZ, R15, 0x4000, RZ, 0xc0, !PT ;  /* 0x000040000fff7812 */ /* 0x000fe2000782c0ff */
[----:B--2---:R1:W-:Y:S04]  /*40b90*/  @P4 STG.E desc[UR34][R136.64], R19 ;  /* 0x0000001388004986 */ /* 0x0043e8000c101922 */
[----:B-1----:R-:W2:Y:S04]  /*40ba0*/  LDL.LU R19, [R1+0x9c] ;  /* 0x00009c0001137983 */ /* 0x002ea80000300800 */
[----:B------:R-:W2:Y:S04]  /*40bb0*/  LDL.LU R144, [R1+0x1128] ;  /* 0x0011280001907983 */ /* 0x000ea80000300800 */
[----:B------:R-:W2:Y:S04]  /*40bc0*/  LDL.LU R138, [R1+0xf00] ;  /* 0x000f0000018a7983 */ /* 0x000ea80000300800 */
[----:B------:R-:W2:Y:S04]  /*40bd0*/  LDL.LU R252, [R1+0xc90] ;  /* 0x000c900001fc7983 */ /* 0x000ea80000300800 */
[----:B------:R-:W2:Y:S01]  /*40be0*/  LDL.LU R159, [R1+0xa90] ;  /* 0x000a9000019f7983 */ /* 0x000ea20000300800 */
[----:B------:R-:W-:-:S03]  /*40bf0*/  IMAD.WIDE R136, R150, 0x4, R6 ;  /* 0x0000000496887825 */ /* 0x000fc600078e0206 */
[----:B------:R-:W2:Y:S04]  /*40c00*/  LDL.LU R145, [R1+0x8a0] ;  /* 0x0008a00001917983 */ /* 0x000ea80000300800 */
[----:B---3--:R1:W-:Y:S04]  /*40c10*/  @P5 STG.E desc[UR34][R136.64], R149 ;  /* 0x0000009588005986 */ /* 0x0083e8000c101922 */
[----:B-1----:R-:W3:Y:S04]  /*40c20*/  LDL.LU R149, [R1+0x112c] ;  /* 0x00112c0001957983 */ /* 0x002ee80000300800 */
[----:B------:R-:W3:Y:S01]  /*40c30*/  LDL.LU R139, [R1+0x6a0] ;  /* 0x0006a000018b7983 */ /* 0x000ee20000300800 */
[----:B------:R-:W-:-:S03]  /*40c40*/  IMAD.WIDE R136, R150, 0x4, R8 ;  /* 0x0000000496887825 */ /* 0x000fc600078e0208 */
[----:B------:R-:W3:Y:S04]  /*40c50*/  LDL.LU R153, [R1+0x4a0] ;  /* 0x0004a00001997983 */ /* 0x000ee80000300800 */
[----:B----4-:R1:W-:Y:S02]  /*40c60*/  @P6 STG.E desc[UR34][R136.64], R148 ;  /* 0x0000009488006986 */ /* 0x0103e4000c101922 */
[----:B-1----:R-:W-:-:S05]  /*40c70*/  IMAD.WIDE R136, R158, 0x4, R2 ;  /* 0x000000049e887825 */ /* 0x002fca00078e0202 */
[----:B------:R1:W-:Y:S04]  /*40c80*/  @P0 STG.E desc[UR34][R136.64], R20 ;  /* 0x0000001488000986 */ /* 0x0003e8000c101922 */
[----:B-1----:R-:W4:Y:S04]  /*40c90*/  LDL.LU R20, [R1+0x1130] ;  /* 0x0011300001147983 */ /* 0x002f280000300800 */
[----:B------:R-:W4:Y:S01]  /*40ca0*/  LDL.LU R151, [R1+0x2a0] ;  /* 0x0002a00001977983 */ /* 0x000f220000300800 */
[----:B------:R-:W-:-:S03]  /*40cb0*/  IMAD.WIDE R136, R158, 0x4, R4 ;  /* 0x000000049e887825 */ /* 0x000fc600078e0204 */
[----:B------:R-:W4:Y:S04]  /*40cc0*/  LDL.LU R150, [R1+0xa0] ;  /* 0x0000a00001967983 */ /* 0x000f280000300800 */
[----:B------:R1:W-:Y:S01]  /*40cd0*/  @P1 STG.E desc[UR34][R136.64], R147 ;  /* 0x0000009388001986 */ /* 0x0003e2000c101922 */
[----:B------:R-:W-:-:S03]  /*40ce0*/  LOP3.LUT P1, RZ, R11, 0x4000, RZ, 0xc0, !PT ;  /* 0x000040000bff7812 */ /* 0x000fc6000782c0ff */
[----:B------:R-:W4:Y:S01]  /*40cf0*/  LDL.LU R148, [R1+0xf04] ;  /* 0x000f040001947983 */ /* 0x000f220000300800 */
[----:B-1----:R-:W-:-:S03]  /*40d00*/  IMAD.WIDE R136, R158, 0x4, R6 ;  /* 0x000000049e887825 */ /* 0x002fc600078e0206 */
[----:B------:R-:W4:Y:S06]  /*40d10*/  LDL.LU R147, [R1+0xc94] ;  /* 0x000c940001937983 */ /* 0x000f2c0000300800 */
[----:B------:R1:W-:Y:S04]  /*40d20*/  @P1 STG.E desc[UR34][R136.64], R146 ;  /* 0x0000009288001986 */ /* 0x0003e8000c101922 */
[----:B-1----:R-:W4:Y:S01]  /*40d30*/  LDL.LU R146, [R1+0xa94] ;  /* 0x000a940001927983 */ /* 0x002f220000300800 */
[----:B------:R-:W-:Y:S01]  /*40d40*/  LOP3.LUT P1, RZ, R11, 0x2000, RZ, 0xc0, !PT ;  /* 0x000020000bff7812 */ /* 0x000fe2000782c0ff */
[----:B------:R-:W-:Y:S01]  /*40d50*/  IMAD.WIDE R136, R158, 0x4, R8 ;  /* 0x000000049e887825 */ /* 0x000fe200078e0208 */
[----:B------:R-:W-:-:S02]  /*40d60*/  LOP3.LUT P2, RZ, R15, 0x800000, RZ, 0xc0, !PT ;  /* 0x008000000fff7812 */ /* 0x000fc4000784c0ff */
[C---:B------:R-:W-:Y:S02]  /*40d70*/  LOP3.LUT P3, RZ, R15.reuse, 0x1000000, RZ, 0xc0, !PT ;  /* 0x010000000fff7812 */ /* 0x040fe4000786c0ff */
[C---:B------:R-:W-:Y:S02]  /*40d80*/  LOP3.LUT P4, RZ, R15.reuse, 0x2000000, RZ, 0xc0, !PT ;  /* 0x020000000fff7812 */ /* 0x040fe4000788c0ff */
[C---:B------:R-:W-:Y:S02]  /*40d90*/  LOP3.LUT P5, RZ, R15.reuse, 0x4000000, RZ, 0xc0, !PT ;  /* 0x040000000fff7812 */ /* 0x040fe400078ac0ff */
[----:B------:R-:W-:-:S03]  /*40da0*/  LOP3.LUT P6, RZ, R15, 0x8000000, RZ, 0xc0, !PT ;  /* 0x080000000fff7812 */ /* 0x000fc600078cc0ff */
        /* <DEDUP_REMOVED lines=11> */
[C---:B------:R-:W-:Y:S01]  /*40e60*/  LOP3.LUT P1, RZ, R11.reuse, 0x200, RZ, 0xc0, !PT ;  /* 0x000002000bff7812 */ /* 0x040fe2000782c0ff */
[----:B-1----:R-:W-:Y:S02]  /*40e70*/  IMAD.WIDE R136, R144, 0x4, R8 ;  /* 0x0000000490887825 */ /* 0x002fe400078e0208 */
[----:B------:R-:W2:Y:S10]  /*40e80*/  LDL.LU R159, [R1+0x113c] ;  /* 0x00113c00019f7983 */ /* 0x000eb40000300800 */
[----:B------:R3:W-:Y:S01]  /*40e90*/  @P1 STG.E desc[UR34][R136.64], R145 ;  /* 0x0000009188001986 */ /* 0x0007e2000c101922 */
[----:B------:R-:W-:Y:S01]  /*40ea0*/  LOP3.LUT P1, RZ, R11, 0x100, RZ, 0xc0, !PT ;  /* 0x000001000bff7812 */ /* 0x000fe2000782c0ff */
[----:B---3--:R-:W-:-:S12]  /*40eb0*/  IMAD.WIDE R136, R149, 0x4, R2 ;  /* 0x0000000495887825 */ /* 0x008fd800078e0202 */
[----:B------:R1:W-:Y:S01]  /*40ec0*/  @P1 STG.E desc[UR34][R136.64], R139 ;  /* 0x0000008b88001986 */ /* 0x0003e2000c101922 */
[----:B------:R-:W-:Y:S01]  /*40ed0*/  LOP3.LUT P1, RZ, R11, 0x80, RZ, 0xc0, !PT ;  /* 0x000000800bff7812 */ /* 0x000fe2000782c0ff */
[----:B-1----:R-:W-:-:S12]  /*40ee0*/  IMAD.WIDE R136, R149, 0x4, R4 ;  /* 0x0000000495887825 */ /* 0x002fd800078e0204 */
[----:B------:R1:W-:Y:S02]  /*40ef0*/  @P1 STG.E desc[UR34][R136.64], R153 ;  /* 0x0000009988001986 */ /* 0x0003e4000c101922 */
[----:B-1----:R-:W-:-:S05]  /*40f00*/  IMAD.WIDE R136, R149, 0x4, R6 ;  /* 0x0000000495887825 */ /* 0x002fca00078e0206 */
[----:B----4-:R1:W-:Y:S02]  /*40f10*/  @P2 STG.E desc[UR34][R136.64], R151 ;  /* 0x0000009788002986 */ /* 0x0103e4000c101922 */
[----:B-1----:R-:W-:-:S05]  /*40f20*/  IMAD.WIDE R136, R149, 0x4, R8 ;  /* 0x0000000495887825 */ /* 0x002fca00078e0208 */
[----:B------:R1:W-:Y:S02]  /*40f30*/  @P3 STG.E desc[UR34][R136.64], R150 ;  /* 0x0000009688003986 */ /* 0x0003e4000c101922 */
[C---:B-1----:R-:W-:Y:S02]  /*40f40*/  IMAD.WIDE R136, R20.reuse, 0x4, R2 ;  /* 0x0000000414887825 */ /* 0x042fe400078e0202 */
[----:B------:R-:W3:Y:S04]  /*40f50*/  LDL.LU R150, [R1+0x6a4] ;  /* 0x0006a40001967983 */ /* 0x000ee80000300800 */
[----:B------:R1:W-:Y:S02]  /*40f60*/  @P4 STG.E desc[UR34][R136.64], R148 ;  /* 0x0000009488004986 */ /* 0x0003e4000c101922 */
[----:B-1----:R-:W-:-:S02]  /*40f70*/  IMAD.WIDE R136, R20, 0x4, R4 ;  /* 0x0000000414887825 */ /* 0x002fc400078e0204 */
[----:B------:R-:W4:Y:S04]  /*40f80*/  LDL.LU R148, [R1+0x4a4] ;  /* 0x0004a40001947983 */ /* 0x000f280000300800 */
[----:B------:R1:W-:Y:S02]  /*40f90*/  @P5 STG.E desc[UR34][R136.64], R147 ;  /* 0x0000009388005986 */ /* 0x0003e4000c101922 */
[C---:B-1----:R-:W-:Y:S02]  /*40fa0*/  IMAD.WIDE R136, R20.reuse, 0x4, R6 ;  /* 0x0000000414887825 */ /* 0x042fe400078e0206 */
[----:B------:R-:W4:Y:S04]  /*40fb0*/  LDL.LU R147, [R1+0x2a4] ;  /* 0x0002a40001937983 */ /* 0x000f280000300800 */
[----:B------:R1:W-:Y:S04]  /*40fc0*/  @P6 STG.E desc[UR34][R136.64], R146 ;  /* 0x0000009288006986 */ /* 0x0003e8000c101922 */
[----:B-1----:R-:W3:Y:S01]  /*40fd0*/  LDL.LU R146, [R1+0x1134] ;  /* 0x0011340001927983 */ /* 0x002ee20000300800 */
[----:B------:R-:W-:Y:S01]  /*40fe0*/  LOP3.LUT P0, RZ, R15, 0x10000000, RZ, 0xc0, !PT ;  /* 0x100000000fff7812 */ /* 0x000fe2000780c0ff */
[----:B------:R-:W-:-:S12]  /*40ff0*/  IMAD.WIDE R136, R20, 0x4, R8 ;  /* 0x0000000414887825 */ /* 0x000fd800078e0208 */
[----:B--2---:R1:W-:Y:S04]  /*41000*/  @P0 STG.E desc[UR34][R136.64], R19 ;  /* 0x0000001388000986 */ /* 0x0043e8000c101922 */
        /* <DEDUP_REMOVED lines=14> */
[----:B------:R-:W-:-:S02]  /*410f0*/  LOP3.LUT P4, RZ, R15, 0x20000000, RZ, 0xc0, !PT ;  /* 0x200000000fff7812 */ /* 0x000fc4000788c0ff */
[C---:B------:R-:W-:Y:S02]  /*41100*/  LOP3.LUT P5, RZ, R15.reuse, 0x40000000, RZ, 0xc0, !PT ;  /* 0x400000000fff7812 */ /* 0x040fe400078ac0ff */
[----:B------:R-:W-:Y:S02]  /*41110*/  LOP3.LUT P6, RZ, R15, 0x80000000, RZ, 0xc0, !PT ;  /* 0x800000000fff7812 */ /* 0x000fe400078cc0ff */
        /* <DEDUP_REMOVED lines=11> */
[----:B------:R-:W-:Y:S01]  /*411d0*/  @P1 LOP3.LUT R11, R11, 0x4, RZ, 0xfc, !PT ;  /* 0x000000040b0b1812 */ /* 0x000fe200078efcff */
[----:B---3--:R-:W-:-:S05]  /*411e0*/  IMAD.WIDE R14, R146, 0x4, R2 ;  /* 0x00000004920e7825 */ /* 0x008fca00078e0202 */
[----:B------:R1:W-:Y:S02]  /*411f0*/  @P4 STG.E desc[UR34][R14.64], R150 ;  /* 0x000000960e004986 */ /* 0x0003e4000c101922 */
[C---:B-1----:R-:W-:Y:S02]  /*41200*/  IMAD.WIDE R14, R146.reuse, 0x4, R4 ;  /* 0x00000004920e7825 */ /* 0x042fe400078e0204 */
[----:B------:R-:W3:Y:S04]  /*41210*/  LDL.LU R150, [R1+0x8ac] ;  /* 0x0008ac0001967983 */ /* 0x000ee80000300800 */
[----:B----4-:R1:W-:Y:S02]  /*41220*/  @P5 STG.E desc[UR34][R14.64], R148 ;  /* 0x000000940e005986 */ /* 0x0103e4000c101922 */
[----:B-1----:R-:W-:-:S02]  /*41230*/  IMAD.WIDE R14, R146, 0x4, R6 ;  /* 0x00000004920e7825 */ /* 0x002fc400078e0206 */
[----:B------:R-:W4:Y:S04]  /*41240*/  LDL.LU R148, [R1+0x6ac] ;  /* 0x0006ac0001947983 */ /* 0x000f280000300800 */
[----:B------:R1:W-:Y:S02]  /*41250*/  @P6 STG.E desc[UR34][R14.64], R147 ;  /* 0x000000930e006986 */ /* 0x0003e4000c101922 */
[----:B-1----:R-:W-:Y:S02]  /*41260*/  IMAD.WIDE R14, R146, 0x4, R8 ;  /* 0x00000004920e7825 */ /* 0x002fe400078e0208 */
[----:B------:R-:W4:Y:S04]  /*41270*/  LDL.LU R147, [R1+0x4ac] ;  /* 0x0004ac0001937983 */ /* 0x000f280000300800 */
[----:B------:R-:W4:Y:S04]  /*41280*/  LDL.LU R146, [R1+0x2ac] ;  /* 0x0002ac0001927983 */ /* 0x000f280000300800 */
[----:B------:R-:W4:Y:S01]  /*41290*/  LDL.LU R151, [R1+0x1144] ;  /* 0x0011440001977983 */ /* 0x000f220000300800 */
[----:B------:R-:W-:-:S02]  /*412a0*/  LOP3.LUT P1, RZ, R16, 0x20, RZ, 0xc0, !PT ;  /* 0x0000002010ff7812 */ /* 0x000fc4000782c0ff */
        /* <DEDUP_REMOVED lines=14> */
[----:B-1----:R-:W-:Y:S01]  /*41390*/  IMAD.WIDE R14, R10, 0x4, R2 ;  /* 0x000000040a0e7825 */ /* 0x002fe200078e0202 */
[----:B------:R-:W-:Y:S01]  /*413a0*/  LOP3.LUT P2, RZ, R16, 0x400, RZ, 0xc0, !PT ;  /* 0x0000040010ff7812 */ /* 0x000fe2000784c0ff */
[----:B------:R-:W2:Y:S08]  /*413b0*/  LDL.LU R19, [R1+0x144c] ;  /* 0x00144c0001137983 */ /* 0x000eb00000300800 */
[----:B------:R1:W-:Y:S01]  /*413c0*/  @P1 STG.E desc[UR34][R14.64], R20 ;  /* 0x000000140e001986 */ /* 0x0003e2000c101922 */
[C---:B------:R-:W-:Y:S01]  /*413d0*/  LOP3.LUT P1, RZ, R11.reuse, 0x40, RZ, 0xc0, !PT ;  /* 0x000000400bff7812 */ /* 0x040fe2000782c0ff */
        /* <DEDUP_REMOVED lines=18> */
[----:B------:R-:W-:Y:S01]  /*41500*/  @P1 STG.E desc[UR34][R14.64], R252 ;  /* 0x000000fc0e001986 */ /* 0x000fe2000c101922 */
[----:B------:R-:W-:Y:S01]  /*41510*/  LOP3.LUT P1, RZ, R11, 0x1, RZ, 0xc0, !PT ;  /* 0x000000010bff7812 */ /* 0x000fe2000782c0ff */
[----:B------:R-:W-:-:S12]  /*41520*/  IMAD.WIDE R10, R159, 0x4, R8 ;  /* 0x000000049f0a7825 */ /* 0x000fd800078e0208 */
[----:B------:R1:W-:Y:S01]  /*41530*/  @P1 STG.E desc[UR34][R10.64], R144 ;  /* 0x000000900a001986 */ /* 0x0003e2000c101922 */
[----:B------:R-:W-:Y:S01]  /*41540*/  LOP3.LUT P1, RZ, R12, 0x80000000, RZ, 0xc0, !PT ;  /* 0x800000000cff7812 */ /* 0x000fe2000782c0ff */
[----:B-1----:R-:W-:-:S12]  /*41550*/  IMAD.WIDE R10, R149, 0x4, R2 ;  /* 0x00000004950a7825 */ /* 0x002fd800078e0202 */
[----:B------:R1:W-:Y:S02]  /*41560*/  @P1 STG.E desc[UR34][R10.64], R145 ;  /* 0x000000910a001986 */ /* 0x0003e4000c101922 */
[----:B-1----:R-:W-:-:S05]  /*41570*/  IMAD.WIDE R10, R149, 0x4, R4 ;  /* 0x00000004950a7825 */ /* 0x002fca00078e0204 */
[----:B------:R1:W-:Y:S02]  /*41580*/  @P2 STG.E desc[UR34][R10.64], R139 ;  /* 0x0000008b0a002986 */ /* 0x0003e4000c101922 */
[----:B-1----:R-:W-:-:S05]  /*41590*/  IMAD.WIDE R10, R149, 0x4, R6 ;  /* 0x00000004950a7825 */ /* 0x002fca00078e0206 */
[----:B------:R1:W-:Y:S02]  /*415a0*/  @P3 STG.E desc[UR34][R10.64], R153 ;  /* 0x000000990a003986 */ /* 0x0003e4000c101922 */
[----:B-1----:R-:W-:Y:S02]  /*415b0*/  IMAD.WIDE R10, R149, 0x4, R8 ;  /* 0x00000004950a7825 */ /* 0x002fe400078e0208 */
[----:B------:R-:W2:Y:S01]  /*415c0*/  LDL.LU R149, [R1+0xac] ;  /* 0x0000ac0001957983 */ /* 0x000ea20000300800 */
[C---:B------:R-:W-:Y:S02]  /*415d0*/  LOP3.LUT P4, RZ, R16.reuse, 0x1000, RZ, 0xc0, !PT ;  /* 0x0000100010ff7812 */ /* 0x040fe4000788c0ff */
[C---:B------:R-:W-:Y:S02]  /*415e0*/  LOP3.LUT P5, RZ, R16.reuse, 0x2000, RZ, 0xc0, !PT ;  /* 0x0000200010ff7812 */ /* 0x040fe400078ac0ff */
[C---:B------:R-:W-:Y:S02]  /*415f0*/  LOP3.LUT P6, RZ, R16.reuse, 0x4000, RZ, 0xc0, !PT ;  /* 0x0000400010ff7812 */ /* 0x040fe400078cc0ff */
[----:B------:R-:W-:-:S07]  /*41600*/  LOP3.LUT P0, RZ, R16, 0x8000, RZ, 0xc0, !PT ;  /* 0x0000800010ff7812 */ /* 0x000fce000780c0ff */
[----:B---3--:R1:W-:Y:S04]  /*41610*/  @P4 STG.E desc[UR34][R10.64], R150 ;  /* 0x000000960a004986 */ /* 0x0083e8000c101922 */
[----:B-1----:R-:W3:Y:S01]  /*41620*/  LDL.LU R150, [R1+0xf10] ;  /* 0x000f100001967983 */ /* 0x002ee20000300800 */
[----:B----4-:R-:W-:-:S05]  /*41630*/  IMAD.WIDE R10, R151, 0x4, R2 ;  /* 0x00000004970a7825 */ /* 0x010fca00078e0202 */
[----:B------:R1:W-:Y:S02]  /*41640*/  @P5 STG.E desc[UR34][R10.64], R148 ;  /* 0x000000940a005986 */ /* 0x0003e4000c101922 */
[C---:B-1----:R-:W-:Y:S02]  /*41650*/  IMAD.WIDE R10, R151.reuse, 0x4, R4 ;  /* 0x00000004970a7825 */ /* 0x042fe400078e0204 */
[----:B------:R-:W4:Y:S04]  /*41660*/  LDL.LU R148, [R1+0xca0] ;  /* 0x000ca00001947983 */ /* 0x000f280000300800 */
[----:B------:R1:W-:Y:S02]  /*41670*/  @P6 STG.E desc[UR34][R10.64], R147 ;  /* 0x000000930a006986 */ /* 0x0003e4000c101922 */
[----:B-1----:R-:W-:-:S02]  /*41680*/  IMAD.WIDE R10, R151, 0x4, R6 ;  /* 0x00000004970a7825 */ /* 0x002fc400078e0206 */
[----:B------:R-:W4:Y:S04]  /*41690*/  LDL.LU R147, [R1+0xaa0] ;  /* 0x000aa00001937983 */ /* 0x000f280000300800 */
[----:B------:R1:W-:Y:S04]  /*416a0*/  @P0 STG.E desc[UR34][R10.64], R146 ;  /* 0x000000920a000986 */ /* 0x0003e8000c101922 */
[----:B-1----:R-:W3:Y:S04]  /*416b0*/  LDL.LU R146, [R1+0x1148] ;  /* 0x0011480001927983 */ /* 0x002ee80000300800 */
[----:B------:R-:W4:Y:S04]  /*416c0*/  LDL.LU R22, [R1+0x114c] ;  /* 0x00114c0001167983 */ /* 0x000f280000300800 */
[----:B------:R-:W4:Y:S04]  /*416d0*/  LDL.LU R14, [R1+0x8b0] ;  /* 0x0008b000010e7983 */ /* 0x000f280000300800 */
[----:B------:R-:W4:Y:S01]  /*416e0*/  LDL.LU R15, [R1+0x6b0] ;  /* 0x0006b000010f7983 */ /* 0x000f220000300800 */
[----:B------:R-:W-:-:S03]  /*416f0*/  LOP3.LUT P4, RZ, R16, 0x10000, RZ, 0xc0, !PT ;  /* 0x0001000010ff7812 */ /* 0x000fc6000788c0ff */
[----:B------:R-:W4:Y:S01]  /*41700*/  LDL.LU R136, [R1+0x4b0] ;  /* 0x0004b00001887983 */ /* 0x000f220000300800 */
[----:B------:R-:W-:-:S03]  /*41710*/  IMAD.WIDE R10, R151, 0x4, R8 ;  /* 0x00000004970a7825 */ /* 0x000fc600078e0208 */
[----:B------:R-:W4:Y:S01]  /*41720*/  LDL.LU R144, [R1+0x1150] ;  /* 0x0011500001907983 */ /* 0x000f220000300800 */
[C---:B------:R-:W-:Y:S02]  /*41730*/  LOP3.LUT P5, RZ, R16.reuse, 0x20000, RZ, 0xc0, !PT ;  /* 0x0002000010ff7812 */ /* 0x040fe400078ac0ff */
[C---:B------:R-:W-:Y:S02]  /*41740*/  LOP3.LUT P6, RZ, R16.reuse, 0x40000, RZ, 0xc0, !PT ;  /* 0x0004000010ff7812 */ /* 0x040fe400078cc0ff */
[C---:B------:R-:W-:Y:S02]  /*41750*/  LOP3.LUT P0, RZ, R16.reuse, 0x80000, RZ, 0xc0, !PT ;  /* 0x0008000010ff7812 */ /* 0x040fe4000780c0ff */
[----:B------:R-:W-:Y:S02]  /*41760*/  LOP3.LUT P1, RZ, R16, 0x10000000, RZ, 0xc0, !PT ;  /* 0x1000000010ff7812 */ /* 0x000fe4000782c0ff */
[----:B------:R-:W-:-:S11]  /*41770*/  LOP3.LUT R12, R12, 0xff7fffff, RZ, 0xc0, !PT ;  /* 0xff7fffff0c0c7812 */ /* 0x000fd600078ec0ff */
[----:B------:R-:W-:Y:S02]  /*41780*/  @P1 LOP3.LUT R12, R12, 0x800000, RZ, 0xfc, !PT ;  /* 0x008000000c0c1812 */ /* 0x000fe400078efcff */
[----:B------:R-:W-:Y:S02]  /*41790*/  LOP3.LUT P1, RZ, R16, 0x8000000, RZ, 0xc0, !PT ;  /* 0x0800000010ff7812 */ /* 0x000fe4000782c0ff */
[----:B------:R-:W-:Y:S01]  /*417a0*/  LOP3.LUT R12, R12, 0xfeffffff, RZ, 0xc0, !PT ;  /* 0xfeffffff0c0c7812 */ /* 0x000fe200078ec0ff */
        /* <DEDUP_REMOVED lines=11> */
[----:B---3--:R-:W-:-:S05]  /*41860*/  IMAD.WIDE R10, R146, 0x4, R2 ;  /* 0x00000004920a7825 */ /* 0x008fca00078e0202 */
[----:B------:R1:W-:Y:S02]  /*41870*/  @P5 STG.E desc[UR34][R10.64], R150 ;  /* 0x000000960a005986 */ /* 0x0003e4000c101922 */
[----:B-1----:R-:W-:-:S05]  /*41880*/  IMAD.WIDE R10, R146, 0x4, R4 ;  /* 0x00000004920a7825 */ /* 0x002fca00078e0204 */
[----:B----4-:R1:W-:Y:S02]  /*41890*/  @P6 STG.E desc[UR34][R10.64], R148 ;  /* 0x000000940a006986 */ /* 0x0103e4000c101922 */
[C---:B-1----:R-:W-:Y:S02]  /*418a0*/  IMAD.WIDE R10, R146.reuse, 0x4, R6 ;  /* 0x00000004920a7825 */ /* 0x042fe400078e0206 */
[----:B------:R-:W3:Y:S04]  /*418b0*/  LDL.LU R148, [R1+0xb4] ;  /* 0x0000b40001947983 */ /* 0x000ee80000300800 */
[----:B------:R1:W-:Y:S02]  /*418c0*/  @P0 STG.E desc[UR34][R10.64], R147 ;  /* 0x000000930a000986 */ /* 0x0003e4000c101922 */
[----:B-1----:R-:W-:-:S02]  /*418d0*/  IMAD.WIDE R10, R146, 0x4, R8 ;  /* 0x00000004920a7825 */ /* 0x002fc400078e0208 */
[----:B------:R-:W4:Y:S04]  /*418e0*/  LDL.LU R147, [R1+0xf18] ;  /* 0x000f180001937983 */ /* 0x000f280000300800 */
[----:B------:R-:W4:Y:S04]  /*418f0*/  LDL.LU R146, [R1+0xca8] ;  /* 0x000ca80001927983 */ /* 0x000f280000300800 */
[----:B------:R-:W4:Y:S01]  /*41900*/  LDL.LU R150, [R1+0x1158] ;  /* 0x0011580001967983 */ /* 0x000f220000300800 */
        /* <DEDUP_REMOVED lines=59> */
[----:B---3--:R4:W-:Y:S02]  /*41cc0*/  @P5 STG.E desc[UR34][R10.64], R148 ;  /* 0x000000940a005986 */ /* 0x0089e4000c101922 */
[----:B----4-:R-:W-:-:S05]  /*41cd0*/  IMAD.WIDE R10, R150, 0x4, R2 ;  /* 0x00000004960a7825 */ /* 0x010fca00078e0202 */
[----:B------:R1:W-:Y:S02]  /*41ce0*/  @P6 STG.E desc[UR34][R10.64], R147 ;  /* 0x000000930a006986 */ /* 0x0003e4000c101922 */
[----:B-1----:R-:W-:-:S05]  /*41cf0*/  IMAD.WIDE R10, R150, 0x4, R4 ;  /* 0x00000004960a7825 */ /* 0x002fca00078e0204 */
[----:B------:R1:W-:Y:S04]  /*41d00*/  @P0 STG.E desc[UR34][R10.64], R146 ;  /* 0x000000920a000986 */ /* 0x0003e8000c101922 */
[----:B-1----:R-:W3:Y:S04]  /*41d10*/  LDL.LU R146, [R1+0xaa8] ;  /* 0x000aa80001927983 */ /* 0x002ee80000300800 */
[----:B------:R-:W4:Y:S04]  /*41d20*/  LDL.LU R138, [R1+0x8b8] ;  /* 0x0008b800018a7983 */ /* 0x000f280000300800 */
[----:B------:R-:W2:Y:S04]  /*41d30*/  LDL.LU R153, [R1+0x6b8] ;  /* 0x0006b80001997983 */ /* 0x000ea80000300800 */
[----:B------:R-:W2:Y:S04]  /*41d40*/  LDL.LU R151, [R1+0x4b8] ;  /* 0x0004b80001977983 */ /* 0x000ea80000300800 */
[----:B------:R-:W2:Y:S04]  /*41d50*/  LDL.LU R149, [R1+0x2b8] ;  /* 0x0002b80001957983 */ /* 0x000ea80000300800 */
[----:B------:R-:W2:Y:S01]  /*41d60*/  LDL.LU R148, [R1+0x115c] ;  /* 0x00115c0001947983 */ /* 0x000ea20000300800 */
[----:B------:R-:W-:-:S03]  /*41d70*/  LOP3.LUT P4, RZ, R17, 0x8, RZ, 0xc0, !PT ;  /* 0x0000000811ff7812 */ /* 0x000fc6000788c0ff */
[----:B------:R-:W2:Y:S01]  /*41d80*/  LDL.LU R147, [R1+0xb8] ;  /* 0x0000b80001937983 */ /* 0x000ea20000300800 */
[----:B------:R-:W-:Y:S01]  /*41d90*/  IMAD.WIDE R10, R150, 0x4, R6 ;  /* 0x00000004960a7825 */ /* 0x000fe200078e0206 */
        /* <DEDUP_REMOVED lines=15> */
[----:B------:R-:W3:Y:S01]  /*41e90*/  LDL.LU R137, [R1+0xcac] ;  /* 0x000cac0001897983 */ /* 0x000ee20000300800 */
[----:B------:R-:W-:-:S02]  /*41ea0*/  LOP3.LUT R12, R12, 0xfff7ffff, RZ, 0xc0, !PT ;  /* 0xfff7ffff0c0c7812 */ /* 0x000fc400078ec0ff */
[C---:B------:R-:W-:Y:S01]  /*41eb0*/  LOP3.LUT P5, RZ, R17.reuse, 0x10, RZ, 0xc0, !PT ;  /* 0x0000001011ff7812 */ /* 0x040fe200078ac0ff */
[----:B------:R-:W3:Y:S01]  /*41ec0*/  LDL.LU R22, [R1+0xaac] ;  /* 0x000aac0001167983 */ /* 0x000ee20000300800 */
[----:B------:R-:W-:Y:S02]  /*41ed0*/  @P1 LOP3.LUT R12, R12, 0x80000, RZ, 0xfc, !PT ;  /* 0x000800000c0c1812 */ /* 0x000fe400078efcff */
[----:B------:R-:W-:Y:S01]  /*41ee0*/  LOP3.LUT P1, RZ, R17, 0x400, RZ, 0xc0, !PT ;  /* 0x0000040011ff7812 */ /* 0x000fe2000782c0ff */
[----:B------:R-:W-:Y:S01]  /*41ef0*/  IMAD.WIDE R10, R150, 0x4, R8 ;  /* 0x00000004960a7825 */ /* 0x000fe200078e0208 */
[----:B------:R-:W3:Y:S04]  /*41f00*/  LDL.LU R252, [R1+0x6bc] ;  /* 0x0006bc0001fc7983 */ /* 0x000ee80000300800 */
[----:B------:R-:W3:Y:S01]  /*41f10*/  LDL.LU R159, [R1+0x4bc] ;  /* 0x0004bc00019f7983 */ /* 0x000ee20000300800 */
[----:B------:R-:W-:-:S03]  /*41f20*/  LOP3.LUT R12, R12, 0xffefffff, RZ, 0xc0, !PT ;  /* 0xffefffff0c0c7812 */ /* 0x000fc600078ec0ff */
[----:B------:R-:W3:Y:S04]  /*41f30*/  LDL.LU R144, [R1+0x2bc] ;  /* 0x0002bc0001907983 */ /* 0x000ee80000300800 */
[----:B------:R-:W3:Y:S04]  /*41f40*/  LDL.LU R145, [R1+0x1164] ;  /* 0x0011640001917983 */ /* 0x000ee80000300800 */
[----:B------:R-:W3:Y:S04]  /*41f50*/  LDL.LU R139, [R1+0xbc] ;  /* 0x0000bc00018b7983 */ /* 0x000ee80000300800 */
[----:B------:R-:W3:Y:S04]  /*41f60*/  LDL.LU R150, [R1+0x1168] ;  /* 0x0011680001967983 */ /* 0x000ee80000300800 */
[----:B----4-:R1:W-:Y:S01]  /*41f70*/  @P5 STG.E desc[UR34][R10.64], R138 ;  /* 0x0000008a0a005986 */ /* 0x0103e2000c101922 */
[----:B------:R-:W-:-:S02]  /*41f80*/  @P1 LOP3.LUT R12, R12, 0x100000, RZ, 0xfc, !PT ;  /* 0x001000000c0c1812 */ /* 0x000fc400078efcff */
[----:B------:R-:W-:Y:S01]  /*41f90*/  LOP3.LUT P1, RZ, R17, 0x200, RZ, 0xc0, !PT ;  /* 0x0000020011ff7812 */ /* 0x000fe2000782c0ff */
[----:B-1----:R-:W4:Y:S01]  /*41fa0*/  LDL.LU R138, [R1+0x8bc] ;  /* 0x0008bc00018a7983 */ /* 0x002f220000300800 */
[----:B------:R-:W-:-:S11]  /*41fb0*/  LOP3.LUT R12, R12, 0xffdfffff, RZ, 0xc0, !PT ;  /* 0xffdfffff0c0c7812 */ /* 0x000fd600078ec0ff */
[----:B------:R-:W-:Y:S02]  /*41fc0*/  @P1 LOP3.LUT R12, R12, 0x200000, RZ, 0xfc, !PT ;  /* 0x002000000c0c1812 */ /* 0x000fe400078efcff */
[C---:B------:R-:W-:Y:S02]  /*41fd0*/  LOP3.LUT P1, RZ, R17.reuse, 0x100, RZ, 0xc0, !PT ;  /* 0x0000010011ff7812 */ /* 0x040fe4000782c0ff */
[C---:B------:R-:W-:Y:S02]  /*41fe0*/  LOP3.LUT P6, RZ, R17.reuse, 0x20, RZ, 0xc0, !PT ;  /* 0x0000002011ff7812 */ /* 0x040fe400078cc0ff */
[----:B------:R-:W-:Y:S01]  /*41ff0*/  LOP3.LUT P0, RZ, R17, 0x40, RZ, 0xc0, !PT ;  /* 0x0000004011ff7812 */ /* 0x000fe2000780c0ff */
[----:B--2---:R-:W-:Y:S01]  /*42000*/  IMAD.WIDE R10, R148, 0x4, R2 ;  /* 0x00000004940a7825 */ /* 0x004fe200078e0202 */
[----:B------:R-:W-:-:S07]  /*42010*/  LOP3.LUT R12, R12, 0xffbfffff, RZ, 0xc0, !PT ;  /* 0xffbfffff0c0c7812 */ /* 0x000fce00078ec0ff */
[----:B------:R-:W-:Y:S02]  /*42020*/  @P1 LOP3.LUT R12, R12, 0x400000, RZ, 0xfc, !PT ;  /* 0x004000000c0c1812 */ /* 0x000fe400078efcff */
[----:B------:R-:W-:Y:S01]  /*42030*/  LOP3.LUT P1, RZ, R17, 0x80, RZ, 0xc0, !PT ;  /* 0x0000008011ff7812 */ /* 0x000fe2000782c0ff */
[----:B------:R1:W-:Y:S02]  /*42040*/  @P6 STG.E desc[UR34][R10.64], R153 ;  /* 0x000000990a006986 */ /* 0x0003e4000c101922 */
[C---:B-1----:R-:W-:Y:S02]  /*42050*/  IMAD.WIDE R10, R148.reuse, 0x4, R4 ;  /* 0x00000004940a7825 */ /* 0x042fe400078e0204 */
[----:B------:R-:W2:Y:S04]  /*42060*/  LDL.LU R153, [R1+0xf20] ;  /* 0x000f200001997983 */ /* 0x000ea80000300800 */
[----:B------:R1:W-:Y:S02]  /*42070*/  @P0 STG.E desc[UR34][R10.64], R151 ;  /* 0x000000970a000986 */ /* 0x0003e4000c101922 */
[----:B-1----:R-:W-:-:S02]  /*42080*/  IMAD.WIDE R10, R148, 0x4, R6 ;  /* 0x00000004940a7825 */ /* 0x002fc400078e0206 */
[----:B------:R-:W2:Y:S04]  /*42090*/  LDL.LU R151, [R1+0xcb0] ;  /* 0x000cb00001977983 */ /* 0x000ea80000300800 */
[----:B------:R1:W-:Y:S01]  /*420a0*/  @P1 STG.E desc[UR34][R10.64], R149 ;  /* 0x000000950a001986 */ /* 0x0003e2000c101922 */
[----:B------:R-:W-:Y:S01]  /*420b0*/  LOP3.LUT P1, RZ, R12, 0x400000, RZ, 0xc0, !PT ;  /* 0x004000000cff7812 */ /* 0x000fe2000782c0ff */
[----:B-1----:R-:W-:Y:S02]  /*420c0*/  IMAD.WIDE R10, R148, 0x4, R8 ;  /* 0x00000004940a7825 */ /* 0x002fe400078e0208 */
[----:B------:R-:W2:Y:S10]  /*420d0*/  LDL.LU R149, [R1+0xab0] ;  /* 0x000ab00001957983 */ /* 0x000eb40000300800 */
[----:B------:R1:W-:Y:S01]  /*420e0*/  @P1 STG.E desc[UR34][R10.64], R147 ;  /* 0x000000930a001986 */ /* 0x0003e2000c101922 */
[----:B------:R-:W-:-:S03]  /*420f0*/  LOP3.LUT P1, RZ, R12, 0x200000, RZ, 0xc0, !PT ;  /* 0x002000000cff7812 */ /* 0x000fc6000782c0ff */
[----:B------:R-:W2:Y:S01]  /*42100*/  LDL.LU R148, [R1+0x8c0] ;  /* 0x0008c00001947983 */ /* 0x000ea20000300800 */
[----:B-1----:R-:W-:-:S09]  /*42110*/  IMAD.WIDE R10, R158, 0x4, R2 ;  /* 0x000000049e0a7825 */ /* 0x002fd200078e0202 */
[----:B---3--:R1:W-:Y:S04]  /*42120*/  @P1 STG.E desc[UR34][R10.64], R146 ;  /* 0x000000920a001986 */ /* 0x0083e8000c101922 */
[----:B-1----:R-:W3:Y:S04]  /*42130*/  LDL.LU R146, [R1+0x6c0] ;  /* 0x0006c00001927983 */ /* 0x002ee80000300800 */
[----:B------:R-:W3:Y:S01]  /*42140*/  LDL.LU R147, [R1+0x1170] ;  /* 0x0011700001937983 */ /* 0x000ee20000300800 */
        /* <DEDUP_REMOVED lines=8> */
[----:B----4-:R1:W-:Y:S01]  /*421d0*/  @P1 STG.E desc[UR34][R10.64], R138 ;  /* 0x0000008a0a001986 */ /* 0x0103e2000c101922 */
[----:B------:R-:W-:Y:S01]  /*421e0*/  LOP3.LUT P1, RZ, R12, 0x20000, RZ, 0xc0, !PT ;  /* 0x000200000cff7812 */ /* 0x000fe2000782c0ff */
[----:B-1----:R-:W-:-:S12]  /*421f0*/  IMAD.WIDE R10, R145, 0x4, R2 ;  /* 0x00000004910a7825 */ /* 0x002fd800078e0202 */
[----:B------:R1:W-:Y:S01]  /*42200*/  @P1 STG.E desc[UR34][R10.64], R252 ;  /* 0x000000fc0a001986 */ /* 0x0003e2000c101922 */
[C---:B------:R-:W-:Y:S01]  /*42210*/  LOP3.LUT P1, RZ, R12.reuse, 0x10000, RZ, 0xc0, !PT ;  /* 0x000100000cff7812 */ /* 0x040fe2000782c0ff */
        /* <DEDUP_REMOVED lines=13> */
[----:B--2---:R1:W-:Y:S01]  /*422f0*/  @P3 STG.E desc[UR34][R10.64], R153 ;  /* 0x000000990a003986 */ /* 0x0043e2000c101922 */
[----:B------:R-:W-:Y:S01]  /*42300*/  LOP3.LUT P6, RZ, R17, 0x100000, RZ, 0xc0, !PT ;  /* 0x0010000011ff7812 */ /* 0x000fe200078cc0ff */
[----:B-1----:R-:W-:-:S05]  /*42310*/  IMAD.WIDE R10, R150, 0x4, R4 ;  /* 0x00000004960a7825 */ /* 0x002fca00078e0204 */
[----:B------:R1:W-:Y:S01]  /*42320*/  @P4 STG.E desc[UR34][R10.64], R151 ;  /* 0x000000970a004986 */ /* 0x0003e2000c101922 */
[----:B------:R-:W-:Y:S01]  /*42330*/  LOP3.LUT P0, RZ, R17, 0x200000, RZ, 0xc0, !PT ;  /* 0x0020000011ff7812 */ /* 0x000fe2000780c0ff */
[----:B-1----:R-:W-:-:S05]  /*42340*/  IMAD.WIDE R10, R150, 0x4, R6 ;  /* 0x00000004960a7825 */ /* 0x002fca00078e0206 */
[----:B------:R1:W-:Y:S02]  /*42350*/  @P5 STG.E desc[UR34][R10.64], R149 ;  /* 0x000000950a005986 */ /* 0x0003e4000c101922 */
[----:B-1----:R-:W-:Y:S02]  /*42360*/  IMAD.WIDE R10, R150, 0x4, R8 ;  /* 0x00000004960a7825 */ /* 0x002fe400078e0208 */
[----:B------:R-:W2:Y:S04]  /*42370*/  LDL.LU R150, [R1+0x4c0] ;  /* 0x0004c00001967983 */ /* 0x000ea80000300800 */
[----:B------:R1:W-:Y:S04]  /*42380*/  @P6 STG.E desc[UR34][R10.64], R148 ;  /* 0x000000940a006986 */ /* 0x0003e8000c101922 */
[----:B-1----:R-:W4:Y:S04]  /*42390*/  LDL.LU R148, [R1+0x2c0] ;  /* 0x0002c00001947983 */ /* 0x002f280000300800 */
[----:B------:R-:W4:Y:S04]  /*423a0*/  LDL.LU R16, [R1+0xc0] ;  /* 0x0000c00001107983 */ /* 0x000f280000300800 */
[----:B------:R-:W4:Y:S04]  /*423b0*/  LDL.LU R14, [R1+0xf24] ;  /* 0x000f2400010e7983 */ /* 0x000f280000300800 */
[----:B------:R-:W4:Y:S01]  /*423c0*/  LDL.LU R15, [R1+0xcb4] ;  /* 0x000cb400010f7983 */ /* 0x000f220000300800 */
[----:B---3--:R-:W-:-:S05]  /*423d0*/  IMAD.WIDE R10, R147, 0x4, R2 ;  /* 0x00000004930a7825 */ /* 0x008fca00078e0202 */
[----:B------:R1:W-:Y:S04]  /*423e0*/  @P0 STG.E desc[UR34][R10.64], R146 ;  /* 0x000000920a000986 */ /* 0x0003e8000c101922 */
[----:B-1----:R-:W3:Y:S04]  /*423f0*/  LDL.LU R146, [R1+0x1174] ;  /* 0x0011740001927983 */ /* 0x002ee80000300800 */
[----:B------:R-:W3:Y:S01]  /*42400*/  LDL.LU R136, [R1+0xab4] ;  /* 0x000ab40001887983 */ /* 0x000ee20000300800 */
[----:B------:R-:W-:Y:S02]  /*42410*/  LOP3.LUT P1, RZ, R18, 0x4, RZ, 0xc0, !PT ;  /* 0x0000000412ff7812 */ /* 0x000fe4000782c0ff */
        /* <DEDUP_REMOVED lines=17> */
[----:B------:R-:W-:Y:S01]  /*42530*/  LOP3.LUT P5, RZ, R17, 0x800000, RZ, 0xc0, !PT ;  /* 0x0080000011ff7812 */ /* 0x000fe200078ac0ff */
[----:B------:R-:W-:Y:S01]  /*42540*/  IMAD.WIDE R10, R147, 0x4, R4 ;  /* 0x00000004930a7825 */ /* 0x000fe200078e0204 */
[C---:B------:R-:W-:Y:S01]  /*42550*/  LOP3.LUT P6, RZ, R17.reuse, 0x1000000, RZ, 0xc0, !PT ;  /* 0x0100000011ff7812 */ /* 0x040fe200078cc0ff */
        /* <DEDUP_REMOVED lines=26> */
[----:B------:R3:W-:Y:S04]  /*42700*/  @P6 STG.E desc[UR34][R10.64], R16 ;  /* 0x000000100a006986 */ /* 0x0007e8000c101922 */
[----:B------:R-:W2:Y:S01]  /*42710*/  LDL.LU R147, [R1+0x1180] ;  /* 0x0011800001937983 */ /* 0x000ea20000300800 */
[----:B---3--:R-:W-:-:S05]  /*42720*/  IMAD.WIDE R10, R146, 0x4, R2 ;  /* 0x00000004920a7825 */ /* 0x008fca00078e0202 */
[----:B------:R1:W-:Y:S02]  /*42730*/  @P0 STG.E desc[UR34][R10.64], R14 ;  /* 0x0000000e0a000986 */ /* 0x0003e4000c101922 */
[----:B-1----:R-:W-:-:S05]  /*42740*/  IMAD.WIDE R10, R146, 0x4, R4 ;  /* 0x00000004920a7825 */ /* 0x002fca00078e0204 */
[----:B------:R1:W-:Y:S01]  /*42750*/  @P1 STG.E desc[UR34][R10.64], R15 ;  /* 0x0000000f0a001986 */ /* 0x0003e2000c101922 */
[----:B------:R-:W-:Y:S01]  /*42760*/  LOP3.LUT P1, RZ, R12, 0x4000, RZ, 0xc0, !PT ;  /* 0x000040000cff7812 */ /* 0x000fe2000782c0ff */
[----:B-1----:R-:W-:-:S12]  /*42770*/  IMAD.WIDE R10, R146, 0x4, R6 ;  /* 0x00000004920a7825 */ /* 0x002fd800078e0206 */
[----:B------:R1:W-:Y:S02]  /*42780*/  @P1 STG.E desc[UR34][R10.64], R136 ;  /* 0x000000880a001986 */ /* 0x0003e4000c101922 */
[----:B-1----:R-:W-:Y:S02]  /*42790*/  IMAD.WIDE R10, R146, 0x4, R8 ;  /* 0x00000004920a7825 */ /* 0x002fe400078e0208 */
[----:B------:R-:W3:Y:S01]  /*427a0*/  LDL.LU R146, [R1+0xc8] ;  /* 0x0000c80001927983 */ /* 0x000ee20000300800 */
        /* <DEDUP_REMOVED lines=30> */
[----:B------:R1:W-:Y:S01]  /*42990*/  @P4 STG.E desc[UR34][R10.64], R149 ;  /* 0x000000950a004986 */ /* 0x0003e2000c101922 */
[----:B------:R-:W-:Y:S01]  /*429a0*/  LOP3.LUT P0, RZ, R18, 0x100, RZ, 0xc0, !PT ;  /* 0x0000010012ff7812 */ /* 0x000fe2000780c0ff */
[----:B-1----:R-:W-:-:S05]  /*429b0*/  IMAD.WIDE R10, R147, 0x4, R4 ;  /* 0x00000004930a7825 */ /* 0x002fca00078e0204 */
[----:B------:R1:W-:Y:S02]  /*429c0*/  @P5 STG.E desc[UR34][R10.64], R150 ;  /* 0x000000960a005986 */ /* 0x0003e4000c101922 */
[----:B-1----:R-:W-:-:S05]  /*429d0*/  IMAD.WIDE R10, R147, 0x4, R6 ;  /* 0x00000004930a7825 */ /* 0x002fca00078e0206 */
[----:B----4-:R1:W-:Y:S02]  /*429e0*/  @P6 STG.E desc[UR34][R10.64], R148 ;  /* 0x000000940a006986 */ /* 0x0103e4000c101922 */
[----:B-1----:R-:W-:-:S05]  /*429f0*/  IMAD.WIDE R10, R147, 0x4, R8 ;  /* 0x00000004930a7825 */ /* 0x002fca00078e0208 */
[----:B---3--:R1:W-:Y:S04]  /*42a00*/  @P0 STG.E desc[UR34][R10.64], R146 ;  /* 0x000000920a000986 */ /* 0x0083e8000c101922 */
        /* <DEDUP_REMOVED lines=28> */
[----:B------:R-:W2:Y:S01]  /*42bd0*/  LDL.LU R159, [R1+0x118c] ;  /* 0x00118c00019f7983 */ /* 0x000ea20000300800 */
[----:B------:R-:W-:-:S02]  /*42be0*/  @P1 LOP3.LUT R12, R12, 0x8, RZ, 0xfc, !PT ;  /* 0x000000080c0c1812 */ /* 0x000fc400078efcff */
[----:B------:R-:W-:Y:S01]  /*42bf0*/  LOP3.LUT P1, RZ, R18, 0x10000, RZ, 0xc0, !PT ;  /* 0x0001000012ff7812 */ /* 0x000fe2000782c0ff */
[----:B------:R-:W2:Y:S01]  /*42c00*/  LDL.LU R138, [R1+0xcc0] ;  /* 0x000cc000018a7983 */ /* 0x000ea20000300800 */
[----:B------:R-:W-:-:S03]  /*42c10*/  LOP3.LUT R12, R12, 0xffffffef, RZ, 0xc0, !PT ;  /* 0xffffffef0c0c7812 */ /* 0x000fc600078ec0ff */
[----:B------:R-:W2:Y:S01]  /*42c20*/  LDL.LU R252, [R1+0xac0] ;  /* 0x000ac00001fc7983 */ /* 0x000ea20000300800 */
[C---:B------:R-:W-:Y:S02]  /*42c30*/  LOP3.LUT P5, RZ, R18.reuse, 0x400, RZ, 0xc0, !PT ;  /* 0x0000040012ff7812 */ /* 0x040fe400078ac0ff */
[----:B------:R-:W-:Y:S01]  /*42c40*/  LOP3.LUT P6, RZ, R18, 0x800, RZ, 0xc0, !PT ;  /* 0x0000080012ff7812 */ /* 0x000fe200078cc0ff */
[----:B------:R-:W-:Y:S01]  /*42c50*/  IMAD.WIDE R10, R149, 0x4, R4 ;  /* 0x00000004950a7825 */ /* 0x000fe200078e0204 */
[----:B------:R-:W2:Y:S03]  /*42c60*/  LDL.LU R144, [R1+0x8d0] ;  /* 0x0008d00001907983 */ /* 0x000ea60000300800 */
[----:B------:R-:W-:Y:S02]  /*42c70*/  @P1 LOP3.LUT R12, R12, 0x10, RZ, 0xfc, !PT ;  /* 0x000000100c0c1812 */ /* 0x000fe400078efcff */
[----:B------:R-:W-:-:S02]  /*42c80*/  LOP3.LUT P1, RZ, R18, 0x8000, RZ, 0xc0, !PT ;  /* 0x0000800012ff7812 */ /* 0x000fc4000782c0ff */
[----:B------:R-:W-:Y:S02]  /*42c90*/  LOP3.LUT R12, R12, 0xffffffdf, RZ, 0xc0, !PT ;  /* 0xffffffdf0c0c7812 */ /* 0x000fe400078ec0ff */
[----:B------:R-:W-:-:S09]  /*42ca0*/  LOP3.LUT P0, RZ, R18, 0x1000, RZ, 0xc0, !PT ;  /* 0x0000100012ff7812 */ /* 0x000fd2000780c0ff */
[----:B------:R-:W-:Y:S02]  /*42cb0*/  @P1 LOP3.LUT R12, R12, 0x20, RZ, 0xfc, !PT ;  /* 0x000000200c0c1812 */ /* 0x000fe400078efcff */
[----:B------:R-:W-:Y:S01]  /*42cc0*/  LOP3.LUT P1, RZ, R18, 0x4000, RZ, 0xc0, !PT ;  /* 0x0000400012ff7812 */ /* 0x000fe2000782c0ff */
[----:B---3--:R1:W-:Y:S01]  /*42cd0*/  @P5 STG.E desc[UR34][R10.64], R153 ;  /* 0x000000990a005986 */ /* 0x0083e2000c101922 */
[----:B------:R-:W-:Y:S01]  /*42ce0*/  LOP3.LUT R12, R12, 0xffffffbf, RZ, 0xc0, !PT ;  /* 0xffffffbf0c0c7812 */ /* 0x000fe200078ec0ff */
[----:B-1----:R-:W-:-:S10]  /*42cf0*/  IMAD.WIDE R10, R149, 0x4, R6 ;  /* 0x00000004950a7825 */ /* 0x002fd400078e0206 */
[----:B------:R-:W-:Y:S02]  /*42d00*/  @P1 LOP3.LUT R12, R12, 0x40, RZ, 0xfc, !PT ;  /* 0x000000400c0c1812 */ /* 0x000fe400078efcff */
[----:B------:R-:W-:Y:S01]  /*42d10*/  LOP3.LUT P1, RZ, R18, 0x2000, RZ, 0xc0, !PT ;  /* 0x0000200012ff7812 */ /* 0x000fe2000782c0ff */
[----:B----4-:R1:W-:Y:S04]  /*42d20*/  @P6 STG.E desc[UR34][R10.64], R151 ;  /* 0x000000970a006986 */ /* 0x0103e8000c101922 */
[----:B-1----:R-:W3:Y:S01]  /*42d30*/  LDL.LU R151, [R1+0x1190] ;  /* 0x0011900001977983 */ /* 0x002ee20000300800 */
[----:B------:R-:W-:-:S03]  /*42d40*/  IMAD.WIDE R10, R149, 0x4, R8 ;  /* 0x00000004950a7825 */ /* 0x000fc600078e0208 */
[----:B------:R-:W4:Y:S04]  /*42d50*/  LDL.LU R145, [R1+0x6d0] ;  /* 0x0006d00001917983 */ /* 0x000f280000300800 */
[----:B------:R1:W-:Y:S04]  /*42d60*/  @P0 STG.E desc[UR34][R10.64], R150 ;  /* 0x000000960a000986 */ /* 0x0003e8000c101922 */
[----:B------:R-:W4:Y:S04]  /*42d70*/  LDL.LU R139, [R1+0x4d0] ;  /* 0x0004d000018b7983 */ /* 0x000f280000300800 */
[----:B------:R-:W4:Y:S01]  /*42d80*/  LDL.LU R153, [R1+0x2d0] ;  /* 0x0002d00001997983 */ /* 0x000f220000300800 */
[----:B-1----:R-:W-:-:S03]  /*42d90*/  IMAD.WIDE R10, R137, 0x4, R2 ;  /* 0x00000004890a7825 */ /* 0x002fc600078e0202 */
[----:B------:R-:W4:Y:S04]  /*42da0*/  LDL.LU R149, [R1+0xd0] ;  /* 0x0000d00001957983 */ /* 0x000f280000300800 */
[----:B------:R1:W-:Y:S01]  /*42db0*/  @P1 STG.E desc[UR34][R10.64], R148 ;  /* 0x000000940a001986 */ /* 0x0003e2000c101922 */
[----:B------:R-:W-:-:S03]  /*42dc0*/  LOP3.LUT P1, RZ, R12, 0x40, RZ, 0xc0, !PT ;  /* 0x000000400cff7812 */ /* 0x000fc6000782c0ff */
[----:B------:R-:W4:Y:S01]  /*42dd0*/  LDL.LU R150, [R1+0x1194] ;  /* 0x0011940001967983 */ /* 0x000f220000300800 */
[----:B-1----:R-:W-:-:S03]  /*42de0*/  IMAD.WIDE R10, R137, 0x4, R4 ;  /* 0x00000004890a7825 */ /* 0x002fc600078e0204 */
[----:B------:R-:W4:Y:S06]  /*42df0*/  LDL.LU R148, [R1+0xf34] ;  /* 0x000f340001947983 */ /* 0x000f2c0000300800 */
[----:B------:R1:W-:Y:S01]  /*42e00*/  @P1 STG.E desc[UR34][R10.64], R147 ;  /* 0x000000930a001986 */ /* 0x0003e2000c101922 */
[----:B------:R-:W-:-:S03]  /*42e10*/  LOP3.LUT P1, RZ, R12, 0x20, RZ, 0xc0, !PT ;  /* 0x000000200cff7812 */ /* 0x000fc6000782c0ff */
[----:B-1----:R-:W4:Y:S01]  /*42e20*/  LDL.LU R147, [R1+0xcc4] ;  /* 0x000cc40001937983 */ /* 0x002f220000300800 */
        /* <DEDUP_REMOVED lines=21> */
[----:B---3--:R-:W-:-:S08]  /*42f80*/  IMAD.WIDE R10, R151, 0x4, R2 ;  /* 0x00000004970a7825 */ /* 0x008fd000078e0202 */
[----:B----4-:R1:W-:Y:S01]  /*42f90*/  @P1 STG.E desc[UR34][R10.64], R145 ;  /* 0x000000910a001986 */ /* 0x0103e2000c101922 */
        /* <DEDUP_REMOVED lines=38> */
[----:B------:R-:W-:-:S03]  /*43200*/  LOP3.LUT P0, RZ, R18, 0x80000000, RZ, 0xc0, !PT ;  /* 0x8000000012ff7812 */ /* 0x000fc6000780c0ff */
[----:B------:R-:W4:Y:S01]  /*43210*/  LDL.LU R153, [R1+0xccc] ;  /* 0x000ccc0001997983 */ /* 0x000f220000300800 */
[----:B------:R-:W-:Y:S02]  /*43220*/  LOP3.LUT P1, RZ, R19, 0x100, RZ, 0xc0, !PT ;  /* 0x0000010013ff7812 */ /* 0x000fe4000782c0ff */
[----:B------:R-:W-:Y:S01]  /*43230*/  LOP3.LUT R13, R13, 0xff7fffff, RZ, 0xc0, !PT ;  /* 0xff7fffff0d0d7812 */ /* 0x000fe200078ec0ff */
[----:B---3--:R2:W-:Y:S10]  /*43240*/  @P4 STG.E desc[UR34][R10.64], R151 ;  /* 0x000000970a004986 */ /* 0x0085f4000c101922 */
        /* <DEDUP_REMOVED lines=11> */
[----:B--2---:R-:W-:-:S05]  /*43300*/  IMAD.WIDE R10, R146, 0x4, R2 ;  /* 0x00000004920a7825 */ /* 0x004fca00078e0202 */
[----:B----4-:R1:W-:Y:S02]  /*43310*/  @P5 STG.E desc[UR34][R10.64], R149 ;  /* 0x000000950a005986 */ /* 0x0103e4000c101922 */
[C---:B-1----:R-:W-:Y:S02]  /*43320*/  IMAD.WIDE R10, R146.reuse, 0x4, R4 ;  /* 0x00000004920a7825 */ /* 0x042fe400078e0204 */
[----:B------:R-:W2:Y:S04]  /*43330*/  LDL.LU R149, [R1+0xacc] ;  /* 0x000acc0001957983 */ /* 0x000ea80000300800 */
[----:B------:R1:W-:Y:S02]  /*43340*/  @P6 STG.E desc[UR34][R10.64], R148 ;  /* 0x000000940a006986 */ /* 0x0003e4000c101922 */
[----:B-1----:R-:W-:-:S02]  /*43350*/  IMAD.WIDE R10, R146, 0x4, R6 ;  /* 0x00000004920a7825 */ /* 0x002fc400078e0206 */
[----:B------:R-:W3:Y:S04]  /*43360*/  LDL.LU R148, [R1+0x8dc] ;  /* 0x0008dc0001947983 */ /* 0x000ee80000300800 */
[----:B------:R1:W-:Y:S02]  /*43370*/  @P0 STG.E desc[UR34][R10.64], R147 ;  /* 0x000000930a000986 */ /* 0x0003e4000c101922 */
[----:B-1----:R-:W-:Y:S02]  /*43380*/  IMAD.WIDE R10, R146, 0x4, R8 ;  /* 0x00000004920a7825 */ /* 0x002fe400078e0208 */
[----:B------:R-:W4:Y:S04]  /*43390*/  LDL.LU R147, [R1+0x6dc] ;  /* 0x0006dc0001937983 */ /* 0x000f280000300800 */
[----:B------:R-:W4:Y:S04]  /*433a0*/  LDL.LU R146, [R1+0x4dc] ;  /* 0x0004dc0001927983 */ /* 0x000f280000300800 */
[----:B------:R-:W4:Y:S01]  /*433b0*/  LDL.LU R151, [R1+0x11a8] ;  /* 0x0011a80001977983 */ /* 0x000f220000300800 */
[----:B------:R-:W-:-:S04]  /*433c0*/  LOP3.LUT R13, R13, 0xf7ffffff, RZ, 0xc0, !PT ;  /* 0xf7ffffff0d0d7812 */ /* 0x000fc800078ec0ff */
        /* <DEDUP_REMOVED lines=45> */
[----:B-1----:R-:W-:Y:S02]  /*436a0*/  IMAD.WIDE R10, R150, 0x4, R6 ;  /* 0x00000004960a7825 */ /* 0x002fe400078e0206 */
[----:B------:R-:W4:Y:S01]  /*436b0*/  LDL.LU R153, [R1+0x2dc] ;  /* 0x0002dc0001997983 */ /* 0x000f220000300800 */
[----:B------:R-:W-:-:S03]  /*436c0*/  LOP3.LUT P0, RZ, R19, 0x4000, RZ, 0xc0, !PT ;  /* 0x0000400013ff7812 */ /* 0x000fc6000780c0ff */
[----:B--2---:R1:W-:Y:S02]  /*436d0*/  @P4 STG.E desc[UR34][R10.64], R149 ;  /* 0x000000950a004986 */ /* 0x0043e4000c101922 */
[----:B-1----:R-:W-:Y:S02]  /*436e0*/  IMAD.WIDE R10, R150, 0x4, R8 ;  /* 0x00000004960a7825 */ /* 0x002fe400078e0208 */
[----:B------:R-:W2:Y:S04]  /*436f0*/  LDL.LU R150, [R1+0xdc] ;  /* 0x0000dc0001967983 */ /* 0x000ea80000300800 */
[----:B---3--:R1:W-:Y:S04]  /*43700*/  @P5 STG.E desc[UR34][R10.64], R148 ;  /* 0x000000940a005986 */ /* 0x0083e8000c101922 */
[----:B------:R-:W3:Y:S04]  /*43710*/  LDL.LU R149, [R1+0xf40] ;  /* 0x000f400001957983 */ /* 0x000ee80000300800 */
[----:B-1----:R-:W3:Y:S01]  /*43720*/  LDL.LU R148, [R1+0xcd0] ;  /* 0x000cd00001947983 */ /* 0x002ee20000300800 */
[----:B----4-:R-:W-:-:S05]  /*43730*/  IMAD.WIDE R10, R151, 0x4, R2 ;  /* 0x00000004970a7825 */ /* 0x010fca00078e0202 */
[----:B------:R1:W-:Y:S02]  /*43740*/  @P6 STG.E desc[UR34][R10.64], R147 ;  /* 0x000000930a006986 */ /* 0x0003e4000c101922 */
[----:B-1----:R-:W-:Y:S02]  /*43750*/  IMAD.WIDE R10, R151, 0x4, R4 ;  /* 0x00000004970a7825 */ /* 0x002fe400078e0204 */
[----:B------:R-:W4:Y:S04]  /*43760*/  LDL.LU R147, [R1+0xad0] ;  /* 0x000ad00001937983 */ /* 0x000f280000300800 */
[----:B------:R1:W-:Y:S04]  /*43770*/  @P0 STG.E desc[UR34][R10.64], R146 ;  /* 0x000000920a000986 */ /* 0x0003e8000c101922 */
[----:B-1----:R-:W3:Y:S04]  /*43780*/  LDL.LU R146, [R1+0x11ac] ;  /* 0x0011ac0001927983 */ /* 0x002ee80000300800 */
[----:B------:R-:W4:Y:S01]  /*43790*/  LDL.LU R15, [R1+0x8e0] ;  /* 0x0008e000010f7983 */ /* 0x000f220000300800 */
        /* <DEDUP_REMOVED lines=9> */
[----:B------:R-:W4:Y:S04]  /*43830*/  LDL.LU R138, [R1+0xe0] ;  /* 0x0000e000018a7983 */ /* 0x000f280000300800 */
[----:B------:R-:W4:Y:S04]  /*43840*/  LDL.LU R252, [R1+0xf44] ;  /* 0x000f440001fc7983 */ /* 0x000f280000300800 */
[----:B------:R-:W-:Y:S01]  /*43850*/  @P1 LOP3.LUT R13, R13, 0x10000, RZ, 0xfc, !PT ;  /* 0x000100000d0d1812 */ /* 0x000fe200078efcff */
[----:B------:R-:W4:Y:S01]  /*43860*/  LDL.LU R159, [R1+0xcd4] ;  /* 0x000cd400019f7983 */ /* 0x000f220000300800 */
[----:B------:R-:W-:-:S02]  /*43870*/  LOP3.LUT P1, RZ, R19, 0x2000000, RZ, 0xc0, !PT ;  /* 0x0200000013ff7812 */ /* 0x000fc4000782c0ff */
[----:B------:R-:W-:Y:S01]  /*43880*/  LOP3.LUT R13, R13, 0xfffdffff, RZ, 0xc0, !PT ;  /* 0xfffdffff0d0d7812 */ /* 0x000fe200078ec0ff */
[----:B------:R-:W4:Y:S04]  /*43890*/  LDL.LU R144, [R1+0xad4] ;  /* 0x000ad40001907983 */ /* 0x000f280000300800 */
[----:B------:R-:W4:Y:S01]  /*438a0*/  LDL.LU R145, [R1+0x11b4] ;  /* 0x0011b40001917983 */ /* 0x000f220000300800 */
[C---:B------:R-:W-:Y:S02]  /*438b0*/  LOP3.LUT P4, RZ, R19.reuse, 0x8000, RZ, 0xc0, !PT ;  /* 0x0000800013ff7812 */ /* 0x040fe4000788c0ff */
[----:B------:R-:W-:Y:S01]  /*438c0*/  LOP3.LUT P5, RZ, R19, 0x10000, RZ, 0xc0, !PT ;  /* 0x0001000013ff7812 */ /* 0x000fe200078ac0ff */
[----:B------:R-:W-:Y:S01]  /*438d0*/  IMAD.WIDE R10, R151, 0x4, R6 ;  /* 0x00000004970a7825 */ /* 0x000fe200078e0206 */
        /* <DEDUP_REMOVED lines=20> */
[----:B------:R1:W-:Y:S02]  /*43a20*/  @P4 STG.E desc[UR34][R10.64], R153 ;  /* 0x000000990a004986 */ /* 0x0003e4000c101922 */
[----:B-1----:R-:W-:-:S05]  /*43a30*/  IMAD.WIDE R10, R151, 0x4, R8 ;  /* 0x00000004970a7825 */ /* 0x002fca00078e0208 */
[----:B--2---:R1:W-:Y:S04]  /*43a40*/  @P5 STG.E desc[UR34][R10.64], R150 ;  /* 0x000000960a005986 */ /* 0x0043e8000c101922 */
[----:B-1----:R-:W2:Y:S04]  /*43a50*/  LDL.LU R150, [R1+0x11b8] ;  /* 0x0011b80001967983 */ /* 0x002ea80000300800 */
[----:B------:R-:W2:Y:S04]  /*43a60*/  LDL.LU R153, [R1+0x6e4] ;  /* 0x0006e40001997983 */ /* 0x000ea80000300800 */
[----:B------:R-:W2:Y:S01]  /*43a70*/  LDL.LU R151, [R1+0x4e4] ;  /* 0x0004e40001977983 */ /* 0x000ea20000300800 */
[----:B---3--:R-:W-:-:S05]  /*43a80*/  IMAD.WIDE R10, R146, 0x4, R2 ;  /* 0x00000004920a7825 */ /* 0x008fca00078e0202 */
[----:B------:R1:W-:Y:S02]  /*43a90*/  @P6 STG.E desc[UR34][R10.64], R149 ;  /* 0x000000950a006986 */ /* 0x0003e4000c101922 */
[C---:B-1----:R-:W-:Y:S02]  /*43aa0*/  IMAD.WIDE R10, R146.reuse, 0x4, R4 ;  /* 0x00000004920a7825 */ /* 0x042fe400078e0204 */
[----:B------:R-:W3:Y:S04]  /*43ab0*/  LDL.LU R149, [R1+0x2e4] ;  /* 0x0002e40001957983 */ /* 0x000ee80000300800 */
[----:B------:R1:W-:Y:S02]  /*43ac0*/  @P0 STG.E desc[UR34][R10.64], R148 ;  /* 0x000000940a000986 */ /* 0x0003e4000c101922 */
[----:B-1----:R-:W-:-:S02]  /*43ad0*/  IMAD.WIDE R10, R146, 0x4, R6 ;  /* 0x00000004920a7825 */ /* 0x002fc400078e0206 */
[----:B------:R-:W3:Y:S04]  /*43ae0*/  LDL.LU R148, [R1+0xe4] ;  /* 0x0000e40001947983 */ /* 0x000ee80000300800 */
[----:B----4-:R1:W-:Y:S02]  /*43af0*/  @P1 STG.E desc[UR34][R10.64], R147 ;  /* 0x000000930a001986 */ /* 0x0103e4000c101922 */
[----:B-1----:R-:W-:Y:S02]  /*43b00*/  IMAD.WIDE R10, R146, 0x4, R8 ;  /* 0x00000004920a7825 */ /* 0x002fe400078e0208 */
        /* <DEDUP_REMOVED lines=31> */
[----:B------:R-:W-:Y:S02]  /*43d00*/  LOP3.LUT P5, RZ, R19, 0x80000000, RZ, 0xc0, !PT ;  /* 0x8000000013ff7812 */ /* 0x000fe400078ac0ff */
[C---:B------:R-:W-:Y:S02]  /*43d10*/  LOP3.LUT P6, RZ, R20.reuse, 0x1, RZ, 0xc0, !PT ;  /* 0x0000000114ff7812 */ /* 0x040fe400078cc0ff */
[----:B------:R-:W-:Y:S01]  /*43d20*/  LOP3.LUT P0, RZ, R20, 0x2, RZ, 0xc0, !PT ;  /* 0x0000000214ff7812 */ /* 0x000fe2000780c0ff */
[----:B--2---:R-:W-:-:S05]  /*43d30*/  IMAD.WIDE R10, R150, 0x4, R2 ;  /* 0x00000004960a7825 */ /* 0x004fca00078e0202 */
[----:B------:R1:W-:Y:S02]  /*43d40*/  @P3 STG.E desc[UR34][R10.64], R153 ;  /* 0x000000990a003986 */ /* 0x0003e4000c101922 */
[----:B-1----:R-:W-:-:S05]  /*43d50*/  IMAD.WIDE R10, R150, 0x4, R4 ;  /* 0x00000004960a7825 */ /* 0x002fca00078e0204 */
[----:B------:R1:W-:Y:S02]  /*43d60*/  @P4 STG.E desc[UR34][R10.64], R151 ;  /* 0x000000970a004986 */ /* 0x0003e4000c101922 */
[----:B-1----:R-:W-:-:S05]  /*43d70*/  IMAD.WIDE R10, R150, 0x4, R6 ;  /* 0x00000004960a7825 */ /* 0x002fca00078e0206 */
[----:B---3--:R1:W-:Y:S04]  /*43d80*/  @P5 STG.E desc[UR34][R10.64], R149 ;  /* 0x000000950a005986 */ /* 0x0083e8000c101922 */
[----:B-1----:R-:W2:Y:S01]  /*43d90*/  LDL.LU R149, [R1+0xcd8] ;  /* 0x000cd80001957983 */ /* 0x002ea20000300800 */
[----:B------:R-:W-:-:S03]  /*43da0*/  IMAD.WIDE R10, R150, 0x4, R8 ;  /* 0x00000004960a7825 */ /* 0x000fc600078e0208 */
[----:B------:R-:W3:Y:S04]  /*43db0*/  LDL.LU R150, [R1+0xad8] ;  /* 0x000ad80001967983 */ /* 0x000ee80000300800 */
[----:B------:R1:W-:Y:S04]  /*43dc0*/  @P6 STG.E desc[UR34][R10.64], R148 ;  /* 0x000000940a006986 */ /* 0x0003e8000c101922 */
[----:B------:R-:W3:Y:S04]  /*43dd0*/  LDL.LU R14, [R1+0x8e8] ;  /* 0x0008e800010e7983 */ /* 0x000ee80000300800 */
[----:B------:R-:W3:Y:S04]  /*43de0*/  LDL.LU R15, [R1+0x6e8] ;  /* 0x0006e800010f7983 */ /* 0x000ee80000300800 */
[----:B------:R-:W3:Y:S04]  /*43df0*/  LDL.LU R136, [R1+0x4e8] ;  /* 0x0004e80001887983 */ /* 0x000ee80000300800 */
[----:B-1----:R-:W3:Y:S01]  /*43e00*/  LDL.LU R148, [R1+0x2e8] ;  /* 0x0002e80001947983 */ /* 0x002ee20000300800 */
[----:B----4-:R-:W-:-:S05]  /*43e10*/  IMAD.WIDE R10, R147, 0x4, R2 ;  /* 0x00000004930a7825 */ /* 0x010fca00078e0202 */
        /* <DEDUP_REMOVED lines=20> */
[C---:B------:R-:W-:Y:S01]  /*43f60*/  LOP3.LUT P5, RZ, R20.reuse, 0x8, RZ, 0xc0, !PT ;  /* 0x0000000814ff7812 */ /* 0x040fe200078ac0ff */
[----:B------:R-:W-:Y:S01]  /*43f70*/  IMAD.WIDE R10, R147, 0x4, R4 ;  /* 0x00000004930a7825 */ /* 0x000fe200078e0204 */
[----:B------:R-:W-:Y:S01]  /*43f80*/  LOP3.LUT P6, RZ, R20, 0x10, RZ, 0xc0, !PT ;  /* 0x0000001014ff7812 */ /* 0x000fe200078cc0ff */
        /* <DEDUP_REMOVED lines=25> */
[----:B------:R-:W2:Y:S04]  /*44120*/  LDL.LU R147, [R1+0x11cc] ;  /* 0x0011cc0001937983 */ /* 0x000ea80000300800 */
[----:B------:R4:W-:Y:S02]  /*44130*/  @P6 STG.E desc[UR34][R10.64], R14 ;  /* 0x0000000e0a006986 */ /* 0x0009e4000c101922 */
[----:B----4-:R-:W-:-:S05]  /*44140*/  IMAD.WIDE R10, R146, 0x4, R2 ;  /* 0x00000004920a7825 */ /* 0x010fca00078e0202 */
[----:B------:R1:W-:Y:S02]  /*44150*/  @P0 STG.E desc[UR34][R10.64], R15 ;  /* 0x0000000f0a000986 */ /* 0x0003e4000c101922 */
[----:B-1----:R-:W-:-:S05]  /*44160*/  IMAD.WIDE R10, R146, 0x4, R4 ;  /* 0x00000004920a7825 */ /* 0x002fca00078e0204 */
[----:B------:R1:W-:Y:S01]  /*44170*/  @P1 STG.E desc[UR34][R10.64], R136 ;  /* 0x000000880a001986 */ /* 0x0003e2000c101922 */
[----:B------:R-:W-:Y:S01]  /*44180*/  LOP3.LUT P1, RZ, R13, 0x4000, RZ, 0xc0, !PT ;  /* 0x000040000dff7812 */ /* 0x000fe2000782c0ff */
[----:B-1----:R-:W-:-:S12]  /*44190*/  IMAD.WIDE R10, R146, 0x4, R6 ;  /* 0x00000004920a7825 */ /* 0x002fd800078e0206 */
[----:B------:R1:W-:Y:S04]  /*441a0*/  @P1 STG.E desc[UR34][R10.64], R148 ;  /* 0x000000940a001986 */ /* 0x0003e8000c101922 */
[----:B-1----:R-:W4:Y:S01]  /*441b0*/  LDL.LU R148, [R1+0xae0] ;  /* 0x000ae00001947983 */ /* 0x002f220000300800 */
[----:B------:R-:W-:-:S03]  /*441c0*/  IMAD.WIDE R10, R146, 0x4, R8 ;  /* 0x00000004920a7825 */ /* 0x000fc600078e0208 */
        /* <DEDUP_REMOVED lines=27> */
[C---:B------:R-:W-:Y:S01]  /*44380*/  LOP3.LUT P5, RZ, R20.reuse, 0x40000, RZ, 0xc0, !PT ;  /* 0x0004000014ff7812 */ /* 0x040fe200078ac0ff */
[----:B-1----:R-:W-:Y:S02]  /*44390*/  IMAD.WIDE R10, R153, 0x4, R8 ;  /* 0x00000004990a7825 */ /* 0x002fe400078e0208 */
[----:B------:R-:W4:Y:S04]  /*443a0*/  LDL.LU R153, [R1+0x6f0] ;  /* 0x0006f00001997983 */ /* 0x000f280000300800 */
[----:B------:R1:W-:Y:S04]  /*443b0*/  @P3 STG.E desc[UR34][R10.64], R151 ;  /* 0x000000970a003986 */ /* 0x0003e8000c101922 */
[----:B-1----:R-:W4:Y:S01]  /*443c0*/  LDL.LU R151, [R1+0x4f0] ;  /* 0x0004f00001977983 */ /* 0x002f220000300800 */
[----:B------:R-:W-:-:S02]  /*443d0*/  LOP3.LUT P6, RZ, R20, 0x80000, RZ, 0xc0, !PT ;  /* 0x0008000014ff7812 */ /* 0x000fc400078cc0ff */
[----:B------:R-:W-:Y:S01]  /*443e0*/  LOP3.LUT P0, RZ, R20, 0x100000, RZ, 0xc0, !PT ;  /* 0x0010000014ff7812 */ /* 0x000fe2000780c0ff */
[----:B--2---:R-:W-:-:S05]  /*443f0*/  IMAD.WIDE R10, R147, 0x4, R2 ;  /* 0x00000004930a7825 */ /* 0x004fca00078e0202 */
[----:B------:R1:W-:Y:S02]  /*44400*/  @P4 STG.E desc[UR34][R10.64], R149 ;  /* 0x000000950a004986 */ /* 0x0003e4000c101922 */
[C---:B-1----:R-:W-:Y:S02]  /*44410*/  IMAD.WIDE R10, R147.reuse, 0x4, R4 ;  /* 0x00000004930a7825 */ /* 0x042fe400078e0204 */
[----:B------:R-:W2:Y:S04]  /*44420*/  LDL.LU R149, [R1+0x2f0] ;  /* 0x0002f00001957983 */ /* 0x000ea80000300800 */
[----:B---3--:R1:W-:Y:S04]  /*44430*/  @P5 STG.E desc[UR34][R10.64], R150 ;  /* 0x000000960a005986 */ /* 0x0083e8000c101922 */
[----:B-1----:R-:W3:Y:S01]  /*44440*/  LDL.LU R150, [R1+0x11d0] ;  /* 0x0011d00001967983 */ /* 0x002ee20000300800 */
[----:B------:R-:W-:-:S03]  /*44450*/  IMAD.WIDE R10, R147, 0x4, R6 ;  /* 0x00000004930a7825 */ /* 0x000fc600078e0206 */
[----:B------:R-:W2:Y:S04]  /*44460*/  LDL.LU R136, [R1+0xf0] ;  /* 0x0000f00001887983 */ /* 0x000ea80000300800 */
[----:B------:R-:W2:Y:S04]  /*44470*/  LDL.LU R137, [R1+0xf54] ;  /* 0x000f540001897983 */ /* 0x000ea80000300800 */
[----:B----4-:R1:W-:Y:S02]  /*44480*/  @P6 STG.E desc[UR34][R10.64], R148 ;  /* 0x000000940a006986 */ /* 0x0103e4000c101922 */
[----:B-1----:R-:W-:-:S02]  /*44490*/  IMAD.WIDE R10, R147, 0x4, R8 ;  /* 0x00000004930a7825 */ /* 0x002fc400078e0208 */
[----:B------:R-:W4:Y:S04]  /*444a0*/  LDL.LU R148, [R1+0xce4] ;  /* 0x000ce40001947983 */ /* 0x000f280000300800 */
[----:B------:R1:W-:Y:S04]  /*444b0*/  @P0 STG.E desc[UR34][R10.64], R146 ;  /* 0x000000920a000986 */ /* 0x0003e8000c101922 */
[----:B------:R-:W4:Y:S04]  /*444c0*/  LDL.LU R147, [R1+0xae4] ;  /* 0x000ae40001937983 */ /* 0x000f280000300800 */
[----:B-1----:R-:W4:Y:S01]  /*444d0*/  LDL.LU R146, [R1+0x11d4] ;  /* 0x0011d40001927983 */ /* 0x002f220000300800 */
[----:B------:R-:W-:-:S02]  /*444e0*/  LOP3.LUT P5, RZ, R20, 0x1000000, RZ, 0xc0, !PT ;  /* 0x0100000014ff7812 */ /* 0x000fc400078ac0ff */
[----:B------:R-:W-:Y:S01]  /*444f0*/  LOP3.LUT P0, RZ, R20, 0x8000000, RZ, 0xc0, !PT ;  /* 0x0800000014ff7812 */ /* 0x000fe2000780c0ff */
[----:B------:R-:W4:Y:S01]  /*44500*/  LDL.LU R22, [R1+0x8f4] ;  /* 0x0008f40001167983 */ /* 0x000f220000300800 */
[----:B------:R-:W-:Y:S02]  /*44510*/  LOP3.LUT R13, R13, 0xffffffbf, RZ, 0xc0, !PT ;  /* 0xffffffbf0d0d7812 */ /* 0x000fe400078ec0ff */
[----:B------:R-:W-:Y:S01]  /*44520*/  LOP3.LUT P1, RZ, R21, 0x2, RZ, 0xc0, !PT ;  /* 0x0000000215ff7812 */ /* 0x000fe2000782c0ff */
[----:B------:R-:W4:Y:S04]  /*44530*/  LDL.LU R158, [R1+0x6f4] ;  /* 0x0006f400019e7983 */ /* 0x000f280000300800 */
[----:B------:R-:W4:Y:S02]  /*44540*/  LDL.LU R138, [R1+0x4f4] ;  /* 0x0004f400018a7983 */ /* 0x000f240000300800 */
[----:B------:R-:W-:-:S02]  /*44550*/  @P5 LOP3.LUT R13, R13, 0x40, RZ, 0xfc, !PT ;  /* 0x000000400d0d5812 */ /* 0x000fc400078efcff */
[C---:B------:R-:W-:Y:S01]  /*44560*/  LOP3.LUT P3, RZ, R20.reuse, 0x200000, RZ, 0xc0, !PT ;  /* 0x0020000014ff7812 */ /* 0x040fe2000786c0ff */
[----:B------:R-:W4:Y:S01]  /*44570*/  LDL.LU R252, [R1+0x2f4] ;  /* 0x0002f40001fc7983 */ /* 0x000f220000300800 */
[----:B------:R-:W-:Y:S02]  /*44580*/  LOP3.LUT R13, R13, 0xffffffdf, RZ, 0xc0, !PT ;  /* 0xffffffdf0d0d7812 */ /* 0x000fe400078ec0ff */
[C---:B------:R-:W-:Y:S01]  /*44590*/  LOP3.LUT P4, RZ, R20.reuse, 0x400000, RZ, 0xc0, !PT ;  /* 0x0040000014ff7812 */ /* 0x040fe2000788c0ff */
[----:B------:R-:W4:Y:S01]  /*445a0*/  LDL.LU R144, [R1+0xf4] ;  /* 0x0000f40001907983 */ /* 0x000f220000300800 */
[----:B------:R-:W-:Y:S02]  /*445b0*/  @P0 LOP3.LUT R13, R13, 0x20, RZ, 0xfc, !PT ;  /* 0x000000200d0d0812 */ /* 0x000fe400078efcff */
[----:B------:R-:W-:Y:S01]  /*445c0*/  LOP3.LUT P5, RZ, R20, 0x800000, RZ, 0xc0, !PT ;  /* 0x0080000014ff7812 */ /* 0x000fe200078ac0ff */
[----:B------:R-:W4:Y:S01]  /*445d0*/  LDL.LU R145, [R1+0xf58] ;  /* 0x000f580001917983 */ /* 0x000f220000300800 */
[----:B------:R-:W-:-:S03]  /*445e0*/  LOP3.LUT R13, R13, 0xfffffffe, RZ, 0xc0, !PT ;  /* 0xfffffffe0d0d7812 */ /* 0x000fc600078ec0ff */
[----:B------:R-:W4:Y:S01]  /*445f0*/  LDL.LU R139, [R1+0xce8] ;  /* 0x000ce800018b7983 */ /* 0x000f220000300800 */
        /* <DEDUP_REMOVED lines=14> */
[----:B------:R-:W-:Y:S01]  /*446e0*/  LOP3.LUT P0, RZ, R20, 0x4000000, RZ, 0xc0, !PT ;  /* 0x0400000014ff7812 */ /* 0x000fe2000780c0ff */
[----:B---3--:R-:W-:-:S05]  /*446f0*/  IMAD.WIDE R10, R150, 0x4, R2 ;  /* 0x00000004960a7825 */ /* 0x008fca00078e0202 */
[----:B------:R1:W-:Y:S02]  /*44700*/  @P3 STG.E desc[UR34][R10.64], R153 ;  /* 0x000000990a003986 */ /* 0x0003e4000c101922 */
[C---:B-1----:R-:W-:Y:S02]  /*44710*/  IMAD.WIDE R10, R150.reuse, 0x4, R4 ;  /* 0x00000004960a7825 */ /* 0x042fe400078e0204 */
[----:B------:R-:W3:Y:S04]  /*44720*/  LDL.LU R153, [R1+0xae8] ;  /* 0x000ae80001997983 */ /* 0x000ee80000300800 */
[----:B------:R1:W-:Y:S02]  /*44730*/  @P4 STG.E desc[UR34][R10.64], R151 ;  /* 0x000000970a004986 */ /* 0x0003e4000c101922 */
[----:B-1----:R-:W-:-:S02]  /*44740*/  IMAD.WIDE R10, R150, 0x4, R6 ;  /* 0x00000004960a7825 */ /* 0x002fc400078e0206 */
[----:B------:R-:W3:Y:S04]  /*44750*/  LDL.LU R151, [R1+0x11dc] ;  /* 0x0011dc0001977983 */ /* 0x000ee80000300800 */
[----:B--2---:R1:W-:Y:S01]  /*44760*/  @P5 STG.E desc[UR34][R10.64], R149 ;  /* 0x000000950a005986 */ /* 0x0043e2000c101922 */
[----:B------:R-:W-:Y:S01]  /*44770*/  LOP3.LUT P5, RZ, R13, 0x40, RZ, 0xc0, !PT ;  /* 0x000000400dff7812 */ /* 0x000fe200078ac0ff */
[----:B-1----:R-:W-:Y:S02]  /*44780*/  IMAD.WIDE R10, R150, 0x4, R8 ;  /* 0x00000004960a7825 */ /* 0x002fe400078e0208 */
[----:B------:R-:W2:Y:S10]  /*44790*/  LDL.LU R149, [R1+0x8f8] ;  /* 0x0008f80001957983 */ /* 0x000eb40000300800 */
[----:B------:R4:W-:Y:S04]  /*447a0*/  @P5 STG.E desc[UR34][R10.64], R136 ;  /* 0x000000880a005986 */ /* 0x0009e8000c101922 */
[----:B------:R-:W2:Y:S01]  /*447b0*/  LDL.LU R150, [R1+0x11e0] ;  /* 0x0011e00001967983 */ /* 0x000ea20000300800 */
[----:B----4-:R-:W-:-:S05]  /*447c0*/  IMAD.WIDE R10, R146, 0x4, R2 ;  /* 0x00000004920a7825 */ /* 0x010fca00078e0202 */
[----:B------:R1:W-:Y:S02]  /*447d0*/  @P6 STG.E desc[UR34][R10.64], R137 ;  /* 0x000000890a006986 */ /* 0x0003e4000c101922 */
[----:B-1----:R-:W-:-:S05]  /*447e0*/  IMAD.WIDE R10, R146, 0x4, R4 ;  /* 0x00000004920a7825 */ /* 0x002fca00078e0204 */
[----:B------:R1:W-:Y:S01]  /*447f0*/  @P0 STG.E desc[UR34][R10.64], R148 ;  /* 0x000000940a000986 */ /* 0x0003e2000c101922 */
[----:B------:R-:W-:-:S03]  /*44800*/  LOP3.LUT P0, RZ, R13, 0x20, RZ, 0xc0, !PT ;  /* 0x000000200dff7812 */ /* 0x000fc6000780c0ff */
[----:B-1----:R-:W4:Y:S01]  /*44810*/  LDL.LU R148, [R1+0x6f8] ;  /* 0x0006f80001947983 */ /* 0x002f220000300800 */
[----:B------:R-:W-:-:S09]  /*44820*/  IMAD.WIDE R10, R146, 0x4, R6 ;  /* 0x00000004920a7825 */ /* 0x000fd200078e0206 */
        /* <DEDUP_REMOVED lines=20> */
[C---:B------:R-:W-:Y:S02]  /*44970*/  LOP3.LUT P3, RZ, R21.reuse, 0x8, RZ, 0xc0, !PT ;  /* 0x0000000815ff7812 */ /* 0x040fe4000786c0ff */
[C---:B------:R-:W-:Y:S02]  /*44980*/  LOP3.LUT P4, RZ, R21.reuse, 0x10, RZ, 0xc0, !PT ;  /* 0x0000001015ff7812 */ /* 0x040fe4000788c0ff */
[C---:B------:R-:W-:Y:S02]  /*44990*/  LOP3.LUT P5, RZ, R21.reuse, 0x20, RZ, 0xc0, !PT ;  /* 0x0000002015ff7812 */ /* 0x040fe400078ac0ff */
[----:B------:R-:W-:-:S02]  /*449a0*/  LOP3.LUT P6, RZ, R21, 0x40, RZ, 0xc0, !PT ;  /* 0x0000004015ff7812 */ /* 0x000fc400078cc0ff */
[----:B------:R-:W-:Y:S01]  /*449b0*/  LOP3.LUT P0, RZ, R21, 0x80, RZ, 0xc0, !PT ;  /* 0x0000008015ff7812 */ /* 0x000fe2000780c0ff */
[----:B---3--:R-:W-:-:S05]  /*449c0*/  IMAD.WIDE R10, R151, 0x4, R2 ;  /* 0x00000004970a7825 */ /* 0x008fca00078e0202 */
[----:B------:R1:W-:Y:S02]  /*449d0*/  @P1 STG.E desc[UR34][R10.64], R145 ;  /* 0x000000910a001986 */ /* 0x0003e4000c101922 */
[----:B-1----:R-:W-:-:S05]  /*449e0*/  IMAD.WIDE R10, R151, 0x4, R4 ;  /* 0x00000004970a7825 */ /* 0x002fca00078e0204 */
[----:B------:R1:W-:Y:S02]  /*449f0*/  @P2 STG.E desc[UR34][R10.64], R139 ;  /* 0x0000008b0a002986 */ /* 0x0003e4000c101922 */
[----:B-1----:R-:W-:-:S05]  /*44a00*/  IMAD.WIDE R10, R151, 0x4, R6 ;  /* 0x00000004970a7825 */ /* 0x002fca00078e0206 */
[----:B------:R1:W-:Y:S02]  /*44a10*/  @P3 STG.E desc[UR34][R10.64], R153 ;  /* 0x000000990a003986 */ /* 0x0003e4000c101922 */
[----:B-1----:R-:W-:Y:S02]  /*44a20*/  IMAD.WIDE R10, R151, 0x4, R8 ;  /* 0x00000004970a7825 */ /* 0x002fe400078e0208 */
[----:B------:R-:W3:Y:S04]  /*44a30*/  LDL.LU R151, [R1+0x11e8] ;  /* 0x0011e80001977983 */ /* 0x000ee80000300800 */
[----:B--2---:R1:W-:Y:S02]  /*44a40*/  @P4 STG.E desc[UR34][R10.64], R149 ;  /* 0x000000950a004986 */ /* 0x0043e4000c101922 */
[----:B-1----:R-:W-:-:S05]  /*44a50*/  IMAD.WIDE R10, R150, 0x4, R2 ;  /* 0x00000004960a7825 */ /* 0x002fca00078e0202 */
[----:B----4-:R1:W-:Y:S04]  /*44a60*/  @P5 STG.E desc[UR34][R10.64], R148 ;  /* 0x000000940a005986 */ /* 0x0103e8000c101922 */
[----:B-1----:R-:W2:Y:S01]  /*44a70*/  LDL.LU R148, [R1+0xf8] ;  /* 0x0000f80001947983 */ /* 0x002ea20000300800 */
[----:B------:R-:W-:-:S03]  /*44a80*/  IMAD.WIDE R10, R150, 0x4, R4 ;  /* 0x00000004960a7825 */ /* 0x000fc600078e0204 */
[----:B------:R-:W4:Y:S01]  /*44a90*/  LDL.LU R145, [R1+0x11e4] ;  /* 0x0011e40001917983 */ /* 0x000f220000300800 */
[----:B------:R-:W-:-:S03]  /*44aa0*/  IMAD.WIDE R12, R150, 0x4, R6 ;  /* 0x00000004960c7825 */ /* 0x000fc600078e0206 */
[----:B------:R1:W-:Y:S04]  /*44ab0*/  @P6 STG.E desc[UR34][R10.64], R147 ;  /* 0x000000930a006986 */ /* 0x0003e8000c101922 */
[----:B------:R1:W-:Y:S04]  /*44ac0*/  @P0 STG.E desc[UR34][R12.64], R146 ;  /* 0x000000920c000986 */ /* 0x0003e8000c101922 */
[----:B-1----:R-:W3:Y:S04]  /*44ad0*/  LDL.LU R147, [R1+0xf5c] ;  /* 0x000f5c0001937983 */ /* 0x002ee80000300800 */
[----:B------:R-:W3:Y:S04]  /*44ae0*/  LDL.LU R146, [R1+0xcec] ;  /* 0x000cec0001927983 */ /* 0x000ee80000300800 */
[----:B------:R-:W3:Y:S04]  /*44af0*/  LDL.LU R144, [R1+0xaec] ;  /* 0x000aec0001907983 */ /* 0x000ee80000300800 */
[----:B------:R-:W3:Y:S04]  /*44b00*/  LDL.LU R139, [R1+0x8fc] ;  /* 0x0008fc00018b7983 */ /* 0x000ee80000300800 */
[----:B------:R-:W3:Y:S04]  /*44b10*/  LDL.LU R149, [R1+0x6fc] ;  /* 0x0006fc0001957983 */ /* 0x000ee80000300800 */
[----:B------:R-:W3:Y:S01]  /*44b20*/  LDL.LU R153, [R1+0x4fc] ;  /* 0x0004fc0001997983 */ /* 0x000ee20000300800 */
[----:B------:R-:W-:-:S02]  /*44b30*/  LOP3.LUT P1, RZ, R21, 0x200, RZ, 0xc0, !PT ;  /* 0x0000020015ff7812 */ /* 0x000fc4000782c0ff */
[----:B------:R-:W-:Y:S01]  /*44b40*/  LOP3.LUT R21, R21, 0x7fffffff, RZ, 0xc0, !PT ;  /* 0x7fffffff15157812 */ /* 0x000fe200078ec0ff */
[----:B------:R-:W3:Y:S10]  /*44b50*/  LDL.LU R159, [R1+0x2fc] ;  /* 0x0002fc00019f7983 */ /* 0x000ef40000300800 */
[----:B------:R-:W-:-:S04]  /*44b60*/  @P1 LOP3.LUT R21, R21, 0x80000000, RZ, 0xfc, !PT ;  /* 0x8000000015151812 */ /* 0x000fc800078efcff */
[C---:B------:R-:W-:Y:S02]  /*44b70*/  LOP3.LUT P6, RZ, R21.reuse, 0x20000, RZ, 0xc0, !PT ;  /* 0x0002000015ff7812 */ /* 0x040fe400078cc0ff */
[C---:B------:R-:W-:Y:S02]  /*44b80*/  LOP3.LUT P1, RZ, R21.reuse, 0x100, RZ, 0xc0, !PT ;  /* 0x0000010015ff7812 */ /* 0x040fe4000782c0ff */
[C---:B------:R-:W-:Y:S02]  /*44b90*/  LOP3.LUT P2, RZ, R21.reuse, 0x400, RZ, 0xc0, !PT ;  /* 0x0000040015ff7812 */ /* 0x040fe4000784c0ff */
[C---:B------:R-:W-:Y:S02]  /*44ba0*/  LOP3.LUT P3, RZ, R21.reuse, 0x800, RZ, 0xc0, !PT ;  /* 0x0000080015ff7812 */ /* 0x040fe4000786c0ff */
[C---:B------:R-:W-:Y:S02]  /*44bb0*/  LOP3.LUT P4, RZ, R21.reuse, 0x1000, RZ, 0xc0, !PT ;  /* 0x0000100015ff7812 */ /* 0x040fe4000788c0ff */
[----:B------:R-:W-:-:S02]  /*44bc0*/  LOP3.LUT P5, RZ, R21, 0x2000, RZ, 0xc0, !PT ;  /* 0x0000200015ff7812 */ /* 0x000fc400078ac0ff */
[----:B------:R-:W-:-:S04]  /*44bd0*/  LOP3.LUT R21, R21, 0xefffffff, RZ, 0xc0, !PT ;  /* 0xefffffff15157812 */ /* 0x000fc800078ec0ff */
[----:B------:R-:W-:-:S04]  /*44be0*/  @P6 LOP3.LUT R21, R21, 0x10000000, RZ, 0xfc, !PT ;  /* 0x1000000015156812 */ /* 0x000fc800078efcff */
[C---:B------:R-:W-:Y:S02]  /*44bf0*/  LOP3.LUT P6, RZ, R21.reuse, 0x10000, RZ, 0xc0, !PT ;  /* 0x0001000015ff7812 */ /* 0x040fe400078cc0ff */
[----:B------:R-:W-:-:S11]  /*44c00*/  LOP3.LUT R21, R21, 0xdfffffff, RZ, 0xc0, !PT ;  /* 0xdfffffff15157812 */ /* 0x000fd600078ec0ff */
[----:B------:R-:W-:-:S04]  /*44c10*/  @P6 LOP3.LUT R21, R21, 0x20000000, RZ, 0xfc, !PT ;  /* 0x2000000015156812 */ /* 0x000fc800078efcff */
[C---:B------:R-:W-:Y:S02]  /*44c20*/  LOP3.LUT P6, RZ, R21.reuse, 0x8000, RZ, 0xc0, !PT ;  /* 0x0000800015ff7812 */ /* 0x040fe400078cc0ff */
[----:B------:R-:W-:-:S11]  /*44c30*/  LOP3.LUT R21, R21, 0xbfffffff, RZ, 0xc0, !PT ;  /* 0xbfffffff15157812 */ /* 0x000fd600078ec0ff */
[----:B------:R-:W-:-:S04]  /*44c40*/  @P6 LOP3.LUT R21, R21, 0x40000000, RZ, 0xfc, !PT ;  /* 0x4000000015156812 */ /* 0x000fc800078efcff */
[C---:B------:R-:W-:Y:S02]  /*44c50*/  LOP3.LUT P0, RZ, R21.reuse, 0x100000, RZ, 0xc0, !PT ;  /* 0x0010000015ff7812 */ /* 0x040fe4000780c0ff */
[C---:B------:R-:W-:Y:S02]  /*44c60*/  LOP3.LUT P6, RZ, R21.reuse, 0x4000, RZ, 0xc0, !PT ;  /* 0x0000400015ff7812 */ /* 0x040fe400078cc0ff */
[----:B------:R-:W-:-:S09]  /*44c70*/  LOP3.LUT R21, R21, 0xfbffffff, RZ, 0xc0, !PT ;  /* 0xfbffffff15157812 */ /* 0x000fd200078ec0ff */
[----:B------:R-:W-:-:S04]  /*44c80*/  @P0 LOP3.LUT R21, R21, 0x4000000, RZ, 0xfc, !PT ;  /* 0x0400000015150812 */ /* 0x000fc800078efcff */
[C---:B------:R-:W-:Y:S02]  /*44c90*/  LOP3.LUT P0, RZ, R21.reuse, 0x80000, RZ, 0xc0, !PT ;  /* 0x0008000015ff7812 */ /* 0x040fe4000780c0ff */
[----:B------:R-:W-:Y:S01]  /*44ca0*/  LOP3.LUT R21, R21, 0xf7ffffff, RZ, 0xc0, !PT ;  /* 0xf7ffffff15157812 */ /* 0x000fe200078ec0ff */
[----:B------:R-:W-:Y:S02]  /*44cb0*/  IMAD.WIDE R14, R150, 0x4, R8 ;  /* 0x00000004960e7825 */ /* 0x000fe400078e0208 */
[----:B------:R-:W3:Y:S08]  /*44cc0*/  LDL.LU R150, [R1+0x11ec] ;  /* 0x0011ec0001967983 */ /* 0x000ef00000300800 */
[----:B------:R-:W-:Y:S01]  /*44cd0*/  @P0 LOP3.LUT R21, R21, 0x8000000, RZ, 0xfc, !PT ;  /* 0x0800000015150812 */ /* 0x000fe200078efcff */
[----:B--2---:R1:W-:Y:S03]  /*44ce0*/  @P1 STG.E desc[UR34][R14.64], R148 ;  /* 0x000000940e001986 */ /* 0x0043e6000c101922 */
[----:B------:R-:W-:Y:S01]  /*44cf0*/  LOP3.LUT P1, RZ, R21, 0x80000000, RZ, 0xc0, !PT ;  /* 0x8000000015ff7812 */ /* 0x000fe2000782c0ff */
[C---:B----4-:R-:W-:Y:S01]  /*44d00*/  IMAD.WIDE R10, R145.reuse, 0x4, R2 ;  /* 0x00000004910a7825 */ /* 0x050fe200078e0202 */
[----:B-1----:R-:W2:Y:S11]  /*44d10*/  LDL.LU R148, [R1+0xfc] ;  /* 0x0000fc0001947983 */ /* 0x002eb60000300800 */
[----:B---3--:R1:W-:Y:S04]  /*44d20*/  @P1 STG.E desc[UR34][R10.64], R147 ;  /* 0x000000930a001986 */ /* 0x0083e8000c101922 */
[----:B-1----:R-:W3:Y:S01]  /*44d30*/  LDL.LU R147, [R1+0xaf0] ;  /* 0x000af00001937983 */ /* 0x002ee20000300800 */
[----:B------:R-:W-:-:S05]  /*44d40*/  IMAD.WIDE R10, R145, 0x4, R4 ;  /* 0x00000004910a7825 */ /* 0x000fca00078e0204 */
[----:B------:R1:W-:Y:S04]  /*44d50*/  @P2 STG.E desc[UR34][R10.64], R146 ;  /* 0x000000920a002986 */ /* 0x0003e8000c101922 */
[----:B-1----:R-:W4:Y:S01]  /*44d60*/  LDL.LU R146, [R1+0xf60] ;  /* 0x000f600001927983 */ /* 0x002f220000300800 */
[----:B------:R-:W-:-:S05]  /*44d70*/  IMAD.WIDE R10, R145, 0x4, R6 ;  /* 0x00000004910a7825 */ /* 0x000fca00078e0206 */
[----:B------:R1:W-:Y:S04]  /*44d80*/  @P3 STG.E desc[UR34][R10.64], R144 ;  /* 0x000000900a003986 */ /* 0x0003e8000c101922 */
[----:B-1----:R-:W4:Y:S01]  /*44d90*/  LDL.LU R144, [R1+0xcf0] ;  /* 0x000cf00001907983 */ /* 0x002f220000300800 */
[----:B------:R-:W-:-:S03]  /*44da0*/  IMAD.WIDE R10, R145, 0x4, R8 ;  /* 0x00000004910a7825 */ /* 0x000fc600078e0208 */
[----:B------:R-:W4:Y:S04]  /*44db0*/  LDL.LU R145, [R1+0x900] ;  /* 0x0009000001917983 */ /* 0x000f280000300800 */
[----:B------:R1:W-:Y:S02]  /*44dc0*/  @P4 STG.E desc[UR34][R10.64], R139 ;  /* 0x0000008b0a004986 */ /* 0x0003e4000c101922 */
[----:B-1----:R-:W-:-:S05]  /*44dd0*/  IMAD.WIDE R10, R151, 0x4, R2 ;  /* 0x00000004970a7825 */ /* 0x002fca00078e0202 */
[----:B------:R1:W-:Y:S04]  /*44de0*/  @P5 STG.E desc[UR34][R10.64], R149 ;  /* 0x000000950a005986 */ /* 0x0003e8000c101922 */
[----:B-1----:R-:W4:Y:S01]  /*44df0*/  LDL.LU R149, [R1+0x11f0] ;  /* 0x0011f00001957983 */ /* 0x002f220000300800 */
[----:B------:R-:W-:-:S03]  /*44e00*/  IMAD.WIDE R10, R151, 0x4, R4 ;  /* 0x00000004970a7825 */ /* 0x000fc600078e0204 */
[----:B------:R-:W4:Y:S04]  /*44e10*/  LDL.LU R139, [R1+0x700] ;  /* 0x00070000018b7983 */ /* 0x000f280000300800 */
[----:B------:R1:W-:Y:S04]  /*44e20*/  @P6 STG.E desc[UR34][R10.64], R153 ;  /* 0x000000990a006986 */ /* 0x0003e8000c101922 */
[----:B------:R-:W4:Y:S04]  /*44e30*/  LDL.LU R14, [R1+0x1418] ;  /* 0x00141800010e7983 */ /* 0x000f280000300800 */
[----:B-1----:R-:W4:Y:S01]  /*44e40*/  LDL.LU R153, [R1+0x100] ;  /* 0x0001000001997983 */ /* 0x002f220000300800 */
[----:B------:R-:W-:Y:S01]  /*44e50*/  LOP3.LUT P6, RZ, R21, 0x40000000, RZ, 0xc0, !PT ;  /* 0x4000000015ff7812 */ /* 0x000fe200078cc0ff */
[----:B------:R-:W-:-:S12]  /*44e60*/  IMAD.WIDE R10, R151, 0x4, R6 ;  /* 0x00000004970a7825 */ /* 0x000fd800078e0206 */
[----:B------:R1:W-:Y:S01]  /*44e70*/  @P6 STG.E desc[UR34][R10.64], R159 ;  /* 0x0000009f0a006986 */ /* 0x0003e2000c101922 */
[----:B------:R-:W-:Y:S01]  /*44e80*/  LOP3.LUT P6, RZ, R21, 0x20000000, RZ, 0xc0, !PT ;  /* 0x2000000015ff7812 */ /* 0x000fe200078cc0ff */
[----:B-1----:R-:W-:Y:S01]  /*44e90*/  IMAD.WIDE R10, R151, 0x4, R8 ;  /* 0x00000004970a7825 */ /* 0x002fe200078e0208 */
[C---:B------:R-:W-:Y:S01]  /*44ea0*/  LOP3.LUT P0, RZ, R21.reuse, 0x40000, RZ, 0xc0, !PT ;  /* 0x0004000015ff7812 */ /* 0x040fe2000780c0ff */
[----:B------:R-:W4:Y:S01]  /*44eb0*/  LDL.LU R151, [R1+0x11f4] ;  /* 0x0011f40001977983 */ /* 0x000f220000300800 */
[C---:B------:R-:W-:Y:S02]  /*44ec0*/  LOP3.LUT P1, RZ, R21.reuse, 0x200000, RZ, 0xc0, !PT ;  /* 0x0020000015ff7812 */ /* 0x040fe4000782c0ff */
[----:B------:R-:W-:-:S07]  /*44ed0*/  LOP3.LUT P2, RZ, R21, 0x400000, RZ, 0xc0, !PT ;  /* 0x0040000015ff7812 */ /* 0x000fce000784c0ff */
[----:B--2---:R1:W-:Y:S01]  /*44ee0*/  @P6 STG.E desc[UR34][R10.64], R148 ;  /* 0x000000940a006986 */ /* 0x0043e2000c101922 */
[----:B------:R-:W-:Y:S01]  /*44ef0*/  LOP3.LUT P6, RZ, R21, 0x10000000, RZ, 0xc0, !PT ;  /* 0x1000000015ff7812 */ /* 0x000fe200078cc0ff */
[C---:B-1----:R-:W-:Y:S02]  /*44f00*/  IMAD.WIDE R10, R150.reuse, 0x4, R2 ;  /* 0x00000004960a7825 */ /* 0x042fe400078e0202 */
[----:B------:R-:W2:Y:S10]  /*44f10*/  LDL.LU R148, [R1+0x500] ;  /* 0x0005000001947983 */ /* 0x000eb40000300800 */
[----:B---3--:R1:W-:Y:S02]  /*44f20*/  @P6 STG.E desc[UR34][R10.64], R147 ;  /* 0x000000930a006986 */ /* 0x0083e4000c101922 */
[----:B-1----:R-:W-:-:S02]  /*44f30*/  IMAD.WIDE R10, R150, 0x4, R4 ;  /* 0x00000004960a7825 */ /* 0x002fc400078e0204 */
[----:B------:R-:W3:Y:S04]  /*44f40*/  LDL.LU R147, [R1+0x300] ;  /* 0x0003000001937983 */ /* 0x000ee80000300800 */
[----:B----4-:R1:W-:Y:S01]  /*44f50*/  @P0 STG.E desc[UR34][R10.64], R146 ;  /* 0x000000920a000986 */ /* 0x0103e2000c101922 */
[C---:B------:R-:W-:Y:S01]  /*44f60*/  LOP3.LUT P0, RZ, R21.reuse, 0x8000000, RZ, 0xc0, !PT ;  /* 0x0800000015ff7812 */ /* 0x040fe2000780c0ff */
[C---:B-1----:R-:W-:Y:S02]  /*44f70*/  IMAD.WIDE R10, R150.reuse, 0x4, R6 ;  /* 0x00000004960a7825 */ /* 0x042fe400078e0206 */
[----:B------:R-:W4:Y:S10]  /*44f80*/  LDL.LU R146, [R1+0xaf4] ;  /* 0x000af40001927983 */ /* 0x000f340000300800 */
[----:B------:R1:W-:Y:S01]  /*44f90*/  @P0 STG.E desc[UR34][R10.64], R144 ;  /* 0x000000900a000986 */ /* 0x0003e2000c101922 */
[----:B------:R-:W-:Y:S01]  /*44fa0*/  LOP3.LUT P0, RZ, R21, 0x4000000, RZ, 0xc0, !PT ;  /* 0x0400000015ff7812 */ /* 0x000fe2000780c0ff */
[----:B-1----:R-:W-:-:S02]  /*44fb0*/  IMAD.WIDE R10, R150, 0x4, R8 ;  /* 0x00000004960a7825 */ /* 0x002fc400078e0208 */
[----:B------:R-:W4:Y:S04]  /*44fc0*/  LDL.LU R150, [R1+0x11f8] ;  /* 0x0011f80001967983 */ /* 0x000f280000300800 */
[----:B------:R-:W4:Y:S06]  /*44fd0*/  LDL.LU R159, [R1+0xf64] ;  /* 0x000f6400019f7983 */ /* 0x000f2c0000300800 */
[----:B------:R1:W-:Y:S04]  /*44fe0*/  @P0 STG.E desc[UR34][R10.64], R145 ;  /* 0x000000910a000986 */ /* 0x0003e8000c101922 */
[----:B------:R-:W4:Y:S04]  /*44ff0*/  LDL.LU R144, [R1+0xcf4] ;  /* 0x000cf40001907983 */ /* 0x000f280000300800 */
[----:B-1----:R-:W4:Y:S01]  /*45000*/  LDL.LU R145, [R1+0x904] ;  /* 0x0009040001917983 */ /* 0x002f220000300800 */
[----:B------:R-:W-:-:S04]  /*45010*/  IMAD.WIDE R10, R149, 0x4, R2 ;  /* 0x00000004950a7825 */ /* 0x000fc800078e0202 */
[----:B------:R-:W-:Y:S01]  /*45020*/  IMAD.WIDE R12, R149, 0x4, R4 ;  /* 0x00000004950c7825 */ /* 0x000fe200078e0204 */
[----:B------:R1:W-:Y:S04]  /*45030*/  @P1 STG.E desc[UR34][R10.64], R139 ;  /* 0x0000008b0a001986 */ /* 0x0003e8000c101922 */
[----:B-1----:R-:W4:Y:S04]  /*45040*/  LDL.LU R139, [R1+0x704] ;  /* 0x00070400018b7983 */ /* 0x002f280000300800 */
[----:B------:R1:W-:Y:S04]  /*45050*/  @P2 STG.E desc[UR34][R12.64], R153 ;  /* 0x000000990c002986 */ /* 0x0003e8000c101922 */
[----:B-1----:R-:W4:Y:S01]  /*45060*/  LDL.LU R153, [R1+0x104] ;  /* 0x0001040001997983 */ /* 0x002f220000300800 */
[----:B------:R-:W-:-:S02]  /*45070*/  LOP3.LUT P3, RZ, R21, 0x800000, RZ, 0xc0, !PT ;  /* 0x0080000015ff7812 */ /* 0x000fc4000786c0ff */
[----:B------:R-:W-:Y:S02]  /*45080*/  LOP3.LUT P4, RZ, R21, 0x1000000, RZ, 0xc0, !PT ;  /* 0x0100000015ff7812 */ /* 0x000fe4000788c0ff */
[C---:B------:R-:W-:Y:S01]  /*45090*/  LOP3.LUT P5, RZ, R0.reuse, 0x40, RZ, 0xc0, !PT ;  /* 0x0000004000ff7812 */ /* 0x040fe200078ac0ff */
[----:B------:R-:W-:Y:S01]  /*450a0*/  IMAD.WIDE R10, R149, 0x4, R6 ;  /* 0x00000004950a7825 */ /* 0x000fe200078e0206 */
[----:B------:R-:W-:Y:S02]  /*450b0*/  LOP3.LUT P6, RZ, R0, 0x80, RZ, 0xc0, !PT ;  /* 0x0000008000ff7812 */ /* 0x000fe400078cc0ff */
[----:B------:R-:W-:Y:S01]  /*450c0*/  LOP3.LUT P0, RZ, R21, 0x2000000, RZ, 0xc0, !PT ;  /* 0x0200000015ff7812 */ /* 0x000fe2000780c0ff */
[----:B------:R-:W-:Y:S02]  /*450d0*/  VIADD R0, R23, 0x83 ;  /* 0x0000008317007836 */ /* 0x000fe40000000000 */
[----:B------:R-:W-:Y:S01]  /*450e0*/  IMAD.WIDE R12, R149, 0x4, R8 ;  /* 0x00000004950c7825 */ /* 0x000fe200078e0208 */
[----:B------:R-:W-:Y:S01]  /*450f0*/  ISETP.LT.AND P1, PT, R156, R14, !P0 ;  /* 0x0000000e9c00720c */ /* 0x000fe20004721270 */
[----:B------:R-:W4:Y:S01]  /*45100*/  LDL.LU R149, [R1+0x11fc] ;  /* 0x0011fc0001957983 */ /* 0x000f220000300800 */
[----:B------:R-:W-:Y:S01]  /*45110*/  ISETP.LT.AND P0, PT, R155, UR4, !P0 ;  /* 0x000000049b007c0c */ /* 0x000fe2000c701270 */
[C---:B------:R-:W-:Y:S01]  /*45120*/  IMAD.WIDE R14, R151.reuse, 0x4, R2 ;  /* 0x00000004970e7825 */ /* 0x040fe200078e0202 */
[----:B------:R-:W-:Y:S01]  /*45130*/  ISETP.GE.AND P2, PT, R0, UR5, PT ;  /* 0x0000000500007c0c */ /* 0x000fe2000bf46270 */
[----:B------:R-:W-:Y:S01]  /*45140*/  ULDC UR5, c[0x0][0x22c] ;  /* 0x00008b0000057ab9 */ /* 0x000fe20000000800 */
[----:B--2---:R1:W-:Y:S04]  /*45150*/  @P3 STG.E desc[UR34][R10.64], R148 ;  /* 0x000000940a003986 */ /* 0x0043e8000c101922 */
[----:B-1----:R-:W2:Y:S01]  /*45160*/  LDL.LU R148, [R1+0x504] ;  /* 0x0005040001947983 */ /* 0x002ea20000300800 */
[----:B------:R-:W-:-:S03]  /*45170*/  IMAD.WIDE R10, R151, 0x4, R4 ;  /* 0x00000004970a7825 */ /* 0x000fc600078e0204 */
[----:B---3--:R1:W-:Y:S01]  /*45180*/  @P4 STG.E desc[UR34][R12.64], R147 ;  /* 0x000000930c004986 */ /* 0x0083e2000c101922 */
[----:B------:R-:W-:-:S03]  /*45190*/  ISETP.LT.AND P4, PT, R152, UR4, !P2 ;  /* 0x0000000498007c0c */ /* 0x000fc6000d781270 */
[----:B-1----:R-:W3:Y:S01]  /*451a0*/  LDL.LU R147, [R1+0x304] ;  /* 0x0003040001937983 */ /* 0x002ee20000300800 */
[----:B------:R-:W-:-:S03]  /*451b0*/  IMAD.WIDE R12, R151, 0x4, R6 ;  /* 0x00000004970c7825 */ /* 0x000fc600078e0206 */
[----:B----4-:R1:W-:Y:S01]  /*451c0*/  @P5 STG.E desc[UR34][R14.64], R146 ;  /* 0x000000920e005986 */ /* 0x0103e2000c101922 */
[----:B------:R-:W-:-:S03]  /*451d0*/  ISETP.LT.AND P5, PT, R154, UR4, !P2 ;  /* 0x000000049a007c0c */ /* 0x000fc6000d7a1270 */
[----:B-1----:R-:W4:Y:S04]  /*451e0*/  LDL.LU R146, [R1+0xaf8] ;  /* 0x000af80001927983 */ /* 0x002f280000300800 */
[----:B------:R1:W-:Y:S01]  /*451f0*/  @P6 STG.E desc[UR34][R10.64], R159 ;  /* 0x0000009f0a006986 */ /* 0x0003e2000c101922 */
[----:B------:R-:W-:-:S03]  /*45200*/  IMAD.WIDE R14, R150, 0x4, R4 ;  /* 0x00000004960e7825 */ /* 0x000fc600078e0204 */
[----:B------:R1:W-:Y:S02]  /*45210*/  @P1 STG.E desc[UR34][R12.64], R144 ;  /* 0x000000900c001986 */ /* 0x0003e4000c101922 */
[----:B-1----:R-:W-:Y:S02]  /*45220*/  IMAD.WIDE R10, R151, 0x4, R8 ;  /* 0x00000004970a7825 */ /* 0x002fe400078e0208 */
[----:B------:R-:W4:Y:S04]  /*45230*/  LDL.LU R151, [R1+0x1200] ;  /* 0x0012000001977983 */ /* 0x000f280000300800 */
[----:B------:R1:W-:Y:S01]  /*45240*/  @P0 STG.E desc[UR34][R10.64], R145 ;  /* 0x000000910a000986 */ /* 0x0003e2000c101922 */
[----:B------:R-:W-:-:S03]  /*45250*/  IMAD.WIDE R12, R150, 0x4, R2 ;  /* 0x00000004960c7825 */ /* 0x000fc600078e0202 */
[----:B------:R-:W4:Y:S04]  /*45260*/  LDL.LU R159, [R1+0xf68] ;  /* 0x000f6800019f7983 */ /* 0x000f280000300800 */
[----:B-1----:R-:W4:Y:S01]  /*45270*/  LDL.LU R145, [R1+0xcf8] ;  /* 0x000cf80001917983 */ /* 0x002f220000300800 */
[----:B------:R-:W-:-:S03]  /*45280*/  IMAD.WIDE R10, R150, 0x4, R6 ;  /* 0x00000004960a7825 */ /* 0x000fc600078e0206 */
[----:B------:R1:W-:Y:S04]  /*45290*/  @P4 STG.E desc[UR34][R12.64], R139 ;  /* 0x0000008b0c004986 */ /* 0x0003e8000c101922 */
[----:B-1----:R-:W4:Y:S01]  /*452a0*/  LDL.LU R139, [R1+0x908] ;  /* 0x00090800018b7983 */ /* 0x002f220000300800 */
[----:B------:R-:W-:-:S03]  /*452b0*/  IMAD.WIDE R12, R150, 0x4, R8 ;  /* 0x00000004960c7825 */ /* 0x000fc600078e0208 */
[----:B------:R1:W-:Y:S04]  /*452c0*/  @P5 STG.E desc[UR34][R14.64], R153 ;  /* 0x000000990e005986 */ /* 0x0003e8000c101922 */
[----:B-1----:R-:W4:Y:S04]  /*452d0*/  LDL.LU R153, [R1+0x708] ;  /* 0x0007080001997983 */ /* 0x002f280000300800 */
[----:B------:R-:W4:Y:S01]  /*452e0*/  LDL.LU R150, [R1+0x108] ;  /* 0x0001080001967983 */ /* 0x000f220000300800 */
[----:B------:R-:W-:Y:S01]  /*452f0*/  VIADD R0, R23, 0x84 ;  /* 0x0000008417007836 */ /* 0x000fe20000000000 */
[----:B------:R-:W-:Y:S01]  /*45300*/  ISETP.LT.AND P1, PT, R156, UR4, !P2 ;  /* 0x000000049c007c0c */ /* 0x000fe2000d721270 */
[----:B------:R-:W-:Y:S01]  /*45310*/  IMAD.WIDE R14, R149, 0x4, R2 ;  /* 0x00000004950e7825 */ /* 0x000fe200078e0202 */
[----:B------:R-:W4:Y:S02]  /*45320*/  LDL.LU R144, [R1+0x1204] ;  /* 0x0012040001907983 */ /* 0x000f240000300800 */
[----:B------:R-:W-:-:S02]  /*45330*/  ISETP.GE.AND P3, PT, R0, UR5, PT ;  /* 0x0000000500007c0c */ /* 0x000fc4000bf66270 */
[----:B------:R-:W-:Y:S01]  /*45340*/  ISETP.LT.AND P2, PT, R155, UR4, !P2 ;  /* 0x000000049b007c0c */ /* 0x000fe2000d741270 */
[C---:B------:R-:W-:Y:S01]  /*45350*/  VIADD R0, R23.reuse, 0x85 ;  /* 0x0000008517007836 */ /* 0x040fe20000000000 */
[----:B------:R-:W-:Y:S01]  /*45360*/  ISETP.LT.AND P0, PT, R152, UR4, !P3 ;  /* 0x0000000498007c0c */ /* 0x000fe2000df01270 */
[----:B------:R-:W-:Y:S01]  /*45370*/  ULDC UR5, c[0x0][0x22c] ;  /* 0x00008b0000057ab9 */ /* 0x000fe20000000800 */
[----:B------:R-:W-:Y:S02]  /*45380*/  ISETP.LT.AND P5, PT, R154, UR4, !P3 ;  /* 0x000000049a007c0c */ /* 0x000fe4000dfa1270 */
[----:B------:R-:W-:Y:S01]  /*45390*/  ISETP.GE.AND P6, PT, R0, UR5, PT ;  /* 0x0000000500007c0c */ /* 0x000fe2000bfc6270 */
[----:B--2---:R1:W-:Y:S01]  /*453a0*/  @P1 STG.E desc[UR34][R10.64], R148 ;  /* 0x000000940a001986 */ /* 0x0043e2000c101922 */
[----:B------:R-:W-:Y:S01]  /*453b0*/  ISETP.LT.AND P1, PT, R156, UR4, !P3 ;  /* 0x000000049c007c0c */ /* 0x000fe2000df21270 */
[----:B------:R-:W-:Y:S01]  /*453c0*/  VIADD R0, R23, 0x86 ;  /* 0x0000008617007836 */ /* 0x000fe20000000000 */
[----:B------:R-:W-:Y:S01]  /*453d0*/  ISETP.LT.AND P3, PT, R155, UR4, !P3 ;  /* 0x000000049b007c0c */ /* 0x000fe2000df61270 */
[----:B------:R-:W-:Y:S01]  /*453e0*/  ULDC UR5, c[0x0][0x22c] ;  /* 0x00008b0000057ab9 */ /* 0x000fe20000000800 */
[----:B-1----:R-:W2:Y:S01]  /*453f0*/  LDL.LU R148, [R1+0x508] ;  /* 0x0005080001947983 */ /* 0x002ea20000300800 */
[----:B------:R-:W-:-:S03]  /*45400*/  IMAD.WIDE R10, R149, 0x4, R4 ;  /* 0x00000004950a7825 */ /* 0x000fc600078e0204 */
[----:B---3--:R1:W-:Y:S01]  /*45410*/  @P2 STG.E desc[UR34][R12.64], R147 ;  /* 0x000000930c002986 */ /* 0x0083e2000c101922 */
[----:B------:R-:W-:Y:S01]  /*45420*/  ISETP.LT.AND P2, PT, R152, UR4, !P6 ;  /* 0x0000000498007c0c */ /* 0x000fe2000f741270 */
[----:B-1----:R-:W-:Y:S02]  /*45430*/  IMAD.WIDE R12, R149, 0x4, R6 ;  /* 0x00000004950c7825 */ /* 0x002fe400078e0206 */
[----:B------:R-:W3:Y:S04]  /*45440*/  LDL.LU R147, [R1+0x308] ;  /* 0x0003080001937983 */ /* 0x000ee80000300800 */
[----:B----4-:R1:W-:Y:S01]  /*45450*/  @P0 STG.E desc[UR34][R14.64], R146 ;  /* 0x000000920e000986 */ /* 0x0103e2000c101922 */
[----:B------:R-:W-:-:S03]  /*45460*/  ISETP.LT.AND P0, PT, R154, UR4, !P6 ;  /* 0x000000049a007c0c */ /* 0x000fc6000f701270 */
[----:B-1----:R-:W4:Y:S01]  /*45470*/  LDL.LU R146, [R1+0xafc] ;  /* 0x000afc0001927983 */ /* 0x002f220000300800 */
[----:B------:R-:W-:-:S03]  /*45480*/  IMAD.WIDE R14, R151, 0x4, R4 ;  /* 0x00000004970e7825 */ /* 0x000fc600078e0204 */
[----:B------:R1:W-:Y:S04]  /*45490*/  @P5 STG.E desc[UR34][R10.64], R159 ;  /* 0x0000009f0a005986 */ /* 0x0003e8000c101922 */
[----:B------:R1:W-:Y:S02]  /*454a0*/  @P1 STG.E desc[UR34][R12.64], R145 ;  /* 0x000000910c001986 */ /* 0x0003e4000c101922 */
[----:B-1----:R-:W-:Y:S02]  /*454b0*/  IMAD.WIDE R10, R149, 0x4, R8 ;  /* 0x00000004950a7825 */ /* 0x002fe400078e0208 */
[----:B------:R-:W4:Y:S04]  /*454c0*/  LDL.LU R149, [R1+0x1208] ;  /* 0x0012080001957983 */ /* 0x000f280000300800 */
[----:B------:R-:W4:Y:S01]  /*454d0*/  LDL.LU R159, [R1+0xf6c] ;  /* 0x000f6c00019f7983 */ /* 0x000f220000300800 */
[----:B------:R-:W-:-:S03]  /*454e0*/  IMAD.WIDE R12, R151, 0x4, R2 ;  /* 0x00000004970c7825 */ /* 0x000fc600078e0202 */
[----:B------:R-:W4:Y:S04]  /*454f0*/  LDL.LU R145, [R1+0xcfc] ;  /* 0x000cfc0001917983 */ /* 0x000f280000300800 */
[----:B------:R-:W-:Y:S04]  /*45500*/  @P3 STG.E desc[UR34][R10.64], R139 ;  /* 0x0000008b0a003986 */ /* 0x000fe8000c101922 */
[----:B------:R-:W-:Y:S04]  /*45510*/  @P2 STG.E desc[UR34][R12.64], R153 ;  /* 0x000000990c002986 */ /* 0x000fe8000c101922 */
[----:B------:R1:W-:Y:S04]  /*45520*/  @P0 STG.E desc[UR34][R14.64], R150 ;  /* 0x000000960e000986 */ /* 0x0003e8000c101922 */
[----:B-1----:R-:W4:Y:S04]  /*45530*/  LDL.LU R150, [R1+0x90c] ;  /* 0x00090c0001967983 */ /* 0x002f280000300800 */
[----:B------:R-:W4:Y:S04]  /*45540*/  LDL.LU R139, [R1+0x70c] ;  /* 0x00070c00018b7983 */ /* 0x000f280000300800 */
[----:B------:R-:W4:Y:S01]  /*45550*/  LDL.LU R153, [R1+0x10c] ;  /* 0x00010c0001997983 */ /* 0x000f220000300800 */
[----:B------:R-:W-:-:S02]  /*45560*/  ISETP.LT.AND P1, PT, R156, UR4, !P6 ;  /* 0x000000049c007c0c */ /* 0x000fc4000f721270 */
[----:B------:R-:W-:Y:S01]  /*45570*/  ISETP.GE.AND P4, PT, R0, UR5, PT ;  /* 0x0000000500007c0c */ /* 0x000fe2000bf86270 */
[----:B------:R-:W-:Y:S01]  /*45580*/  IMAD.WIDE R10, R151, 0x4, R6 ;  /* 0x00000004970a7825 */ /* 0x000fe200078e0206 */
[----:B------:R-:W-:Y:S01]  /*45590*/  ISETP.LT.AND P6, PT, R155, UR4, !P6 ;  /* 0x000000049b007c0c */ /* 0x000fe2000f7c1270 */
[----:B------:R-:W-:Y:S01]  /*455a0*/  ULDC UR5, c[0x0][0x22c] ;  /* 0x00008b0000057ab9 */ /* 0x000fe20000000800 */
[----:B------:R-:W-:Y:S02]  /*455b0*/  ISETP.LT.AND P3, PT, R152, UR4, !P4 ;  /* 0x0000000498007c0c */ /* 0x000fe4000e761270 */
[----:B------:R-:W-:Y:S01]  /*455c0*/  ISETP.LT.AND P2, PT, R154, UR4, !P4 ;  /* 0x000000049a007c0c */ /* 0x000fe2000e741270 */
[----:B------:R-:W-:Y:S02]  /*455d0*/  VIADD R0, R23, 0x87 ;  /* 0x0000008717007836 */ /* 0x000fe40000000000 */
[----:B------:R-:W-:Y:S02]  /*455e0*/  IMAD.WIDE R12, R151, 0x4, R8 ;  /* 0x00000004970c7825 */ /* 0x000fe400078e0208 */
[----:B------:R-:W4:Y:S02]  /*455f0*/  LDL.LU R151, [R1+0x120c] ;  /* 0x00120c0001977983 */ /* 0x000f240000300800 */
[----:B------:R-:W-:Y:S01]  /*45600*/  IMAD.WIDE R14, R144, 0x4, R2 ;  /* 0x00000004900e7825 */ /* 0x000fe200078e0202 */
[----:B------:R-:W-:Y:S01]  /*45610*/  ISETP.GE.AND P5, PT, R0, UR5, PT ;  /* 0x0000000500007c0c */ /* 0x000fe2000bfa6270 */
[----:B------:R-:W-:Y:S01]  /*45620*/  ULDC UR5, c[0x0][0x22c] ;  /* 0x00008b0000057ab9 */ /* 0x000fe20000000800 */
[----:B--2---:R1:W-:Y:S01]  /*45630*/  @P1 STG.E desc[UR34][R10.64], R148 ;  /* 0x000000940a001986 */ /* 0x0043e2000c101922 */
[----:B------:R-:W-:-:S02]  /*45640*/  ISETP.LT.AND P1, PT, R156, UR4, !P4 ;  /* 0x000000049c007c0c */ /* 0x000fc4000e721270 */
[----:B------:R-:W-:Y:S01]  /*45650*/  ISETP.LT.AND P4, PT, R155, UR4, !P4 ;  /* 0x000000049b007c0c */ /* 0x000fe2000e781270 */
        /* <DEDUP_REMOVED lines=9> */
[----:B------:R1:W-:Y:S04]  /*456f0*/  @P2 STG.E desc[UR34][R10.64], R159 ;  /* 0x0000009f0a002986 */ /* 0x0003e8000c101922 */
[----:B------:R1:W-:Y:S02]  /*45700*/  @P1 STG.E desc[UR34][R12.64], R145 ;  /* 0x000000910c001986 */ /* 0x0003e4000c101922 */
[----:B-1----:R-:W-:-:S02]  /*45710*/  IMAD.WIDE R10, R144, 0x4, R8 ;  /* 0x00000004900a7825 */ /* 0x002fc400078e0208 */
[----:B------:R-:W4:Y:S02]  /*45720*/  LDL.LU R159, [R1+0xf70] ;  /* 0x000f7000019f7983 */ /* 0x000f240000300800 */
[----:B------:R-:W-:-:S04]  /*45730*/  IMAD.WIDE R12, R149, 0x4, R2 ;  /* 0x00000004950c7825 */ /* 0x000fc800078e0202 */
[----:B------:R-:W-:Y:S01]  /*45740*/  IMAD.WIDE R14, R149, 0x4, R4 ;  /* 0x00000004950e7825 */ /* 0x000fe200078e0204 */
[----:B------:R1:W-:Y:S04]  /*45750*/  @P4 STG.E desc[UR34][R10.64], R150 ;  /* 0x000000960a004986 */ /* 0x0003e8000c101922 */
[----:B------:R1:W-:Y:S04]  /*45760*/  @P3 STG.E desc[UR34][R12.64], R139 ;  /* 0x0000008b0c003986 */ /* 0x0003e8000c101922 */
[----:B-1----:R-:W4:Y:S04]  /*45770*/  LDL.LU R150, [R1+0x1210] ;  /* 0x0012100001967983 */ /* 0x002f280000300800 */
[----:B------:R-:W4:Y:S04]  /*45780*/  LDL.LU R144, [R1+0xd00] ;  /* 0x000d000001907983 */ /* 0x000f280000300800 */
[----:B------:R-:W4:Y:S04]  /*45790*/  LDL.LU R145, [R1+0x910] ;  /* 0x0009100001917983 */ /* 0x000f280000300800 */
[----:B------:R1:W-:Y:S04]  /*457a0*/  @P6 STG.E desc[UR34][R14.64], R153 ;  /* 0x000000990e006986 */ /* 0x0003e8000c101922 */
[----:B------:R-:W4:Y:S04]  /*457b0*/  LDL.LU R139, [R1+0x710] ;  /* 0x00071000018b7983 */ /* 0x000f280000300800 */
[----:B-1----:R-:W4:Y:S01]  /*457c0*/  LDL.LU R153, [R1+0x110] ;  /* 0x0001100001997983 */ /* 0x002f220000300800 */
[----:B------:R-:W-:Y:S01]  /*457d0*/  VIADD R0, R23, 0x88 ;  /* 0x0000008817007836 */ /* 0x000fe20000000000 */
[----:B------:R-:W-:-:S04]  /*457e0*/  ISETP.LT.AND P1, PT, R156, UR4, !P5 ;  /* 0x000000049c007c0c */ /* 0x000fc8000ef21270 */
[----:B------:R-:W-:Y:S02]  /*457f0*/  ISETP.GE.AND P0, PT, R0, UR5, PT ;  /* 0x0000000500007c0c */ /* 0x000fe4000bf06270 */
[----:B------:R-:W-:Y:S01]  /*45800*/  ISETP.LT.AND P5, PT, R155, UR4, !P5 ;  /* 0x000000049b007c0c */ /* 0x000fe2000efa1270 */
[----:B------:R-:W-:Y:S01]  /*45810*/  IMAD.WIDE R10, R149, 0x4, R6 ;  /* 0x00000004950a7825 */ /* 0x000fe200078e0206 */
[----:B------:R-:W-:Y:S01]  /*45820*/  ISETP.LT.AND P4, PT, R152, UR4, !P0 ;  /* 0x0000000498007c0c */ /* 0x000fe2000c781270 */
[----:B------:R-:W-:Y:S01]  /*45830*/  ULDC UR5, c[0x0][0x22c] ;  /* 0x00008b0000057ab9 */ /* 0x000fe20000000800 */
        /* <DEDUP_REMOVED lines=19> */
[----:B------:R1:W-:Y:S02]  /*45970*/  @P6 STG.E desc[UR34][R10.64], R159 ;  /* 0x0000009f0a006986 */ /* 0x0003e4000c101922 */
[----:B-1----:R-:W-:Y:S02]  /*45980*/  IMAD.WIDE R10, R151, 0x4, R8 ;  /* 0x00000004970a7825 */ /* 0x002fe400078e0208 */
[----:B------:R-:W4:Y:S04]  /*45990*/  LDL.LU R151, [R1+0x1218] ;  /* 0x0012180001977983 */ /* 0x000f280000300800 */
[----:B------:R-:W4:Y:S01]  /*459a0*/  LDL.LU R159, [R1+0xf74] ;  /* 0x000f7400019f7983 */ /* 0x000f220000300800 */
[----:B------:R-:W-:-:S03]  /*459b0*/  IMAD.WIDE R14, R150, 0x4, R4 ;  /* 0x00000004960e7825 */ /* 0x000fc600078e0204 */
[----:B------:R1:W-:Y:S04]  /*459c0*/  @P1 STG.E desc[UR34][R12.64], R144 ;  /* 0x000000900c001986 */ /* 0x0003e8000c101922 */
[----:B------:R1:W-:Y:S02]  /*459d0*/  @P0 STG.E desc[UR34][R10.64], R145 ;  /* 0x000000910a000986 */ /* 0x0003e4000c101922 */
[----:B-1----:R-:W-:Y:S02]  /*459e0*/  IMAD.WIDE R12, R150, 0x4, R2 ;  /* 0x00000004960c7825 */ /* 0x002fe400078e0202 */
[----:B------:R-:W4:Y:S04]  /*459f0*/  LDL.LU R144, [R1+0xd04] ;  /* 0x000d040001907983 */ /* 0x000f280000300800 */
[----:B------:R-:W4:Y:S04]  /*45a00*/  LDL.LU R145, [R1+0x914] ;  /* 0x0009140001917983 */ /* 0x000f280000300800 */
[----:B------:R1:W-:Y:S04]  /*45a10*/  @P4 STG.E desc[UR34][R12.64], R139 ;  /* 0x0000008b0c004986 */ /* 0x0003e8000c101922 */
[----:B------:R1:W-:Y:S04]  /*45a20*/  @P5 STG.E desc[UR34][R14.64], R153 ;  /* 0x000000990e005986 */ /* 0x0003e8000c101922 */
[----:B-1----:R-:W4:Y:S04]  /*45a30*/  LDL.LU R139, [R1+0x714] ;  /* 0x00071400018b7983 */ /* 0x002f280000300800 */
[----:B------:R-:W4:Y:S01]  /*45a40*/  LDL.LU R153, [R1+0x114] ;  /* 0x0001140001997983 */ /* 0x000f220000300800 */
        /* <DEDUP_REMOVED lines=10> */
[----:B------:R-:W4:Y:S01]  /*45af0*/  LDL.LU R150, [R1+0x121c] ;  /* 0x00121c0001967983 */ /* 0x000f220000300800 */
[----:B------:R-:W-:Y:S01]  /*45b00*/  ISETP.GE.AND P6, PT, R0, UR5, PT ;  /* 0x0000000500007c0c */ /* 0x000fe2000bfc6270 */
[----:B------:R-:W-:Y:S01]  /*45b10*/  IMAD.WIDE R14, R149, 0x4, R2 ;  /* 0x00000004950e7825 */ /* 0x000fe200078e0202 */
        /* <DEDUP_REMOVED lines=14> */
[----:B------:R-:W-:-:S04]  /*45c00*/  IMAD.WIDE R14, R151, 0x4, R4 ;  /* 0x00000004970e7825 */ /* 0x000fc800078e0204 */
[----:B-1----:R-:W-:Y:S02]  /*45c10*/  IMAD.WIDE R10, R149, 0x4, R8 ;  /* 0x00000004950a7825 */ /* 0x002fe400078e0208 */
[----:B------:R-:W4:Y:S04]  /*45c20*/  LDL.LU R149, [R1+0x1220] ;  /* 0x0012200001957983 */ /* 0x000f280000300800 */
[----:B------:R-:W4:Y:S04]  /*45c30*/  LDL.LU R159, [R1+0xf78] ;  /* 0x000f7800019f7983 */ /* 0x000f280000300800 */
[----:B------:R1:W-:Y:S04]  /*45c40*/  @P1 STG.E desc[UR34][R12.64], R144 ;  /* 0x000000900c001986 */ /* 0x0003e8000c101922 */
[----:B------:R1:W-:Y:S02]  /*45c50*/  @P3 STG.E desc[UR34][R10.64], R145 ;  /* 0x000000910a003986 */ /* 0x0003e4000c101922 */
[----:B-1----:R-:W-:-:S02]  /*45c60*/  IMAD.WIDE R12, R151, 0x4, R2 ;  /* 0x00000004970c7825 */ /* 0x002fc400078e0202 */
[----:B------:R-:W4:Y:S02]  /*45c70*/  LDL.LU R145, [R1+0xd08] ;  /* 0x000d080001917983 */ /* 0x000f240000300800 */
[C---:B------:R-:W-:Y:S02]  /*45c80*/  IMAD.WIDE R10, R151.reuse, 0x4, R6 ;  /* 0x00000004970a7825 */ /* 0x040fe400078e0206 */
[----:B------:R1:W-:Y:S04]  /*45c90*/  @P2 STG.E desc[UR34][R12.64], R139 ;  /* 0x0000008b0c002986 */ /* 0x0003e8000c101922 */
[----:B------:R1:W-:Y:S04]  /*45ca0*/  @P0 STG.E desc[UR34][R14.64], R153 ;  /* 0x000000990e000986 */ /* 0x0003e8000c101922 */
[----:B-1----:R-:W4:Y:S01]  /*45cb0*/  LDL.LU R139, [R1+0x918] ;  /* 0x00091800018b7983 */ /* 0x002f220000300800 */
[----:B------:R-:W-:-:S03]  /*45cc0*/  IMAD.WIDE R12, R151, 0x4, R8 ;  /* 0x00000004970c7825 */ /* 0x000fc600078e0208 */
[----:B------:R-:W4:Y:S04]  /*45cd0*/  LDL.LU R153, [R1+0x718] ;  /* 0x0007180001997983 */ /* 0x000f280000300800 */
        /* <DEDUP_REMOVED lines=27> */
[----:B------:R1:W-:Y:S02]  /*45e90*/  @P2 STG.E desc[UR34][R10.64], R159 ;  /* 0x0000009f0a002986 */ /* 0x0003e4000c101922 */
[----:B-1----:R-:W-:Y:S02]  /*45ea0*/  IMAD.WIDE R10, R150, 0x4, R8 ;  /* 0x00000004960a7825 */ /* 0x002fe400078e0208 */
[----:B------:R-:W4:Y:S04]  /*45eb0*/  LDL.LU R150, [R1+0x1228] ;  /* 0x0012280001967983 */ /* 0x000f280000300800 */
[----:B------:R-:W4:Y:S04]  /*45ec0*/  LDL.LU R159, [R1+0xf7c] ;  /* 0x000f7c00019f7983 */ /* 0x000f280000300800 */
[----:B------:R1:W-:Y:S02]  /*45ed0*/  @P1 STG.E desc[UR34][R12.64], R145 ;  /* 0x000000910c001986 */ /* 0x0003e4000c101922 */
[----:B-1----:R-:W-:-:S02]  /*45ee0*/  IMAD.WIDE R12, R149, 0x4, R2 ;  /* 0x00000004950c7825 */ /* 0x002fc400078e0202 */
        /* <DEDUP_REMOVED lines=34> */
[----:B-1----:R-:W-:Y:S01]  /*46110*/  IMAD.WIDE R10, R144, 0x4, R8 ;  /* 0x00000004900a7825 */ /* 0x002fe200078e0208 */
[----:B------:R-:W4:Y:S04]  /*46120*/  LDL.LU R159, [R1+0xf80] ;  /* 0x000f8000019f7983 */ /* 0x000f280000300800 */
[----:B------:R1:W-:Y:S02]  /*46130*/  @P1 STG.E desc[UR34][R12.64], R145 ;  /* 0x000000910c001986 */ /* 0x0003e4000c101922 */
[----:B-1----:R-:W-:Y:S02]  /*46140*/  IMAD.WIDE R12, R150, 0x4, R2 ;  /* 0x00000004960c7825 */ /* 0x002fe400078e0202 */
        /* <DEDUP_REMOVED lines=497> */
[----:B------:R-:W-:-:S04]  /*48060*/  IMAD.WIDE R12, R150, 0x4, R8 ;  /* 0x00000004960c7825 */ /* 0x000fc800078e0208 */
[----:B------:R-:W-:Y:S01]  /*48070*/  IMAD.WIDE R14, R149, 0x4, R2 ;  /* 0x00000004950e7825 */ /* 0x000fe200078e0202 */
[----:B--2---:R1:W-:Y:S01]  /*48080*/  @P1 STG.E desc[UR34][R10.64], R148 ;  /* 0x000000940a001986 */ /* 0x0043e2000c101922 */
[----:B------:R-:W-:Y:S02]  /*48090*/  ISETP.LT.AND P1, PT, R156, UR4, !P3 ;  /* 0x000000049c007c0c */ /* 0x000fe4000df21270 */
[----:B------:R-:W-:Y:S02]  /*480a0*/  ISETP.LT.AND P3, PT, R155, UR4, !P3 ;  /* 0x000000049b007c0c */ /* 0x000fe4000df61270 */
[----:B------:R-:W-:Y:S01]  /*480b0*/  ISETP.GE.AND P6, PT, R0, UR5, PT ;  /* 0x0000000500007c0c */ /* 0x000fe2000bfc6270 */
[----:B-1----:R-:W2:Y:S01]  /*480c0*/  LDL.LU R148, [R1+0x1298] ;  /* 0x0012980001947983 */ /* 0x002ea20000300800 */
[----:B------:R-:W-:Y:S01]  /*480d0*/  IMAD.WIDE R10, R149, 0x4, R4 ;  /* 0x00000004950a7825 */ /* 0x000fe200078e0204 */
[----:B------:R-:W-:Y:S02]  /*480e0*/  ULDC UR5, c[0x0][0x22c] ;  /* 0x00008b0000057ab9 */ /* 0x000fe40000000800 */
[----:B------:R-:W2:Y:S04]  /*480f0*/  LDL.LU R150, [R1+0x350] ;  /* 0x0003500001967983 */ /* 0x000ea80000300800 */
        /* <DEDUP_REMOVED lines=32> */
[----:B--2---:R-:W-:-:S02]  /*48300*/  IMAD.WIDE R14, R148, 0x4, R2 ;  /* 0x00000004940e7825 */ /* 0x004fc400078e0202 */
[----:B------:R1:W-:Y:S01]  /*48310*/  @P1 STG.E desc[UR34][R10.64], R150 ;  /* 0x000000960a001986 */ /* 0x0003e2000c101922 */
[----:B------:R-:W-:Y:S02]  /*48320*/  ISETP.LT.AND P1, PT, R156, UR4, !P4 ;  /* 0x000000049c007c0c */ /* 0x000fe4000e721270 */
[----:B------:R-:W-:Y:S02]  /*48330*/  ISETP.LT.AND P4, PT, R155, UR4, !P4 ;  /* 0x000000049b007c0c */ /* 0x000fe4000e781270 */
[----:B------:R-:W-:Y:S01]  /*48340*/  ISETP.GE.AND P5, PT, R0, UR5, PT ;  /* 0x0000000500007c0c */ /* 0x000fe2000bfa6270 */
[----:B-1----:R-:W2:Y:S01]  /*48350*/  LDL.LU R150, [R1+0x354] ;  /* 0x0003540001967983 */ /* 0x002ea20000300800 */
[----:B------:R-:W-:Y:S01]  /*48360*/  IMAD.WIDE R10, R148, 0x4, R4 ;  /* 0x00000004940a7825 */ /* 0x000fe200078e0204 */
[----:B------:R-:W-:Y:S02]  /*48370*/  ULDC UR5, c[0x0][0x22c] ;  /* 0x00008b0000057ab9 */ /* 0x000fe40000000800 */
        /* <DEDUP_REMOVED lines=63> */
[----:B------:R-:W-:Y:S02]  /*48770*/  ISETP.LT.AND P2, PT, R155, UR4, !P2 ;  /* 0x000000049b007c0c */ /* 0x000fe4000d741270 */
[----:B------:R-:W-:Y:S01]  /*48780*/  ISETP.GE.AND P3, PT, R0, UR5, PT ;  /* 0x0000000500007c0c */ /* 0x000fe2000bf66270 */
[----:B------:R-:W-:Y:S01]  /*48790*/  IMAD.WIDE R10, R148, 0x4, R6 ;  /* 0x00000004940a7825 */ /* 0x000fe200078e0206 */
[----:B------:R-:W-:Y:S02]  /*487a0*/  ULDC UR5, c[0x0][0x22c] ;  /* 0x00008b0000057ab9 */ /* 0x000fe40000000800 */
[----:B------:R-:W-:Y:S01]  /*487b0*/  ISETP.LT.AND P0, PT, R152, UR4, !P3 ;  /* 0x0000000498007c0c */ /* 0x000fe2000df01270 */
[----:B------:R-:W-:Y:S01]  /*487c0*/  IMAD.WIDE R12, R148, 0x4, R8 ;  /* 0x00000004940c7825 */ /* 0x000fe200078e0208 */
[----:B------:R-:W-:Y:S01]  /*487d0*/  ISETP.LT.AND P5, PT, R154, UR4, !P3 ;  /* 0x000000049a007c0c */ /* 0x000fe2000dfa1270 */
[----:B------:R-:W4:Y:S02]  /*487e0*/  LDL.LU R148, [R1+0x12b0] ;  /* 0x0012b00001947983 */ /* 0x000f240000300800 */
[----:B------:R-:W-:-:S02]  /*487f0*/  VIADD R0, R23, 0xaf ;  /* 0x000000af17007836 */ /* 0x000fc40000000000 */
[----:B--2---:R1:W-:Y:S01]  /*48800*/  @P1 STG.E desc[UR34][R10.64], R150 ;  /* 0x000000960a001986 */ /* 0x0043e2000c101922 */
[----:B------:R-:W-:Y:S01]  /*48810*/  ISETP.LT.AND P1, PT, R156, UR4, !P3 ;  /* 0x000000049c007c0c */ /* 0x000fe2000df21270 */
[----:B------:R-:W-:Y:S01]  /*48820*/  IMAD.WIDE R14, R144, 0x4, R2 ;  /* 0x00000004900e7825 */ /* 0x000fe200078e0202 */
[----:B------:R-:W-:Y:S02]  /*48830*/  ISETP.LT.AND P3, PT, R155, UR4, !P3 ;  /* 0x000000049b007c0c */ /* 0x000fe4000df61270 */
[----:B------:R-:W-:Y:S01]  /*48840*/  ISETP.GE.AND P6, PT, R0, UR5, PT ;  /* 0x0000000500007c0c */ /* 0x000fe2000bfc6270 */
[----:B---3--:R2:W-:Y:S01]  /*48850*/  @P2 STG.E desc[UR34][R12.64], R147 ;  /* 0x000000930c002986 */ /* 0x0085e2000c101922 */
[----:B-1----:R-:W-:Y:S02]  /*48860*/  IMAD.WIDE R10, R144, 0x4, R4 ;  /* 0x00000004900a7825 */ /* 0x002fe400078e0204 */
[----:B------:R-:W-:Y:S01]  /*48870*/  ISETP.LT.AND P2, PT, R152, UR4, !P6 ;  /* 0x0000000498007c0c */ /* 0x000fe2000f741270 */
[----:B------:R-:W-:Y:S01]  /*48880*/  ULDC UR5, c[0x0][0x22c] ;  /* 0x00008b0000057ab9 */ /* 0x000fe20000000800 */
[----:B--2---:R-:W2:Y:S01]  /*48890*/  LDL.LU R147, [R1+0x35c] ;  /* 0x00035c0001937983 */ /* 0x004ea20000300800 */
[----:B------:R-:W-:-:S03]  /*488a0*/  IMAD.WIDE R12, R144, 0x4, R6 ;  /* 0x00000004900c7825 */ /* 0x000fc600078e0206 */
[----:B----4-:R1:W-:Y:S01]  /*488b0*/  @P0 STG.E desc[UR34][R14.64], R146 ;  /* 0x000000920e000986 */ /* 0x0103e2000c101922 */
[----:B------:R-:W-:-:S03]  /*488c0*/  ISETP.LT.AND P0, PT, R154, UR4, !P6 ;  /* 0x000000049a007c0c */ /* 0x000fc6000f701270 */
[----:B------:R-:W3:Y:S04]  /*488d0*/  LDL.LU R150, [R1+0x15c] ;  /* 0x00015c0001967983 */ /* 0x000ee80000300800 */
        /* <DEDUP_REMOVED lines=24> */
[----:B--2---:R1:W-:Y:S01]  /*48a60*/  @P1 STG.E desc[UR34][R10.64], R147 ;  /* 0x000000930a001986 */ /* 0x0043e2000c101922 */
[----:B------:R-:W-:Y:S01]  /*48a70*/  IMAD.WIDE R12, R151, 0x4, R8 ;  /* 0x00000004970c7825 */ /* 0x000fe200078e0208 */
[----:B------:R-:W-:-:S02]  /*48a80*/  ISETP.LT.AND P1, PT, R156, UR4, !P4 ;  /* 0x000000049c007c0c */ /* 0x000fc4000e721270 */
[----:B------:R-:W-:Y:S01]  /*48a90*/  ISETP.LT.AND P4, PT, R155, UR4, !P4 ;  /* 0x000000049b007c0c */ /* 0x000fe2000e781270 */
[----:B------:R-:W-:Y:S01]  /*48aa0*/  IMAD.WIDE R14, R148, 0x4, R2 ;  /* 0x00000004940e7825 */ /* 0x000fe200078e0202 */
[----:B------:R-:W-:Y:S01]  /*48ab0*/  ISETP.GE.AND P5, PT, R0, UR5, PT ;  /* 0x0000000500007c0c */ /* 0x000fe2000bfa6270 */
[----:B---3--:R2:W-:Y:S01]  /*48ac0*/  @P6 STG.E desc[UR34][R12.64], R150 ;  /* 0x000000960c006986 */ /* 0x0085e2000c101922 */
[----:B------:R-:W-:-:S03]  /*48ad0*/  ULDC UR5, c[0x0][0x22c] ;  /* 0x00008b0000057ab9 */ /* 0x000fc60000000800 */
[----:B-1----:R-:W3:Y:S01]  /*48ae0*/  LDL.LU R147, [R1+0x12b8] ;  /* 0x0012b80001937983 */ /* 0x002ee20000300800 */
[----:B------:R-:W-:-:S03]  /*48af0*/  IMAD.WIDE R10, R148, 0x4, R4 ;  /* 0x00000004940a7825 */ /* 0x000fc600078e0204 */
[----:B------:R-:W3:Y:S01]  /*48b00*/  LDL.LU R151, [R1+0x360] ;  /* 0x0003600001977983 */ /* 0x000ee20000300800 */
[----:B------:R-:W-:-:S03]  /*48b10*/  ISETP.LT.AND P6, PT, R154, UR4, !P5 ;  /* 0x000000049a007c0c */ /* 0x000fc6000efc1270 */
[----:B----4-:R1:W-:Y:S01]  /*48b20*/  @P3 STG.E desc[UR34][R14.64], R146 ;  /* 0x000000920e003986 */ /* 0x0103e2000c101922 */
[----:B------:R-:W-:Y:S01]  /*48b30*/  ISETP.LT.AND P3, PT, R152, UR4, !P5 ;  /* 0x0000000498007c0c */ /* 0x000fe2000ef61270 */
[C---:B--2---:R-:W-:Y:S02]  /*48b40*/  IMAD.WIDE R12, R148.reuse, 0x4, R6 ;  /* 0x00000004940c7825 */ /* 0x044fe400078e0206 */
[----:B------:R-:W2:Y:S04]  /*48b50*/  LDL.LU R150, [R1+0x160] ;  /* 0x0001600001967983 */ /* 0x000ea80000300800 */
[----:B-1----:R-:W4:Y:S04]  /*48b60*/  LDL.LU R146, [R1+0xb54] ;  /* 0x000b540001927983 */ /* 0x002f280000300800 */
[----:B------:R1:W-:Y:S02]  /*48b70*/  @P2 STG.E desc[UR34][R10.64], R159 ;  /* 0x0000009f0a002986 */ /* 0x0003e4000c101922 */
[----:B-1----:R-:W-:-:S02]  /*48b80*/  IMAD.WIDE R10, R148, 0x4, R8 ;  /* 0x00000004940a7825 */ /* 0x002fc400078e0208 */
        /* <DEDUP_REMOVED lines=21> */
[----:B------:R-:W-:Y:S01]  /*48ce0*/  IMAD.WIDE R12, R149, 0x4, R8 ;  /* 0x00000004950c7825 */ /* 0x000fe200078e0208 */
[----:B---3--:R1:W-:Y:S01]  /*48cf0*/  @P1 STG.E desc[UR34][R10.64], R151 ;  /* 0x000000970a001986 */ /* 0x0083e2000c101922 */
[----:B------:R-:W-:-:S02]  /*48d00*/  ISETP.LT.AND P1, PT, R156, UR4, !P0 ;  /* 0x000000049c007c0c */ /* 0x000fc4000c721270 */
[----:B------:R-:W-:Y:S01]  /*48d10*/  IMAD.WIDE R14, R147, 0x4, R2 ;  /* 0x00000004930e7825 */ /* 0x000fe200078e0202 */
[----:B------:R-:W3:Y:S01]  /*48d20*/  LDL.LU R149, [R1+0x12c0] ;  /* 0x0012c00001957983 */ /* 0x000ee20000300800 */
[----:B------:R-:W-:Y:S02]  /*48d30*/  ISETP.LT.AND P0, PT, R155, UR4, !P0 ;  /* 0x000000049b007c0c */ /* 0x000fe4000c701270 */
[----:B------:R-:W-:Y:S01]  /*48d40*/  ISETP.GE.AND P2, PT, R0, UR5, PT ;  /* 0x0000000500007c0c */ /* 0x000fe2000bf46270 */
[----:B--2---:R2:W-:Y:S04]  /*48d50*/  @P5 STG.E desc[UR34][R12.64], R150 ;  /* 0x000000960c005986 */ /* 0x0045e8000c101922 */
[----:B-1----:R-:W3:Y:S01]  /*48d60*/  LDL.LU R151, [R1+0x364] ;  /* 0x0003640001977983 */ /* 0x002ee20000300800 */
[----:B------:R-:W-:Y:S01]  /*48d70*/  IMAD.WIDE R10, R147, 0x4, R4 ;  /* 0x00000004930a7825 */ /* 0x000fe200078e0204 */
[----:B------:R-:W-:Y:S01]  /*48d80*/  ISETP.LT.AND P5, PT, R154, UR4, !P2 ;  /* 0x000000049a007c0c */ /* 0x000fe2000d7a1270 */
[----:B------:R-:W-:Y:S01]  /*48d90*/  ULDC UR5, c[0x0][0x22c] ;  /* 0x00008b0000057ab9 */ /* 0x000fe20000000800 */
[----:B----4-:R1:W-:Y:S01]  /*48da0*/  @P4 STG.E desc[UR34][R14.64], R146 ;  /* 0x000000920e004986 */ /* 0x0103e2000c101922 */
[----:B------:R-:W-:-:S03]  /*48db0*/  ISETP.LT.AND P4, PT, R152, UR4, !P2 ;  /* 0x0000000498007c0c */ /* 0x000fc6000d781270 */
[----:B--2---:R-:W2:Y:S01]  /*48dc0*/  LDL.LU R150, [R1+0x164] ;  /* 0x0001640001967983 */ /* 0x004ea20000300800 */
[----:B------:R-:W-:-:S03]  /*48dd0*/  IMAD.WIDE R12, R147, 0x4, R6 ;  /* 0x00000004930c7825 */ /* 0x000fc600078e0206 */
        /* <DEDUP_REMOVED lines=19> */
[----:B---3--:R-:W-:Y:S01]  /*48f10*/  IMAD.WIDE R14, R149, 0x4, R2 ;  /* 0x00000004950e7825 */ /* 0x008fe200078e0202 */
[----:B------:R-:W3:Y:S02]  /*48f20*/  LDL.LU R144, [R1+0x12c8] ;  /* 0x0012c80001907983 */ /* 0x000ee40000300800 */
[----:B------:R-:W-:Y:S01]  /*48f30*/  ISETP.GE.AND P3, PT, R0, UR5, PT ;  /* 0x0000000500007c0c */ /* 0x000fe2000bf66270 */
[----:B------:R-:W-:Y:S01]  /*48f40*/  ULDC UR5, c[0x0][0x22c] ;  /* 0x00008b0000057ab9 */ /* 0x000fe20000000800 */
[----:B------:R-:W-:-:S02]  /*48f50*/  ISETP.LT.AND P2, PT, R155, UR4, !P2 ;  /* 0x000000049b007c0c */ /* 0x000fc4000d741270 */
[----:B------:R-:W-:Y:S01]  /*48f60*/  ISETP.LT.AND P0, PT, R152, UR4, !P3 ;  /* 0x0000000498007c0c */ /* 0x000fe2000df01270 */
[----:B------:R-:W-:Y:S01]  /*48f70*/  VIADD R0, R23, 0xb5 ;  /* 0x000000b517007836 */ /* 0x000fe20000000000 */
[----:B------:R-:W-:-:S03]  /*48f80*/  ISETP.LT.AND P5, PT, R154, UR4, !P3 ;  /* 0x000000049a007c0c */ /* 0x000fc6000dfa1270 */
[----:B------:R1:W-:Y:S01]  /*48f90*/  @P1 STG.E desc[UR34][R10.64], R151 ;  /* 0x000000970a001986 */ /* 0x0003e2000c101922 */
[----:B------:R-:W-:Y:S02]  /*48fa0*/  ISETP.LT.AND P1, PT, R156, UR4, !P3 ;  /* 0x000000049c007c0c */ /* 0x000fe4000df21270 */
[----:B------:R-:W-:Y:S02]  /*48fb0*/  ISETP.GE.AND P6, PT, R0, UR5, PT ;  /* 0x0000000500007c0c */ /* 0x000fe4000bfc6270 */
[----:B------:R-:W-:Y:S01]  /*48fc0*/  ISETP.LT.AND P3, PT, R155, UR4, !P3 ;  /* 0x000000049b007c0c */ /* 0x000fe2000df61270 */
[----:B--2---:R2:W-:Y:S01]  /*48fd0*/  @P2 STG.E desc[UR34][R12.64], R150 ;  /* 0x000000960c002986 */ /* 0x0045e2000c101922 */
[----:B------:R-:W-:-:S03]  /*48fe0*/  ISETP.LT.AND P2, PT, R152, UR4, !P6 ;  /* 0x0000000498007c0c */ /* 0x000fc6000f741270 */
[----:B-1----:R-:W3:Y:S01]  /*48ff0*/  LDL.LU R151, [R1+0x368] ;  /* 0x0003680001977983 */ /* 0x002ee20000300800 */
[C---:B------:R-:W-:Y:S01]  /*49000*/  IMAD.WIDE R10, R149.reuse, 0x4, R4 ;  /* 0x00000004950a7825 */ /* 0x040fe200078e0204 */
[----:B------:R-:W-:Y:S02]  /*49010*/  ULDC UR5, c[0x0][0x22c] ;  /* 0x00008b0000057ab9 */ /* 0x000fe40000000800 */
[----:B----4-:R1:W-:Y:S01]  /*49020*/  @P0 STG.E desc[UR34][R14.64], R146 ;  /* 0x000000920e000986 */ /* 0x0103e2000c101922 */
[----:B------:R-:W-:Y:S01]  /*49030*/  ISETP.LT.AND P0, PT, R154, UR4, !P6 ;  /* 0x000000049a007c0c */ /* 0x000fe2000f701270 */
[----:B--2---:R-:W-:Y:S02]  /*49040*/  IMAD.WIDE R12, R149, 0x4, R6 ;  /* 0x00000004950c7825 */ /* 0x004fe400078e0206 */
[----:B------:R-:W2:Y:S04]  /*49050*/  LDL.LU R150, [R1+0x168] ;  /* 0x0001680001967983 */ /* 0x000ea80000300800 */
        /* <DEDUP_REMOVED lines=20> */
[----:B------:R-:W-:Y:S01]  /*491a0*/  IMAD.WIDE R12, R147, 0x4, R8 ;  /* 0x00000004930c7825 */ /* 0x000fe200078e0208 */
[----:B------:R-:W-:Y:S01]  /*491b0*/  ISETP.LT.AND P3, PT, R152, UR4, !P4 ;  /* 0x0000000498007c0c */ /* 0x000fe2000e761270 */
[----:B------:R-:W4:Y:S01]  /*491c0*/  LDL.LU R147, [R1+0x12d0] ;  /* 0x0012d00001937983 */ /* 0x000f220000300800 */
[----:B------:R-:W-:Y:S01]  /*491d0*/  ISETP.LT.AND P2, PT, R154, UR4, !P4 ;  /* 0x000000049a007c0c */ /* 0x000fe2000e741270 */
[----:B---3--:R-:W-:Y:S01]  /*491e0*/  IMAD.WIDE R14, R144, 0x4, R2 ;  /* 0x00000004900e7825 */ /* 0x008fe200078e0202 */
[----:B------:R-:W-:Y:S01]  /*491f0*/  ULDC UR5, c[0x0][0x22c] ;  /* 0x00008b0000057ab9 */ /* 0x000fe20000000800 */
[----:B------:R1:W-:Y:S01]  /*49200*/  @P1 STG.E desc[UR34][R10.64], R151 ;  /* 0x000000970a001986 */ /* 0x0003e2000c101922 */
[----:B------:R-:W-:Y:S01]  /*49210*/  ISETP.LT.AND P1, PT, R156, UR4, !P4 ;  /* 0x000000049c007c0c */ /* 0x000fe2000e721270 */
[----:B------:R-:W-:Y:S01]  /*49220*/  VIADD R0, R23, 0xb7 ;  /* 0x000000b717007836 */ /* 0x000fe20000000000 */
[----:B------:R-:W-:-:S03]  /*49230*/  ISETP.LT.AND P4, PT, R155, UR4, !P4 ;  /* 0x000000049b007c0c */ /* 0x000fc6000e781270 */
[----:B--2---:R-:W-:Y:S01]  /*49240*/  @P6 STG.E desc[UR34][R12.64], R150 ;  /* 0x000000960c006986 */ /* 0x004fe2000c101922 */
[----:B------:R-:W-:-:S03]  /*49250*/  ISETP.GE.AND P5, PT, R0, UR5, PT ;  /* 0x0000000500007c0c */ /* 0x000fc6000bfa6270 */
[----:B----4-:R2:W-:Y:S01]  /*49260*/  @P3 STG.E desc[UR34][R14.64], R146 ;  /* 0x000000920e003986 */ /* 0x0105e2000c101922 */
[----:B-1----:R-:W-:Y:S01]  /*49270*/  IMAD.WIDE R10, R144, 0x4, R4 ;  /* 0x00000004900a7825 */ /* 0x002fe200078e0204 */
[----:B------:R-:W-:Y:S01]  /*49280*/  ISETP.LT.AND P3, PT, R152, UR4, !P5 ;  /* 0x0000000498007c0c */ /* 0x000fe2000ef61270 */
[----:B------:R-:W-:Y:S01]  /*49290*/  ULDC UR5, c[0x0][0x22c] ;  /* 0x00008b0000057ab9 */ /* 0x000fe20000000800 */
[----:B--2---:R-:W2:Y:S01]  /*492a0*/  LDL.LU R146, [R1+0x36c] ;  /* 0x00036c0001927983 */ /* 0x004ea20000300800 */
[----:B------:R-:W-:-:S03]  /*492b0*/  IMAD.WIDE R12, R144, 0x4, R6 ;  /* 0x00000004900c7825 */ /* 0x000fc600078e0206 */
[----:B------:R-:W3:Y:S04]  /*492c0*/  LDL.LU R151, [R1+0x16c] ;  /* 0x00016c0001977983 */ /* 0x000ee80000300800 */
[----:B------:R-:W4:Y:S04]  /*492d0*/  LDL.LU R150, [R1+0xb60] ;  /* 0x000b600001967983 */ /* 0x000f280000300800 */
[----:B------:R1:W-:Y:S02]  /*492e0*/  @P2 STG.E desc[UR34][R10.64], R159 ;  /* 0x0000009f0a002986 */ /* 0x0003e4000c101922 */
[----:B-1----:R-:W-:-:S02]  /*492f0*/  IMAD.WIDE R10, R144, 0x4, R8 ;  /* 0x00000004900a7825 */ /* 0x002fc400078e0208 */
[----:B------:R-:W4:Y:S02]  /*49300*/  LDL.LU R159, [R1+0xfe0] ;  /* 0x000fe000019f7983 */ /* 0x000f240000300800 */
[C---:B------:R-:W-:Y:S02]  /*49310*/  IMAD.WIDE R14, R149.reuse, 0x4, R4 ;  /* 0x00000004950e7825 */ /* 0x040fe400078e0204 */
[----:B------:R1:W-:Y:S02]  /*49320*/  @P1 STG.E desc[UR34][R12.64], R145 ;  /* 0x000000910c001986 */ /* 0x0003e4000c101922 */
[C---:B-1----:R-:W-:Y:S02]  /*49330*/  IMAD.WIDE R12, R149.reuse, 0x4, R2 ;  /* 0x00000004950c7825 */ /* 0x042fe400078e0202 */
[----:B------:R1:W-:Y:S04]  /*49340*/  @P4 STG.E desc[UR34][R10.64], R148 ;  /* 0x000000940a004986 */ /* 0x0003e8000c101922 */
[----:B------:R1:W-:Y:S04]  /*49350*/  @P3 STG.E desc[UR34][R12.64], R139 ;  /* 0x0000008b0c003986 */ /* 0x0003e8000c101922 */
[----:B-1----:R-:W4:Y:S04]  /*49360*/  LDL.LU R148, [R1+0x12d4] ;  /* 0x0012d40001947983 */ /* 0x002f280000300800 */
[----:B------:R-:W4:Y:S04]  /*49370*/  LDL.LU R144, [R1+0xd60] ;  /* 0x000d600001907983 */ /* 0x000f280000300800 */
[----:B------:R-:W4:Y:S01]  /*49380*/  LDL.LU R145, [R1+0x960] ;  /* 0x0009600001917983 */ /* 0x000f220000300800 */
[----:B------:R-:W-:-:S03]  /*49390*/  IMAD.WIDE R10, R149, 0x4, R6 ;  /* 0x00000004950a7825 */ /* 0x000fc600078e0206 */
[----:B------:R-:W4:Y:S01]  /*493a0*/  LDL.LU R139, [R1+0x770] ;  /* 0x00077000018b7983 */ /* 0x000f220000300800 */
[----:B------:R-:W-:-:S03]  /*493b0*/  IMAD.WIDE R12, R149, 0x4, R8 ;  /* 0x00000004950c7825 */ /* 0x000fc600078e0208 */
[----:B------:R-:W4:Y:S01]  /*493c0*/  LDL.LU R149, [R1+0x570] ;  /* 0x0005700001957983 */ /* 0x000f220000300800 */
[----:B------:R-:W-:Y:S01]  /*493d0*/  ISETP.LT.AND P6, PT, R154, UR4, !P5 ;  /* 0x000000049a007c0c */ /* 0x000fe2000efc1270 */
[----:B------:R-:W-:Y:S01]  /*493e0*/  VIADD R0, R23, 0xb8 ;  /* 0x000000b817007836 */ /* 0x000fe20000000000 */
[----:B------:R-:W-:-:S04]  /*493f0*/  ISETP.LT.AND P1, PT, R156, UR4, !P5 ;  /* 0x000000049c007c0c */ /* 0x000fc8000ef21270 */
[----:B------:R-:W-:Y:S02]  /*49400*/  ISETP.GE.AND P0, PT, R0, UR5, PT ;  /* 0x0000000500007c0c */ /* 0x000fe4000bf06270 */
[----:B------:R-:W-:-:S05]  /*49410*/  ISETP.LT.AND P5, PT, R155, UR4, !P5 ;  /* 0x000000049b007c0c */ /* 0x000fca000efa1270 */
[----:B------:R1:W-:Y:S01]  /*49420*/  @P6 STG.E desc[UR34][R14.64], R153 ;  /* 0x000000990e006986 */ /* 0x0003e2000c101922 */
[----:B------:R-:W-:Y:S01]  /*49430*/  ISETP.LT.AND P4, PT, R152, UR4, !P0 ;  /* 0x0000000498007c0c */ /* 0x000fe2000c781270 */
[----:B------:R-:W-:Y:S01]  /*49440*/  VIADD R0, R23, 0xb9 ;  /* 0x000000b917007836 */ /* 0x000fe20000000000 */
[----:B------:R-:W-:Y:S01]  /*49450*/  ISETP.LT.AND P6, PT, R154, UR4, !P0 ;  /* 0x000000049a007c0c */ /* 0x000fe2000c7c1270 */
[----:B--2---:R2:W-:Y:S01]  /*49460*/  @P1 STG.E desc[UR34][R10.64], R146 ;  /* 0x000000920a001986 */ /* 0x0045e2000c101922 */
[----:B------:R-:W-:Y:S01]  /*49470*/  ULDC UR5, c[0x0][0x22c] ;  /* 0x00008b0000057ab9 */ /* 0x000fe20000000800 */
[----:B------:R-:W-:Y:S02]  /*49480*/  ISETP.LT.AND P1, PT, R156, UR4, !P0 ;  /* 0x000000049c007c0c */ /* 0x000fe4000c721270 */
[----:B------:R-:W-:Y:S02]  /*49490*/  ISETP.LT.AND P0, PT, R155, UR4, !P0 ;  /* 0x000000049b007c0c */ /* 0x000fe4000c701270 */
[----:B------:R-:W-:Y:S01]  /*494a0*/  ISETP.GE.AND P2, PT, R0, UR5, PT ;  /* 0x0000000500007c0c */ /* 0x000fe2000bf46270 */
[C---:B-1----:R-:W-:Y:S01]  /*494b0*/  IMAD.WIDE R14, R147.reuse, 0x4, R2 ;  /* 0x00000004930e7825 */ /* 0x042fe200078e0202 */
[----:B--2---:R-:W2:Y:S03]  /*494c0*/  LDL.LU R146, [R1+0x12d8] ;  /* 0x0012d80001927983 */ /* 0x004ea60000300800 */
[----:B------:R-:W-:Y:S01]  /*494d0*/  IMAD.WIDE R10, R147, 0x4, R4 ;  /* 0x00000004930a7825 */ /* 0x000fe200078e0204 */
[----:B------:R-:W-:Y:S01]  /*494e0*/  ULDC UR5, c[0x0][0x22c] ;  /* 0x00008b0000057ab9 */ /* 0x000fe20000000800 */
[----:B------:R-:W2:Y:S04]  /*494f0*/  LDL.LU R153, [R1+0x370] ;  /* 0x0003700001997983 */ /* 0x000ea80000300800 */
[----:B---3--:R1:W-:Y:S01]  /*49500*/  @P5 STG.E desc[UR34][R12.64], R151 ;  /* 0x000000970c005986 */ /* 0x0083e2000c101922 */
[----:B------:R-:W-:-:S03]  /*49510*/  ISETP.LT.AND P5, PT, R154, UR4, !P2 ;  /* 0x000000049a007c0c */ /* 0x000fc6000d7a1270 */
[----:B----4-:R3:W-:Y:S01]  /*49520*/  @P4 STG.E desc[UR34][R14.64], R150 ;  /* 0x000000960e004986 */ /* 0x0107e2000c101922 */
[----:B------:R-:W-:-:S03]  /*49530*/  ISETP.LT.AND P4, PT, R152, UR4, !P2 ;  /* 0x0000000498007c0c */ /* 0x000fc6000d781270 */
[----:B-1----:R-:W4:Y:S01]  /*49540*/  LDL.LU R151, [R1+0x170] ;  /* 0x0001700001977983 */ /* 0x002f220000300800 */
[----:B------:R-:W-:-:S03]  /*49550*/  IMAD.WIDE R12, R147, 0x4, R6 ;  /* 0x00000004930c7825 */ /* 0x000fc600078e0206 */
[----:B---3--:R-:W3:Y:S04]  /*49560*/  LDL.LU R150, [R1+0xb64] ;  /* 0x000b640001967983 */ /* 0x008ee80000300800 */
[----:B------:R1:W-:Y:S02]  /*49570*/  @P6 STG.E desc[UR34][R10.64], R159 ;  /* 0x0000009f0a006986 */ /* 0x0003e4000c101922 */
[----:B-1----:R-:W-:Y:S02]  /*49580*/  IMAD.WIDE R10, R147, 0x4, R8 ;  /* 0x00000004930a7825 */ /* 0x002fe400078e0208 */
[----:B------:R-:W3:Y:S04]  /*49590*/  LDL.LU R147, [R1+0x12dc] ;  /* 0x0012dc0001937983 */ /* 0x000ee80000300800 */
[----:B------:R-:W3:Y:S01]  /*495a0*/  LDL.LU R159, [R1+0xfe4] ;  /* 0x000fe400019f7983 */ /* 0x000ee20000300800 */
[----:B------:R-:W-:-:S03]  /*495b0*/  IMAD.WIDE R14, R148, 0x4, R4 ;  /* 0x00000004940e7825 */ /* 0x000fc600078e0204 */
[----:B------:R1:W-:Y:S04]  /*495c0*/  @P1 STG.E desc[UR34][R12.64], R144 ;  /* 0x000000900c001986 */ /* 0x0003e8000c101922 */
[----:B------:R1:W-:Y:S02]  /*495d0*/  @P0 STG.E desc[UR34][R10.64], R145 ;  /* 0x000000910a000986 */ /* 0x0003e4000c101922 */
[----:B-1----:R-:W-:Y:S02]  /*495e0*/  IMAD.WIDE R12, R148, 0x4, R2 ;  /* 0x00000004940c7825 */ /* 0x002fe400078e0202 */
[----:B------:R-:W3:Y:S04]  /*495f0*/  LDL.LU R144, [R1+0xd64] ;  /* 0x000d640001907983 */ /* 0x000ee80000300800 */
[----:B------:R-:W3:Y:S04]  /*49600*/  LDL.LU R145, [R1+0x964] ;  /* 0x0009640001917983 */ /* 0x000ee80000300800 */
[----:B------:R1:W-:Y:S04]  /*49610*/  @P4 STG.E desc[UR34][R12.64], R139 ;  /* 0x0000008b0c004986 */ /* 0x0003e8000c101922 */
[----:B------:R1:W-:Y:S04]  /*49620*/  @P5 STG.E desc[UR34][R14.64], R149 ;  /* 0x000000950e005986 */ /* 0x0003e8000c101922 */
[----:B-1----:R-:W3:Y:S04]  /*49630*/  LDL.LU R139, [R1+0x774] ;  /* 0x00077400018b7983 */ /* 0x002ee80000300800 */
[----:B------:R-:W3:Y:S01]  /*49640*/  LDL.LU R149, [R1+0x574] ;  /* 0x0005740001957983 */ /* 0x000ee20000300800 */
        /* <DEDUP_REMOVED lines=10> */
[----:B--2---:R1:W-:Y:S01]  /*496f0*/  @P1 STG.E desc[UR34][R10.64], R153 ;  /* 0x000000990a001986 */ /* 0x0043e2000c101922 */
[----:B------:R-:W-:-:S02]  /*49700*/  ISETP.LT.AND P1, PT, R156, UR4, !P3 ;  /* 0x000000049c007c0c */ /* 0x000fc4000df21270 */
[----:B------:R-:W-:Y:S01]  /*49710*/  IMAD.WIDE R14, R146, 0x4, R2 ;  /* 0x00000004920e7825 */ /* 0x000fe200078e0202 */
[----:B------:R-:W2:Y:S01]  /*49720*/  LDL.LU R148, [R1+0x12e0] ;  /* 0x0012e00001947983 */ /* 0x000ea20000300800 */
[----:B------:R-:W-:Y:S02]  /*49730*/  ISETP.LT.AND P3, PT, R155, UR4, !P3 ;  /* 0x000000049b007c0c */ /* 0x000fe4000df61270 */
[----:B------:R-:W-:Y:S01]  /*49740*/  ISETP.GE.AND P6, PT, R0, UR5, PT ;  /* 0x0000000500007c0c */ /* 0x000fe2000bfc6270 */
[----:B-1----:R-:W2:Y:S01]  /*49750*/  LDL.LU R153, [R1+0x374] ;  /* 0x0003740001997983 */ /* 0x002ea20000300800 */
[----:B------:R-:W-:Y:S01]  /*49760*/  IMAD.WIDE R10, R146, 0x4, R4 ;  /* 0x00000004920a7825 */ /* 0x000fe200078e0204 */
[----:B------:R-:W-:Y:S02]  /*49770*/  ULDC UR5, c[0x0][0x22c] ;  /* 0x00008b0000057ab9 */ /* 0x000fe40000000800 */
[----:B----4-:R1:W-:Y:S01]  /*49780*/  @P2 STG.E desc[UR34][R12.64], R151 ;  /* 0x000000970c002986 */ /* 0x0103e2000c101922 */
[----:B------:R-:W-:-:S03]  /*49790*/  ISETP.LT.AND P2, PT, R152, UR4, !P6 ;  /* 0x0000000498007c0c */ /* 0x000fc6000f741270 */
[----:B---3--:R3:W-:Y:S01]  /*497a0*/  @P0 STG.E desc[UR34][R14.64], R150 ;  /* 0x000000960e000986 */ /* 0x0087e2000c101922 */
[----:B------:R-:W-:-:S03]  /*497b0*/  ISETP.LT.AND P0, PT, R154, UR4, !P6 ;  /* 0x000000049a007c0c */ /* 0x000fc6000f701270 */
[----:B-1----:R-:W4:Y:S01]  /*497c0*/  LDL.LU R151, [R1+0x174] ;  /* 0x0001740001977983 */ /* 0x002f220000300800 */
[----:B------:R-:W-:-:S03]  /*497d0*/  IMAD.WIDE R12, R146, 0x4, R6 ;  /* 0x00000004920c7825 */ /* 0x000fc600078e0206 */
[----:B---3--:R-:W3:Y:S04]  /*497e0*/  LDL.LU R150, [R1+0xb68] ;  /* 0x000b680001967983 */ /* 0x008ee80000300800 */
[----:B------:R1:W-:Y:S01]  /*497f0*/  @P5 STG.E desc[UR34][R10.64], R159 ;  /* 0x0000009f0a005986 */ /* 0x0003e2000c101922 */
[----:B------:R-:W-:-:S04]  /*49800*/  IMAD.WIDE R14, R147, 0x4, R4 ;  /* 0x00000004930e7825 */ /* 0x000fc800078e0204 */
[----:B-1----:R-:W-:Y:S02]  /*49810*/  IMAD.WIDE R10, R146, 0x4, R8 ;  /* 0x00000004920a7825 */ /* 0x002fe400078e0208 */
[----:B------:R-:W3:Y:S04]  /*49820*/  LDL.LU R146, [R1+0x12e4] ;  /* 0x0012e40001927983 */ /* 0x000ee80000300800 */
[----:B------:R-:W3:Y:S04]  /*49830*/  LDL.LU R159, [R1+0xfe8] ;  /* 0x000fe800019f7983 */ /* 0x000ee80000300800 */
[----:B------:R1:W-:Y:S04]  /*49840*/  @P1 STG.E desc[UR34][R12.64], R144 ;  /* 0x000000900c001986 */ /* 0x0003e8000c101922 */
[----:B------:R1:W-:Y:S02]  /*49850*/  @P3 STG.E desc[UR34][R10.64], R145 ;  /* 0x000000910a003986 */ /* 0x0003e4000c101922 */
[----:B-1----:R-:W-:-:S02]  /*49860*/  IMAD.WIDE R12, R147, 0x4, R2 ;  /* 0x00000004930c7825 */ /* 0x002fc400078e0202 */
[----:B------:R-:W3:Y:S02]  /*49870*/  LDL.LU R145, [R1+0xd68] ;  /* 0x000d680001917983 */ /* 0x000ee40000300800 */
[C---:B------:R-:W-:Y:S02]  /*49880*/  IMAD.WIDE R10, R147.reuse, 0x4, R6 ;  /* 0x00000004930a7825 */ /* 0x040fe400078e0206 */
[----:B------:R1:W-:Y:S04]  /*49890*/  @P2 STG.E desc[UR34][R12.64], R139 ;  /* 0x0000008b0c002986 */ /* 0x0003e8000c101922 */
[----:B------:R1:W-:Y:S04]  /*498a0*/  @P0 STG.E desc[UR34][R14.64], R149 ;  /* 0x000000950e000986 */ /* 0x0003e8000c101922 */
[----:B-1----:R-:W3:Y:S01]  /*498b0*/  LDL.LU R139, [R1+0x968] ;  /* 0x00096800018b7983 */ /* 0x002ee20000300800 */
[----:B------:R-:W-:-:S03]  /*498c0*/  IMAD.WIDE R12, R147, 0x4, R8 ;  /* 0x00000004930c7825 */ /* 0x000fc600078e0208 */
[----:B------:R-:W3:Y:S04]  /*498d0*/  LDL.LU R149, [R1+0x778] ;  /* 0x0007780001957983 */ /* 0x000ee80000300800 */
[----:B------:R-:W3:Y:S01]  /*498e0*/  LDL.LU R147, [R1+0x578] ;  /* 0x0005780001937983 */ /* 0x000ee20000300800 */
[----:B------:R-:W-:Y:S01]  /*498f0*/  VIADD R0, R23, 0xbc ;  /* 0x000000bc17007836 */ /* 0x000fe20000000000 */
[----:B------:R-:W-:Y:S01]  /*49900*/  ISETP.LT.AND P1, PT, R156, UR4, !P6 ;  /* 0x000000049c007c0c */ /* 0x000fe2000f721270 */
[----:B--2---:R-:W-:Y:S01]  /*49910*/  IMAD.WIDE R14, R148, 0x4, R2 ;  /* 0x00000004940e7825 */ /* 0x004fe200078e0202 */
[----:B------:R-:W2:Y:S02]  /*49920*/  LDL.LU R144, [R1+0x12e8] ;  /* 0x0012e80001907983 */ /* 0x000ea40000300800 */
        /* <DEDUP_REMOVED lines=19> */
[----:B---3--:R-:W3:Y:S01]  /*49a60*/  LDL.LU R150, [R1+0xb6c] ;  /* 0x000b6c0001967983 */ /* 0x008ee20000300800 */
[----:B------:R-:W-:-:S03]  /*49a70*/  IMAD.WIDE R14, R146, 0x4, R4 ;  /* 0x00000004920e7825 */ /* 0x000fc600078e0204 */
[----:B------:R1:W-:Y:S02]  /*49a80*/  @P2 STG.E desc[UR34][R10.64], R159 ;  /* 0x0000009f0a002986 */ /* 0x0003e4000c101922 */
[----:B-1----:R-:W-:Y:S02]  /*49a90*/  IMAD.WIDE R10, R148, 0x4, R8 ;  /* 0x00000004940a7825 */ /* 0x002fe400078e0208 */
[----:B------:R-:W3:Y:S04]  /*49aa0*/  LDL.LU R148, [R1+0x12ec] ;  /* 0x0012ec0001947983 */ /* 0x000ee80000300800 */
[----:B------:R-:W3:Y:S04]  /*49ab0*/  LDL.LU R159, [R1+0xfec] ;  /* 0x000fec00019f7983 */ /* 0x000ee80000300800 */
[----:B------:R1:W-:Y:S02]  /*49ac0*/  @P1 STG.E desc[UR34][R12.64], R145 ;  /* 0x000000910c001986 */ /* 0x0003e4000c101922 */
[----:B-1----:R-:W-:-:S02]  /*49ad0*/  IMAD.WIDE R12, R146, 0x4, R2 ;  /* 0x00000004920c7825 */ /* 0x002fc400078e0202 */
[----:B------:R-:W3:Y:S04]  /*49ae0*/  LDL.LU R145, [R1+0xd6c] ;  /* 0x000d6c0001917983 */ /* 0x000ee80000300800 */
[----:B------:R-:W-:Y:S04]  /*49af0*/  @P4 STG.E desc[UR34][R10.64], R139 ;  /* 0x0000008b0a004986 */ /* 0x000fe8000c101922 */
[----:B------:R-:W-:Y:S04]  /*49b00*/  @P3 STG.E desc[UR34][R12.64], R149 ;  /* 0x000000950c003986 */ /* 0x000fe8000c101922 */
[----:B------:R1:W-:Y:S04]  /*49b10*/  @P6 STG.E desc[UR34][R14.64], R147 ;  /* 0x000000930e006986 */ /* 0x0003e8000c101922 */
[----:B-1----:R-:W3:Y:S04]  /*49b20*/  LDL.LU R147, [R1+0x96c] ;  /* 0x00096c0001937983 */ /* 0x002ee80000300800 */
[----:B------:R-:W3:Y:S04]  /*49b30*/  LDL.LU R139, [R1+0x77c] ;  /* 0x00077c00018b7983 */ /* 0x000ee80000300800 */
        /* <DEDUP_REMOVED lines=9> */
[----:B------:R-:W-:-:S04]  /*49bd0*/  IMAD.WIDE R12, R146, 0x4, R8 ;  /* 0x00000004920c7825 */ /* 0x000fc800078e0208 */
[----:B--2---:R-:W-:Y:S01]  /*49be0*/  IMAD.WIDE R14, R144, 0x4, R2 ;  /* 0x00000004900e7825 */ /* 0x004fe200078e0202 */
[----:B------:R1:W-:Y:S01]  /*49bf0*/  @P1 STG.E desc[UR34][R10.64], R153 ;  /* 0x000000990a001986 */ /* 0x0003e2000c101922 */
[----:B------:R-:W-:Y:S02]  /*49c00*/  ISETP.LT.AND P1, PT, R156, UR4, !P0 ;  /* 0x000000049c007c0c */ /* 0x000fe4000c721270 */
[----:B------:R-:W-:Y:S01]  /*49c10*/  VIADD R0, R23, 0xbf ;  /* 0x000000bf17007836 */ /* 0x000fe20000000000 */
[----:B----4-:R2:W-:Y:S01]  /*49c20*/  @P5 STG.E desc[UR34][R12.64], R151 ;  /* 0x000000970c005986 */ /* 0x0105e2000c101922 */
[----:B------:R-:W-:-:S03]  /*49c30*/  ISETP.LT.AND P0, PT, R155, UR4, !P0 ;  /* 0x000000049b007c0c */ /* 0x000fc6000c701270 */
[----:B------:R-:W4:Y:S01]  /*49c40*/  LDL.LU R146, [R1+0x12f0] ;  /* 0x0012f00001927983 */ /* 0x000f220000300800 */
[----:B------:R-:W-:-:S03]  /*49c50*/  ISETP.GE.AND P2, PT, R0, UR5, PT ;  /* 0x0000000500007c0c */ /* 0x000fc6000bf46270 */
[----:B---3--:R3:W-:Y:S01]  /*49c60*/  @P4 STG.E desc[UR34][R14.64], R150 ;  /* 0x000000960e004986 */ /* 0x0087e2000c101922 */
[----:B-1----:R-:W-:Y:S01]  /*49c70*/  IMAD.WIDE R10, R144, 0x4, R4 ;  /* 0x00000004900a7825 */ /* 0x002fe200078e0204 */
[----:B------:R-:W-:Y:S01]  /*49c80*/  ISETP.LT.AND P4, PT, R152, UR4, !P2 ;  /* 0x0000000498007c0c */ /* 0x000fe2000d781270 */
[----:B------:R-:W-:Y:S01]  /*49c90*/  ULDC UR5, c[0x0][0x22c] ;  /* 0x00008b0000057ab9 */ /* 0x000fe20000000800 */
[----:B------:R-:W-:Y:S01]  /*49ca0*/  ISETP.LT.AND P5, PT, R154, UR4, !P2 ;  /* 0x000000049a007c0c */ /* 0x000fe2000d7a1270 */
[----:B--2---:R-:W-:Y:S01]  /*49cb0*/  IMAD.WIDE R12, R144, 0x4, R6 ;  /* 0x00000004900c7825 */ /* 0x004fe200078e0206 */
[----:B---3--:R-:W2:Y:S04]  /*49cc0*/  LDL.LU R150, [R1+0x37c] ;  /* 0x00037c0001967983 */ /* 0x008ea80000300800 */
[----:B------:R-:W3:Y:S04]  /*49cd0*/  LDL.LU R153, [R1+0x17c] ;  /* 0x00017c0001997983 */ /* 0x000ee80000300800 */
[----:B------:R-:W3:Y:S04]  /*49ce0*/  LDL.LU R151, [R1+0xb70] ;  /* 0x000b700001977983 */ /* 0x000ee80000300800 */
[----:B------:R1:W-:Y:S01]  /*49cf0*/  @P6 STG.E desc[UR34][R10.64], R159 ;  /* 0x0000009f0a006986 */ /* 0x0003e2000c101922 */
[----:B------:R-:W-:-:S04]  /*49d00*/  IMAD.WIDE R14, R148, 0x4, R4 ;  /* 0x00000004940e7825 */ /* 0x000fc800078e0204 */
[----:B-1----:R-:W-:Y:S01]  /*49d10*/  IMAD.WIDE R10, R144, 0x4, R8 ;  /* 0x00000004900a7825 */ /* 0x002fe200078e0208 */
[----:B------:R-:W3:Y:S04]  /*49d20*/  LDL.LU R159, [R1+0xff0] ;  /* 0x000ff000019f7983 */ /* 0x000ee80000300800 */
[----:B------:R1:W-:Y:S02]  /*49d30*/  @P1 STG.E desc[UR34][R12.64], R145 ;  /* 0x000000910c001986 */ /* 0x0003e4000c101922 */
[----:B-1----:R-:W-:Y:S02]  /*49d40*/  IMAD.WIDE R12, R148, 0x4, R2 ;  /* 0x00000004940c7825 */ /* 0x002fe400078e0202 */
[----:B------:R1:W-:Y:S04]  /*49d50*/  @P0 STG.E desc[UR34][R10.64], R147 ;  /* 0x000000930a000986 */ /* 0x0003e8000c101922 */
[----:B------:R-:W-:Y:S04]  /*49d60*/  @P4 STG.E desc[UR34][R12.64], R139 ;  /* 0x0000008b0c004986 */ /* 0x000fe8000c101922 */
[----:B-1----:R-:W3:Y:S04]  /*49d70*/  LDL.LU R147, [R1+0x12f4] ;  /* 0x0012f40001937983 */ /* 0x002ee80000300800 */
[----:B------:R-:W3:Y:S04]  /*49d80*/  LDL.LU R144, [R1+0xd70] ;  /* 0x000d700001907983 */ /* 0x000ee80000300800 */
[----:B------:R1:W-:Y:S04]  /*49d90*/  @P5 STG.E desc[UR34][R14.64], R149 ;  /* 0x000000950e005986 */ /* 0x0003e8000c101922 */
[----:B------:R-:W3:Y:S04]  /*49da0*/  LDL.LU R145, [R1+0x970] ;  /* 0x0009700001917983 */ /* 0x000ee80000300800 */
[----:B-1----:R-:W3:Y:S01]  /*49db0*/  LDL.LU R149, [R1+0x780] ;  /* 0x0007800001957983 */ /* 0x002ee20000300800 */
        /* <DEDUP_REMOVED lines=10> */
[----:B------:R-:W3:Y:S02]  /*49e60*/  LDL.LU R148, [R1+0x380] ;  /* 0x0003800001947983 */ /* 0x000ee40000300800 */
[----:B----4-:R-:W-:-:S02]  /*49e70*/  IMAD.WIDE R14, R146, 0x4, R2 ;  /* 0x00000004920e7825 */ /* 0x010fc400078e0202 */
[----:B--2---:R1:W-:Y:S01]  /*49e80*/  @P1 STG.E desc[UR34][R10.64], R150 ;  /* 0x000000960a001986 */ /* 0x0043e2000c101922 */
[----:B------:R-:W-:Y:S02]  /*49e90*/  ISETP.LT.AND P1, PT, R156, UR4, !P3 ;  /* 0x000000049c007c0c */ /* 0x000fe4000df21270 */
[----:B------:R-:W-:Y:S01]  /*49ea0*/  ISETP.GE.AND P6, PT, R0, UR5, PT ;  /* 0x0000000500007c0c */ /* 0x000fe2000bfc6270 */
[----:B---3--:R2:W-:Y:S01]  /*49eb0*/  @P2 STG.E desc[UR34][R12.64], R153 ;  /* 0x000000990c002986 */ /* 0x0085e2000c101922 */
[----:B------:R-:W-:-:S03]  /*49ec0*/  ISETP.LT.AND P3, PT, R155, UR4, !P3 ;  /* 0x000000049b007c0c */ /* 0x000fc6000df61270 */
[----:B-1----:R-:W3:Y:S01]  /*49ed0*/  LDL.LU R150, [R1+0x12f8] ;  /* 0x0012f80001967983 */ /* 0x002ee20000300800 */
[----:B------:R-:W-:Y:S01]  /*49ee0*/  IMAD.WIDE R10, R146, 0x4, R4 ;  /* 0x00000004920a7825 */ /* 0x000fe200078e0204 */
[----:B------:R-:W-:Y:S02]  /*49ef0*/  ULDC UR5, c[0x0][0x22c] ;  /* 0x00008b0000057ab9 */ /* 0x000fe40000000800 */
[----:B------:R-:W4:Y:S01]  /*49f00*/  LDL.LU R139, [R1+0x180] ;  /* 0x00018000018b7983 */ /* 0x000f220000300800 */
[----:B------:R-:W-:-:S03]  /*49f10*/  ISETP.LT.AND P2, PT, R152, UR4, !P6 ;  /* 0x0000000498007c0c */ /* 0x000fc6000f741270 */
[----:B------:R1:W-:Y:S01]  /*49f20*/  @P0 STG.E desc[UR34][R14.64], R151 ;  /* 0x000000970e000986 */ /* 0x0003e2000c101922 */
[----:B--2---:R-:W-:-:S03]  /*49f30*/  IMAD.WIDE R12, R146, 0x4, R6 ;  /* 0x00000004920c7825 */ /* 0x004fc600078e0206 */
[----:B------:R-:W2:Y:S04]  /*49f40*/  LDL.LU R153, [R1+0x60] ;  /* 0x0000600001997983 */ /* 0x000ea80000300800 */
[----:B-1----:R-:W2:Y:S04]  /*49f50*/  LDL.LU R151, [R1+0xb74] ;  /* 0x000b740001977983 */ /* 0x002ea80000300800 */
[----:B------:R1:W-:Y:S02]  /*49f60*/  @P5 STG.E desc[UR34][R10.64], R159 ;  /* 0x0000009f0a005986 */ /* 0x0003e4000c101922 */
[----:B-1----:R-:W-:-:S02]  /*49f70*/  IMAD.WIDE R10, R146, 0x4, R8 ;  /* 0x00000004920a7825 */ /* 0x002fc400078e0208 */
[----:B------:R-:W2:Y:S04]  /*49f80*/  LDL.LU R146, [R1+0x12fc] ;  /* 0x0012fc0001927983 */ /* 0x000ea80000300800 */
[----:B------:R-:W2:Y:S04]  /*49f90*/  LDL.LU R159, [R1+0xff4] ;  /* 0x000ff400019f7983 */ /* 0x000ea80000300800 */
[----:B------:R1:W-:Y:S01]  /*49fa0*/  @P1 STG.E desc[UR34][R12.64], R144 ;  /* 0x000000900c001986 */ /* 0x0003e2000c101922 */
[----:B------:R-:W-:-:S03]  /*49fb0*/  IMAD.WIDE R14, R147, 0x4, R4 ;  /* 0x00000004930e7825 */ /* 0x000fc600078e0204 */
[----:B------:R1:W-:Y:S02]  /*49fc0*/  @P3 STG.E desc[UR34][R10.64], R145 ;  /* 0x000000910a003986 */ /* 0x0003e4000c101922 */
[C---:B-1----:R-:W-:Y:S02]  /*49fd0*/  IMAD.WIDE R12, R147.reuse, 0x4, R2 ;  /* 0x00000004930c7825 */ /* 0x042fe400078e0202 */
[----:B------:R-:W2:Y:S04]  /*49fe0*/  LDL.LU R144, [R1+0xd74] ;  /* 0x000d740001907983 */ /* 0x000ea80000300800 */
[----:B------:R1:W-:Y:S01]  /*49ff0*/  @P2 STG.E desc[UR34][R12.64], R149 ;  /* 0x000000950c002986 */ /* 0x0003e2000c101922 */
[----:B------:R-:W-:-:S03]  /*4a000*/  IMAD.WIDE R10, R147, 0x4, R6 ;  /* 0x00000004930a7825 */ /* 0x000fc600078e0206 */
[----:B------:R-:W2:Y:S01]  /*4a010*/  LDL.LU R145, [R1+0x974] ;  /* 0x0009740001917983 */ /* 0x000ea20000300800 */
[----:B-1----:R-:W-:-:S03]  /*4a020*/  IMAD.WIDE R12, R147, 0x4, R8 ;  /* 0x00000004930c7825 */ /* 0x002fc600078e0208 */
[----:B------:R-:W2:Y:S04]  /*4a030*/  LDL.LU R149, [R1+0x784] ;  /* 0x0007840001957983 */ /* 0x000ea80000300800 */
[----:B------:R-:W2:Y:S01]  /*4a040*/  LDL.LU R147, [R1+0x384] ;  /* 0x0003840001937983 */ /* 0x000ea20000300800 */
[----:B------:R-:W-:Y:S01]  /*4a050*/  VIADD R0, R23, 0xc2 ;  /* 0x000000c217007836 */ /* 0x000fe20000000000 */
[----:B------:R-:W-:Y:S02]  /*4a060*/  ISETP.LT.AND P0, PT, R154, UR4, !P6 ;  /* 0x000000049a007c0c */ /* 0x000fe4000f701270 */
[----:B------:R-:W-:Y:S02]  /*4a070*/  ISETP.LT.AND P1, PT, R156, UR4, !P6 ;  /* 0x000000049c007c0c */ /* 0x000fe4000f721270 */
[----:B------:R-:W-:-:S02]  /*4a080*/  ISETP.GE.AND P4, PT, R0, UR5, PT ;  /* 0x0000000500007c0c */ /* 0x000fc4000bf86270 */
[----:B------:R-:W-:Y:S01]  /*4a090*/  ISETP.LT.AND P6, PT, R155, UR4, !P6 ;  /* 0x000000049b007c0c */ /* 0x000fe2000f7c1270 */
[----:B------:R-:W-:Y:S01]  /*4a0a0*/  VIADD R0, R23, 0xc3 ;  /* 0x000000c317007836 */ /* 0x000fe20000000000 */
[----:B------:R-:W-:Y:S01]  /*4a0b0*/  ISETP.LT.AND P3, PT, R152, UR4, !P4 ;  /* 0x0000000498007c0c */ /* 0x000fe2000e761270 */
[----:B------:R-:W-:Y:S01]  /*4a0c0*/  ULDC UR5, c[0x0][0x22c] ;  /* 0x00008b0000057ab9 */ /* 0x000fe20000000800 */
[----:B------:R-:W-:-:S03]  /*4a0d0*/  ISETP.LT.AND P2, PT, R154, UR4, !P4 ;  /* 0x000000049a007c0c */ /* 0x000fc6000e741270 */
[----:B------:R3:W-:Y:S01]  /*4a0e0*/  @P0 STG.E desc[UR34][R14.64], R148 ;  /* 0x000000940e000986 */ /* 0x0007e2000c101922 */
[----:B------:R-:W-:-:S03]  /*4a0f0*/  ISETP.GE.AND P5, PT, R0, UR5, PT ;  /* 0x0000000500007c0c */ /* 0x000fc6000bfa6270 */
[----:B----4-:R1:W-:Y:S01]  /*4a100*/  @P1 STG.E desc[UR34][R10.64], R139 ;  /* 0x0000008b0a001986 */ /* 0x0103e2000c101922 */
[----:B------:R-:W-:Y:S01]  /*4a110*/  ISETP.LT.AND P1, PT, R156, UR4, !P4 ;  /* 0x000000049c007c0c */ /* 0x000fe2000e721270 */
[C---:B---3--:R-:W-:Y:S02]  /*4a120*/  IMAD.WIDE R14, R150.reuse, 0x4, R2 ;  /* 0x00000004960e7825 */ /* 0x048fe400078e0202 */
[----:B--2---:R2:W-:Y:S01]  /*4a130*/  @P6 STG.E desc[UR34][R12.64], R153 ;  /* 0x000000990c006986 */ /* 0x0045e2000c101922 */
[----:B------:R-:W-:Y:S01]  /*4a140*/  ISETP.LT.AND P4, PT, R155, UR4, !P4 ;  /* 0x000000049b007c0c */ /* 0x000fe2000e781270 */
[----:B------:R-:W-:Y:S02]  /*4a150*/  ULDC UR5, c[0x0][0x22c] ;  /* 0x00008b0000057ab9 */ /* 0x000fe40000000800 */
[----:B------:R-:W3:Y:S01]  /*4a160*/  LDL.LU R148, [R1+0x1300] ;  /* 0x0013000001947983 */ /* 0x000ee20000300800 */
[----:B-1----:R-:W-:Y:S01]  /*4a170*/  IMAD.WIDE R10, R150, 0x4, R4 ;  /* 0x00000004960a7825 */ /* 0x002fe200078e0204 */
[----:B------:R-:W-:-:S02]  /*4a180*/  ISETP.LT.AND P6, PT, R154, UR4, !P5 ;  /* 0x000000049a007c0c */ /* 0x000fc4000efc1270 */
[----:B------:R1:W-:Y:S01]  /*4a190*/  @P3 STG.E desc[UR34][R14.64], R151 ;  /* 0x000000970e003986 */ /* 0x0003e2000c101922 */
[----:B------:R-:W-:-:S03]  /*4a1a0*/  ISETP.LT.AND P3, PT, R152, UR4, !P5 ;  /* 0x0000000498007c0c */ /* 0x000fc6000ef61270 */
[----:B------:R-:W4:Y:S01]  /*4a1b0*/  LDL.LU R139, [R1+0x184] ;  /* 0x00018400018b7983 */ /* 0x000f220000300800 */
[----:B--2---:R-:W-:-:S03]  /*4a1c0*/  IMAD.WIDE R12, R150, 0x4, R6 ;  /* 0x00000004960c7825 */ /* 0x004fc600078e0206 */
[----:B------:R-:W2:Y:S04]  /*4a1d0*/  LDL.LU R153, [R1+0x64] ;  /* 0x0000640001997983 */ /* 0x000ea80000300800 */
[----:B-1----:R-:W2:Y:S01]  /*4a1e0*/  LDL.LU R151, [R1+0xb78] ;  /* 0x000b780001977983 */ /* 0x002ea20000300800 */
[----:B------:R-:W-:-:S03]  /*4a1f0*/  IMAD.WIDE R14, R146, 0x4, R4 ;  /* 0x00000004920e7825 */ /* 0x000fc600078e0204 */
[----:B------:R1:W-:Y:S02]  /*4a200*/  @P2 STG.E desc[UR34][R10.64], R159 ;  /* 0x0000009f0a002986 */ /* 0x0003e4000c101922 */
[----:B-1----:R-:W-:Y:S02]  /*4a210*/  IMAD.WIDE R10, R150, 0x4, R8 ;  /* 0x00000004960a7825 */ /* 0x002fe400078e0208 */
[----:B------:R-:W2:Y:S04]  /*4a220*/  LDL.LU R150, [R1+0x1304] ;  /* 0x0013040001967983 */ /* 0x000ea80000300800 */
[----:B------:R-:W2:Y:S04]  /*4a230*/  LDL.LU R159, [R1+0xff8] ;  /* 0x000ff800019f7983 */ /* 0x000ea80000300800 */
[----:B------:R1:W-:Y:S04]  /*4a240*/  @P1 STG.E desc[UR34][R12.64], R144 ;  /* 0x000000900c001986 */ /* 0x0003e8000c101922 */
[----:B------:R-:W-:Y:S01]  /*4a250*/  @P4 STG.E desc[UR34][R10.64], R145 ;  /* 0x000000910a004986 */ /* 0x000fe2000c101922 */
[----:B-1----:R-:W-:-:S03]  /*4a260*/  IMAD.WIDE R12, R146, 0x4, R2 ;  /* 0x00000004920c7825 */ /* 0x002fc600078e0202 */
[----:B------:R-:W2:Y:S04]  /*4a270*/  LDL.LU R144, [R1+0xd78] ;  /* 0x000d780001907983 */ /* 0x000ea80000300800 */
[----:B------:R-:W-:Y:S04]  /*4a280*/  @P3 STG.E desc[UR34][R12.64], R149 ;  /* 0x000000950c003986 */ /* 0x000fe8000c101922 */
[----:B------:R1:W-:Y:S04]  /*4a290*/  @P6 STG.E desc[UR34][R14.64], R147 ;  /* 0x000000930e006986 */ /* 0x0003e8000c101922 */
[----:B-1----:R-:W2:Y:S01]  /*4a2a0*/  LDL.LU R147, [R1+0x978] ;  /* 0x0009780001937983 */ /* 0x002ea20000300800 */
[----:B------:R-:W-:Y:S01]  /*4a2b0*/  VIADD R0, R23, 0xc4 ;  /* 0x000000c417007836 */ /* 0x000fe20000000000 */
[----:B------:R-:W-:Y:S01]  /*4a2c0*/  ISETP.LT.AND P1, PT, R156, UR4, !P5 ;  /* 0x000000049c007c0c */ /* 0x000fe2000ef21270 */
[----:B------:R-:W-:Y:S01]  /*4a2d0*/  IMAD.WIDE R10, R146, 0x4, R6 ;  /* 0x00000004920a7825 */ /* 0x000fe200078e0206 */
[----:B------:R-:W2:Y:S02]  /*4a2e0*/  LDL.LU R145, [R1+0x788] ;  /* 0x0007880001917983 */ /* 0x000ea40000300800 */
[----:B------:R-:W-:Y:S01]  /*4a2f0*/  ISETP.GE.AND P0, PT, R0, UR5, PT ;  /* 0x0000000500007c0c */ /* 0x000fe2000bf06270 */
[----:B------:R-:W-:Y:S01]  /*4a300*/  IMAD.WIDE R12, R146, 0x4, R8 ;  /* 0x00000004920c7825 */ /* 0x000fe200078e0208 */
[----:B------:R-:W-:Y:S01]  /*4a310*/  ISETP.LT.AND P5, PT, R155, UR4, !P5 ;  /* 0x000000049b007c0c */ /* 0x000fe2000efa1270 */
[----:B------:R-:W2:Y:S01]  /*4a320*/  LDL.LU R146, [R1+0x388] ;  /* 0x0003880001927983 */ /* 0x000ea20000300800 */
[----:B------:R-:W-:Y:S01]  /*4a330*/  ISETP.LT.AND P4, PT, R152, UR4, !P0 ;  /* 0x0000000498007c0c */ /* 0x000fe2000c781270 */
[----:B---3--:R-:W-:Y:S01]  /*4a340*/  IMAD.WIDE R14, R148, 0x4, R2 ;  /* 0x00000004940e7825 */ /* 0x008fe200078e0202 */
[----:B------:R-:W-:Y:S01]  /*4a350*/  ISETP.LT.AND P6, PT, R154, UR4, !P0 ;  /* 0x000000049a007c0c */ /* 0x000fe2000c7c1270 */
[----:B------:R-:W3:Y:S01]  /*4a360*/  LDL.LU R149, [R1+0x1308] ;  /* 0x0013080001957983 */ /* 0x000ee20000300800 */
[----:B------:R-:W-:-:S03]  /*4a370*/  ULDC UR5, c[0x0][0x22c] ;  /* 0x00008b0000057ab9 */ /* 0x000fc60000000800 */
[----:B----4-:R1:W-:Y:S01]  /*4a380*/  @P1 STG.E desc[UR34][R10.64], R139 ;  /* 0x0000008b0a001986 */ /* 0x0103e2000c101922 */
[----:B------:R-:W-:Y:S02]  /*4a390*/  ISETP.LT.AND P1, PT, R156, UR4, !P0 ;  /* 0x000000049c007c0c */ /* 0x000fe4000c721270 */
[----:B------:R-:W-:Y:S01]  /*4a3a0*/  ISETP.LT.AND P0, PT, R155, UR4, !P0 ;  /* 0x000000049b007c0c */ /* 0x000fe2000c701270 */
[----:B--2---:R2:W-:Y:S04]  /*4a3b0*/  @P5 STG.E desc[UR34][R12.64], R153 ;  /* 0x000000990c005986 */ /* 0x0045e8000c101922 */
[----:B-1----:R-:W4:Y:S01]  /*4a3c0*/  LDL.LU R139, [R1+0x188] ;  /* 0x00018800018b7983 */ /* 0x002f220000300800 */
[----:B------:R-:W-:-:S03]  /*4a3d0*/  IMAD.WIDE R10, R148, 0x4, R4 ;  /* 0x00000004940a7825 */ /* 0x000fc600078e0204 */
        /* <DEDUP_REMOVED lines=8> */
[----:B------:R-:W-:Y:S04]  /*4a460*/  @P1 STG.E desc[UR34][R12.64], R144 ;  /* 0x000000900c001986 */ /* 0x000fe8000c101922 */
[----:B------:R1:W-:Y:S04]  /*4a470*/  @P0 STG.E desc[UR34][R10.64], R147 ;  /* 0x000000930a000986 */ /* 0x0003e8000c101922 */
[----:B-1----:R-:W2:Y:S01]  /*4a480*/  LDL.LU R147, [R1+0xd7c] ;  /* 0x000d7c0001937983 */ /* 0x002ea20000300800 */
[----:B------:R-:W-:-:S05]  /*4a490*/  VIADD R0, R23, 0xc5 ;  /* 0x000000c517007836 */ /* 0x000fca0000000000 */
[----:B------:R-:W-:Y:S01]  /*4a4a0*/  ISETP.GE.AND P2, PT, R0, UR5, PT ;  /* 0x0000000500007c0c */ /* 0x000fe2000bf46270 */
[----:B------:R-:W-:Y:S01]  /*4a4b0*/  IMAD.WIDE R12, R150, 0x4, R2 ;  /* 0x00000004960c7825 */ /* 0x000fe200078e0202 */
[----:B------:R-:W-:Y:S02]  /*4a4c0*/  ULDC UR5, c[0x0][0x22c] ;  /* 0x00008b0000057ab9 */ /* 0x000fe40000000800 */
[----:B------:R-:W-:Y:S02]  /*4a4d0*/  ISETP.LT.AND P4, PT, R152, UR4, !P2 ;  /* 0x0000000498007c0c */ /* 0x000fe4000d781270 */
[----:B------:R-:W-:Y:S01]  /*4a4e0*/  ISETP.LT.AND P5, PT, R154, UR4, !P2 ;  /* 0x000000049a007c0c */ /* 0x000fe2000d7a1270 */
[----:B------:R-:W-:Y:S01]  /*4a4f0*/  IMAD.WIDE R14, R150, 0x4, R4 ;  /* 0x00000004960e7825 */ /* 0x000fe200078e0204 */
[----:B------:R-:W-:-:S03]  /*4a500*/  ISETP.LT.AND P1, PT, R156, UR4, !P2 ;  /* 0x000000049c007c0c */ /* 0x000fc6000d721270 */
[----:B------:R-:W-:Y:S01]  /*4a510*/  VIADD R0, R23, 0xc6 ;  /* 0x000000c617007836 */ /* 0x000fe20000000000 */
[----:B------:R-:W-:-:S05]  /*4a520*/  ISETP.LT.AND P2, PT, R155, UR4, !P2 ;  /* 0x000000049b007c0c */ /* 0x000fca000d741270 */
[----:B------:R-:W-:Y:S04]  /*4a530*/  @P4 STG.E desc[UR34][R12.64], R145 ;  /* 0x000000910c004986 */ /* 0x000fe8000c101922 */
[----:B------:R1:W-:Y:S01]  /*4a540*/  @P5 STG.E desc[UR34][R14.64], R146 ;  /* 0x000000920e005986 */ /* 0x0003e2000c101922 */
[----:B------:R-:W-:Y:S01]  /*4a550*/  ISETP.GE.AND P3, PT, R0, UR5, PT ;  /* 0x0000000500007c0c */ /* 0x000fe2000bf66270 */
[----:B------:R-:W-:Y:S01]  /*4a560*/  IMAD.WIDE R10, R150, 0x4, R6 ;  /* 0x00000004960a7825 */ /* 0x000fe200078e0206 */
[----:B------:R-:W-:Y:S02]  /*4a570*/  ULDC UR5, c[0x0][0x22c] ;  /* 0x00008b0000057ab9 */ /* 0x000fe40000000800 */
[----:B------:R-:W-:Y:S01]  /*4a580*/  ISETP.LT.AND P0, PT, R152, UR4, !P3 ;  /* 0x0000000498007c0c */ /* 0x000fe2000df01270 */
[----:B-1----:R-:W2:Y:S01]  /*4a590*/  LDL.LU R146, [R1+0x97c] ;  /* 0x00097c0001927983 */ /* 0x002ea20000300800 */
[----:B------:R-:W-:Y:S01]  /*4a5a0*/  ISETP.LT.AND P5, PT, R154, UR4, !P3 ;  /* 0x000000049a007c0c */ /* 0x000fe2000dfa1270 */
[----:B------:R-:W-:-:S02]  /*4a5b0*/  IMAD.WIDE R12, R150, 0x4, R8 ;  /* 0x00000004960c7825 */ /* 0x000fc400078e0208 */
[----:B------:R-:W2:Y:S04]  /*4a5c0*/  LDL.LU R144, [R1+0x78c] ;  /* 0x00078c0001907983 */ /* 0x000ea80000300800 */
[----:B------:R-:W2:Y:S04]  /*4a5d0*/  LDL.LU R145, [R1+0x38c] ;  /* 0x00038c0001917983 */ /* 0x000ea80000300800 */
[----:B------:R-:W2:Y:S04]  /*4a5e0*/  LDL.LU R150, [R1+0x1318] ;  /* 0x0013180001967983 */ /* 0x000ea80000300800 */
[----:B----4-:R1:W-:Y:S01]  /*4a5f0*/  @P1 STG.E desc[UR34][R10.64], R139 ;  /* 0x0000008b0a001986 */ /* 0x0103e2000c101922 */
[----:B------:R-:W-:Y:S01]  /*4a600*/  ISETP.LT.AND P1, PT, R156, UR4, !P3 ;  /* 0x000000049c007c0c */ /* 0x000fe2000df21270 */
[----:B---3--:R-:W-:-:S02]  /*4a610*/  IMAD.WIDE R14, R149, 0x4, R2 ;  /* 0x00000004950e7825 */ /* 0x008fc400078e0202 */
[----:B--2---:R2:W-:Y:S04]  /*4a620*/  @P2 STG.E desc[UR34][R12.64], R153 ;  /* 0x000000990c002986 */ /* 0x0045e8000c101922 */
[----:B-1----:R-:W3:Y:S01]  /*4a630*/  LDL.LU R139, [R1+0x18c] ;  /* 0x00018c00018b7983 */ /* 0x002ee20000300800 */
[----:B------:R-:W-:-:S03]  /*4a640*/  IMAD.WIDE R10, R149, 0x4, R4 ;  /* 0x00000004950a7825 */ /* 0x000fc600078e0204 */
[----:B--2---:R-:W2:Y:S01]  /*4a650*/  LDL.LU R153, [R1+0x6c] ;  /* 0x00006c0001997983 */ /* 0x004ea20000300800 */
[----:B------:R-:W-:-:S03]  /*4a660*/  IMAD.WIDE R12, R149, 0x4, R6 ;  /* 0x00000004950c7825 */ /* 0x000fc600078e0206 */
[----:B------:R1:W-:Y:S04]  /*4a670*/  @P0 STG.E desc[UR34][R14.64], R151 ;  /* 0x000000970e000986 */ /* 0x0003e8000c101922 */
[----:B-1----:R-:W4:Y:S04]  /*4a680*/  LDL.LU R151, [R1+0x30] ;  /* 0x0000300001977983 */ /* 0x002f280000300800 */
[----:B------:R1:W-:Y:S02]  /*4a690*/  @P5 STG.E desc[UR34][R10.64], R159 ;  /* 0x0000009f0a005986 */ /* 0x0003e4000c101922 */
[----:B-1----:R-:W-:-:S02]  /*4a6a0*/  IMAD.WIDE R10, R149, 0x4, R8 ;  /* 0x00000004950a7825 */ /* 0x002fc400078e0208 */
[----:B------:R-:W4:Y:S04]  /*4a6b0*/  LDL.LU R149, [R1+0x10] ;  /* 0x0000100001957983 */ /* 0x000f280000300800 */
[----:B------:R1:W-:Y:S04]  /*4a6c0*/  @P1 STG.E desc[UR34][R12.64], R147 ;  /* 0x000000930c001986 */ /* 0x0003e8000c101922 */
[----:B-1----:R-:W4:Y:S01]  /*4a6d0*/  LDL.LU R147, [R1] ;  /* 0x0000000001937983 */ /* 0x002f220000300800 */
[----:B------:R-:W-:Y:S01]  /*4a6e0*/  VIADD R0, R23, 0xc7 ;  /* 0x000000c717007836 */ /* 0x000fe20000000000 */
[----:B------:R-:W-:-:S04]  /*4a6f0*/  ISETP.LT.AND P3, PT, R155, UR4, !P3 ;  /* 0x000000049b007c0c */ /* 0x000fc8000df61270 */
[----:B------:R-:W-:Y:S01]  /*4a700*/  ISETP.GE.AND P6, PT, R0, UR5, PT ;  /* 0x0000000500007c0c */ /* 0x000fe2000bfc6270 */
[----:B------:R-:W-:Y:S01]  /*4a710*/  VIADD R0, R23, 0xc8 ;  /* 0x000000c817007836 */ /* 0x000fe20000000000 */
[----:B------:R-:W-:Y:S02]  /*4a720*/  ULDC UR5, c[0x0][0x22c] ;  /* 0x00008b0000057ab9 */ /* 0x000fe40000000800 */
[----:B------:R-:W-:Y:S02]  /*4a730*/  ISETP.LT.AND P2, PT, R152, UR4, !P6 ;  /* 0x0000000498007c0c */ /* 0x000fe4000f741270 */
[----:B------:R-:W-:Y:S02]  /*4a740*/  ISETP.LT.AND P0, PT, R154, UR4, !P6 ;  /* 0x000000049a007c0c */ /* 0x000fe4000f701270 */
[----:B------:R-:W-:Y:S01]  /*4a750*/  ISETP.LT.AND P1, PT, R156, UR4, !P6 ;  /* 0x000000049c007c0c */ /* 0x000fe2000f721270 */
[----:B------:R-:W-:Y:S01]  /*4a760*/  IMAD.WIDE R12, R148, 0x4, R2 ;  /* 0x00000004940c7825 */ /* 0x000fe200078e0202 */
[----:B------:R-:W-:-:S02]  /*4a770*/  ISETP.LT.AND P6, PT, R155, UR4, !P6 ;  /* 0x000000049b007c0c */ /* 0x000fc4000f7c1270 */
[----:B------:R-:W-:Y:S01]  /*4a780*/  ISETP.GE.AND P4, PT, R0, UR5, PT ;  /* 0x0000000500007c0c */ /* 0x000fe2000bf86270 */
[----:B------:R-:W-:Y:S01]  /*4a790*/  IMAD.WIDE R14, R148, 0x4, R4 ;  /* 0x00000004940e7825 */ /* 0x000fe200078e0204 */
[----:B------:R-:W-:Y:S01]  /*4a7a0*/  ULDC UR5, c[0x0][0x22c] ;  /* 0x00008b0000057ab9 */ /* 0x000fe20000000800 */
[----:B------:R1:W-:Y:S01]  /*4a7b0*/  @P3 STG.E desc[UR34][R10.64], R146 ;  /* 0x000000920a003986 */ /* 0x0003e2000c101922 */
[----:B------:R-:W-:-:S03]  /*4a7c0*/  ISETP.LT.AND P3, PT, R152, UR4, !P4 ;  /* 0x0000000498007c0c */ /* 0x000fc6000e761270 */
[----:B------:R1:W-:Y:S04]  /*4a7d0*/  @P2 STG.E desc[UR34][R12.64], R144 ;  /* 0x000000900c002986 */ /* 0x0003e8000c101922 */
[----:B-1----:R-:W4:Y:S01]  /*4a7e0*/  LDL.LU R146, [R1+0x131c] ;  /* 0x00131c0001927983 */ /* 0x002f220000300800 */
[----:B------:R-:W-:Y:S01]  /*4a7f0*/  IMAD.WIDE R10, R148, 0x4, R6 ;  /* 0x00000004940a7825 */ /* 0x000fe200078e0206 */
[----:B------:R-:W-:Y:S02]  /*4a800*/  ISETP.LT.AND P2, PT, R154, UR4, !P4 ;  /* 0x000000049a007c0c */ /* 0x000fe4000e741270 */
[----:B------:R1:W-:Y:S01]  /*4a810*/  @P0 STG.E desc[UR34][R14.64], R145 ;  /* 0x000000910e000986 */ /* 0x0003e2000c101922 */
[----:B------:R-:W-:-:S03]  /*4a820*/  IMAD.WIDE R12, R148, 0x4, R8 ;  /* 0x00000004940c7825 */ /* 0x000fc600078e0208 */
[----:B------:R-:W4:Y:S04]  /*4a830*/  LDL.LU R148, [R1+0x132c] ;  /* 0x00132c0001947983 */ /* 0x000f280000300800 */
[----:B---3--:R3:W-:Y:S01]  /*4a840*/  @P1 STG.E desc[UR34][R10.64], R139 ;  /* 0x0000008b0a001986 */ /* 0x0087e2000c101922 */
[----:B------:R-:W-:Y:S01]  /*4a850*/  ISETP.LT.AND P1, PT, R156, UR4, !P4 ;  /* 0x000000049c007c0c */ /* 0x000fe2000e721270 */
[C---:B-1----:R-:W-:Y:S02]  /*4a860*/  IMAD.WIDE R14, R150.reuse, 0x4, R2 ;  /* 0x00000004960e7825 */ /* 0x042fe400078e0202 */
[----:B--2---:R1:W-:Y:S02]  /*4a870*/  @P6 STG.E desc[UR34][R12.64], R153 ;  /* 0x000000990c006986 */ /* 0x0043e4000c101922 */
[----:B---3--:R-:W-:-:S04]  /*4a880*/  IMAD.WIDE R10, R150, 0x4, R6 ;  /* 0x00000004960a7825 */ /* 0x008fc800078e0206 */
[C---:B-1----:R-:W-:Y:S01]  /*4a890*/  IMAD.WIDE R12, R150.reuse, 0x4, R4 ;  /* 0x00000004960c7825 */ /* 0x042fe200078e0204 */
[----:B----4-:R1:W-:Y:S04]  /*4a8a0*/  @P3 STG.E desc[UR34][R14.64], R151 ;  /* 0x000000970e003986 */ /* 0x0103e8000c101922 */
[----:B-1----:R-:W2:Y:S04]  /*4a8b0*/  LDL.LU R151, [R1+0x34] ;  /* 0x0000340001977983 */ /* 0x002ea80000300800 */
[----:B------:R1:W-:Y:S02]  /*4a8c0*/  @P2 STG.E desc[UR34][R12.64], R149 ;  /* 0x000000950c002986 */ /* 0x0003e4000c101922 */
[----:B-1----:R-:W-:-:S02]  /*4a8d0*/  IMAD.WIDE R12, R150, 0x4, R8 ;  /* 0x00000004960c7825 */ /* 0x002fc400078e0208 */
[----:B------:R-:W3:Y:S04]  /*4a8e0*/  LDL.LU R149, [R1+0x14] ;  /* 0x0000140001957983 */ /* 0x000ee80000300800 */
[----:B------:R-:W4:Y:S04]  /*4a8f0*/  LDL.LU R150, [R1+0x133c] ;  /* 0x00133c0001967983 */ /* 0x000f280000300800 */
[----:B------:R1:W-:Y:S04]  /*4a900*/  @P1 STG.E desc[UR34][R10.64], R147 ;  /* 0x000000930a001986 */ /* 0x0003e8000c101922 */
[----:B-1----:R-:W4:Y:S01]  /*4a910*/  LDL.LU R147, [R1+0x4] ;  /* 0x0000040001937983 */ /* 0x002f220000300800 */
        /* <DEDUP_REMOVED lines=8> */
[----:B------:R-:W-:Y:S01]  /*4a9a0*/  @P4 STG.E desc[UR34][R12.64], R248 ;  /* 0x000000f80c004986 */ /* 0x000fe2000c101922 */
[----:B------:R-:W-:-:S02]  /*4a9b0*/  ISETP.GE.AND P0, PT, R0, UR5, PT ;  /* 0x0000000500007c0c */ /* 0x000fc4000bf06270 */
[----:B------:R-:W-:Y:S01]  /*4a9c0*/  ISETP.LT.AND P5, PT, R155, UR4, !P5 ;  /* 0x000000049b007c0c */ /* 0x000fe2000efa1270 */
[----:B------:R-:W-:-:S04]  /*4a9d0*/  IMAD.WIDE R10, R146, 0x4, R2 ;  /* 0x00000004920a7825 */ /* 0x000fc800078e0202 */
[----:B------:R-:W-:Y:S01]  /*4a9e0*/  IMAD.WIDE R14, R146, 0x4, R4 ;  /* 0x00000004920e7825 */ /* 0x000fe200078e0204 */
[----:B------:R1:W-:Y:S01]  /*4a9f0*/  @P3 STG.E desc[UR34][R10.64], R244 ;  /* 0x000000f40a003986 */ /* 0x0003e2000c101922 */
[----:B------:R-:W-:Y:S01]  /*4aa00*/  ISETP.LT.AND P4, PT, R152, UR4, !P0 ;  /* 0x0000000498007c0c */ /* 0x000fe2000c781270 */
[----:B------:R-:W-:Y:S02]  /*4aa10*/  ULDC UR5, c[0x0][0x22c] ;  /* 0x00008b0000057ab9 */ /* 0x000fe40000000800 */
[----:B------:R1:W-:Y:S01]  /*4aa20*/  @P6 STG.E desc[UR34][R14.64], R240 ;  /* 0x000000f00e006986 */ /* 0x0003e2000c101922 */
[----:B------:R-:W-:Y:S01]  /*4aa30*/  ISETP.LT.AND P6, PT, R154, UR4, !P0 ;  /* 0x000000049a007c0c */ /* 0x000fe2000c7c1270 */
[----:B-1----:R-:W-:-:S05]  /*4aa40*/  IMAD.WIDE R10, R146, 0x4, R6 ;  /* 0x00000004920a7825 */ /* 0x002fca00078e0206 */
[----:B------:R1:W-:Y:S01]  /*4aa50*/  @P1 STG.E desc[UR34][R10.64], R236 ;  /* 0x000000ec0a001986 */ /* 0x0003e2000c101922 */
[----:B------:R-:W-:Y:S01]  /*4aa60*/  ISETP.LT.AND P1, PT, R156, UR4, !P0 ;  /* 0x000000049c007c0c */ /* 0x000fe2000c721270 */
[----:B------:R-:W-:Y:S02]  /*4aa70*/  IMAD.WIDE R12, R146, 0x4, R8 ;  /* 0x00000004920c7825 */ /* 0x000fe400078e0208 */
[----:B------:R-:W4:Y:S02]  /*4aa80*/  LDL.LU R146, [R1+0x1348] ;  /* 0x0013480001927983 */ /* 0x000f240000300800 */
[C---:B------:R-:W-:Y:S02]  /*4aa90*/  IMAD.WIDE R14, R148.reuse, 0x4, R2 ;  /* 0x00000004940e7825 */ /* 0x040fe400078e0202 */
[----:B------:R2:W-:Y:S02]  /*4aaa0*/  @P5 STG.E desc[UR34][R12.64], R232 ;  /* 0x000000e80c005986 */ /* 0x0005e4000c101922 */
[----:B-1----:R-:W-:-:S04]  /*4aab0*/  IMAD.WIDE R10, R148, 0x4, R4 ;  /* 0x00000004940a7825 */ /* 0x002fc800078e0204 */
[C---:B--2---:R-:W-:Y:S01]  /*4aac0*/  IMAD.WIDE R12, R148.reuse, 0x4, R6 ;  /* 0x00000004940c7825 */ /* 0x044fe200078e0206 */
[----:B------:R1:W-:Y:S04]  /*4aad0*/  @P4 STG.E desc[UR34][R14.64], R151 ;  /* 0x000000970e004986 */ /* 0x0003e8000c101922 */
[----:B-1----:R-:W2:Y:S04]  /*4aae0*/  LDL.LU R151, [R1+0x38] ;  /* 0x0000380001977983 */ /* 0x002ea80000300800 */
[----:B---3--:R1:W-:Y:S02]  /*4aaf0*/  @P6 STG.E desc[UR34][R10.64], R149 ;  /* 0x000000950a006986 */ /* 0x0083e4000c101922 */
[----:B-1----:R-:W-:-:S02]  /*4ab00*/  IMAD.WIDE R10, R148, 0x4, R8 ;  /* 0x00000004940a7825 */ /* 0x002fc400078e0208 */
[----:B------:R-:W3:Y:S04]  /*4ab10*/  LDL.LU R149, [R1+0x18] ;  /* 0x0000180001957983 */ /* 0x000ee80000300800 */
[----:B------:R-:W3:Y:S04]  /*4ab20*/  LDL.LU R148, [R1+0x134c] ;  /* 0x00134c0001947983 */ /* 0x000ee80000300800 */
[----:B----4-:R1:W-:Y:S04]  /*4ab30*/  @P1 STG.E desc[UR34][R12.64], R147 ;  /* 0x000000930c001986 */ /* 0x0103e8000c101922 */
        /* <DEDUP_REMOVED lines=10> */
[----:B------:R-:W-:Y:S01]  /*4abe0*/  ISETP.LT.AND P2, PT, R155, UR4, !P2 ;  /* 0x000000049b007c0c */ /* 0x000fe2000d741270 */
[----:B------:R1:W-:Y:S01]  /*4abf0*/  @P0 STG.E desc[UR34][R10.64], R249 ;  /* 0x000000f90a000986 */ /* 0x0003e2000c101922 */
[----:B------:R-:W-:Y:S01]  /*4ac00*/  ISETP.GE.AND P3, PT, R0, UR5, PT ;  /* 0x0000000500007c0c */ /* 0x000fe2000bf66270 */
[----:B------:R-:W-:Y:S01]  /*4ac10*/  IMAD.WIDE R14, R150, 0x4, R4 ;  /* 0x00000004960e7825 */ /* 0x000fe200078e0204 */
[----:B------:R-:W-:-:S02]  /*4ac20*/  ULDC UR5, c[0x0][0x22c] ;  /* 0x00008b0000057ab9 */ /* 0x000fc40000000800 */
[----:B------:R-:W-:Y:S01]  /*4ac30*/  ISETP.LT.AND P0, PT, R152, UR4, !P3 ;  /* 0x0000000498007c0c */ /* 0x000fe2000df01270 */
[----:B------:R1:W-:Y:S02]  /*4ac40*/  @P4 STG.E desc[UR34][R12.64], R245 ;  /* 0x000000f50c004986 */ /* 0x0003e4000c101922 */
[----:B-1----:R-:W-:Y:S02]  /*4ac50*/  IMAD.WIDE R10, R150, 0x4, R6 ;  /* 0x00000004960a7825 */ /* 0x002fe400078e0206 */
[----:B------:R1:W-:Y:S01]  /*4ac60*/  @P5 STG.E desc[UR34][R14.64], R241 ;  /* 0x000000f10e005986 */ /* 0x0003e2000c101922 */
[----:B------:R-:W-:-:S03]  /*4ac70*/  ISETP.LT.AND P5, PT, R154, UR4, !P3 ;  /* 0x000000049a007c0c */ /* 0x000fc6000dfa1270 */
[----:B------:R1:W-:Y:S01]  /*4ac80*/  @P1 STG.E desc[UR34][R10.64], R237 ;  /* 0x000000ed0a001986 */ /* 0x0003e2000c101922 */
[----:B------:R-:W-:Y:S01]  /*4ac90*/  IMAD.WIDE R12, R150, 0x4, R8 ;  /* 0x00000004960c7825 */ /* 0x000fe200078e0208 */
[----:B------:R-:W-:Y:S02]  /*4aca0*/  ISETP.LT.AND P1, PT, R156, UR4, !P3 ;  /* 0x000000049c007c0c */ /* 0x000fe4000df21270 */
[----:B------:R-:W4:Y:S01]  /*4acb0*/  LDL.LU R150, [R1+0x135c] ;  /* 0x00135c0001967983 */ /* 0x000f220000300800 */
[----:B-1----:R-:W-:-:S03]  /*4acc0*/  IMAD.WIDE R14, R146, 0x4, R2 ;  /* 0x00000004920e7825 */ /* 0x002fc600078e0202 */
[----:B------:R1:W-:Y:S01]  /*4acd0*/  @P2 STG.E desc[UR34][R12.64], R233 ;  /* 0x000000e90c002986 */ /* 0x0003e2000c101922 */
[----:B------:R-:W-:-:S04]  /*4ace0*/  IMAD.WIDE R10, R146, 0x4, R6 ;  /* 0x00000004920a7825 */ /* 0x000fc800078e0206 */
[C---:B-1----:R-:W-:Y:S01]  /*4acf0*/  IMAD.WIDE R12, R146.reuse, 0x4, R4 ;  /* 0x00000004920c7825 */ /* 0x042fe200078e0204 */
[----:B--2---:R1:W-:Y:S04]  /*4ad00*/  @P0 STG.E desc[UR34][R14.64], R151 ;  /* 0x000000970e000986 */ /* 0x0043e8000c101922 */
        /* <DEDUP_REMOVED lines=10> */
[----:B------:R-:W-:Y:S01]  /*4adb0*/  IMAD.WIDE R10, R148, 0x4, R2 ;  /* 0x00000004940a7825 */ /* 0x000fe200078e0202 */
[----:B------:R-:W-:Y:S02]  /*4adc0*/  ULDC UR5, c[0x0][0x22c] ;  /* 0x00008b0000057ab9 */ /* 0x000fe40000000800 */
[----:B------:R-:W-:Y:S02]  /*4add0*/  ISETP.LT.AND P2, PT, R152, UR4, !P6 ;  /* 0x0000000498007c0c */ /* 0x000fe4000f741270 */
[----:B------:R-:W-:Y:S02]  /*4ade0*/  ISETP.LT.AND P0, PT, R154, UR4, !P6 ;  /* 0x000000049a007c0c */ /* 0x000fe4000f701270 */
[----:B------:R-:W-:Y:S01]  /*4adf0*/  ISETP.LT.AND P1, PT, R156, UR4, !P6 ;  /* 0x000000049c007c0c */ /* 0x000fe2000f721270 */
[----:B------:R-:W-:Y:S01]  /*4ae00*/  VIADD R0, R23, 0xce ;  /* 0x000000ce17007836 */ /* 0x000fe20000000000 */
[----:B------:R1:W-:Y:S01]  /*4ae10*/  @P3 STG.E desc[UR34][R12.64], R250 ;  /* 0x000000fa0c003986 */ /* 0x0003e2000c101922 */
[----:B------:R-:W-:Y:S01]  /*4ae20*/  IMAD.WIDE R14, R148, 0x4, R4 ;  /* 0x00000004940e7825 */ /* 0x000fe200078e0204 */
[----:B------:R-:W-:-:S02]  /*4ae30*/  ISETP.LT.AND P6, PT, R155, UR4, !P6 ;  /* 0x000000049b007c0c */ /* 0x000fc4000f7c1270 */
[----:B------:R-:W-:-:S03]  /*4ae40*/  ISETP.GE.AND P4, PT, R0, UR5, PT ;  /* 0x0000000500007c0c */ /* 0x000fc6000bf86270 */
[----:B------:R1:W-:Y:S01]  /*4ae50*/  @P2 STG.E desc[UR34][R10.64], R246 ;  /* 0x000000f60a002986 */ /* 0x0003e2000c101922 */
[----:B------:R-:W-:Y:S01]  /*4ae60*/  ISETP.LT.AND P3, PT, R152, UR4, !P4 ;  /* 0x0000000498007c0c */ /* 0x000fe2000e761270 */
[----:B-1----:R-:W-:Y:S02]  /*4ae70*/  IMAD.WIDE R12, R148, 0x4, R8 ;  /* 0x00000004940c7825 */ /* 0x002fe400078e0208 */
[----:B------:R1:W-:Y:S01]  /*4ae80*/  @P0 STG.E desc[UR34][R14.64], R242 ;  /* 0x000000f20e000986 */ /* 0x0003e2000c101922 */
[----:B------:R-:W-:Y:S01]  /*4ae90*/  ISETP.LT.AND P2, PT, R154, UR4, !P4 ;  /* 0x000000049a007c0c */ /* 0x000fe2000e741270 */
[----:B------:R-:W-:Y:S01]  /*4aea0*/  ULDC UR5, c[0x0][0x22c] ;  /* 0x00008b0000057ab9 */ /* 0x000fe20000000800 */
[----:B------:R-:W-:Y:S02]  /*4aeb0*/  IMAD.WIDE R10, R148, 0x4, R6 ;  /* 0x00000004940a7825 */ /* 0x000fe400078e0206 */
[----:B------:R-:W4:Y:S04]  /*4aec0*/  LDL.LU R148, [R1+0x1378] ;  /* 0x0013780001947983 */ /* 0x000f280000300800 */
[----:B------:R1:W-:Y:S01]  /*4aed0*/  @P1 STG.E desc[UR34][R10.64], R238 ;  /* 0x000000ee0a001986 */ /* 0x0003e2000c101922 */
[----:B------:R-:W-:Y:S01]  /*4aee0*/  ISETP.LT.AND P1, PT, R156, UR4, !P4 ;  /* 0x000000049c007c0c */ /* 0x000fe2000e721270 */
[----:B------:R-:W-:-:S02]  /*4aef0*/  VIADD R0, R23, 0xcf ;  /* 0x000000cf17007836 */ /* 0x000fc40000000000 */
[----:B-1----:R-:W-:Y:S01]  /*4af00*/  IMAD.WIDE R14, R150, 0x4, R2 ;  /* 0x00000004960e7825 */ /* 0x002fe200078e0202 */
[----:B------:R1:W-:Y:S02]  /*4af10*/  @P6 STG.E desc[UR34][R12.64], R234 ;  /* 0x000000ea0c006986 */ /* 0x0003e4000c101922 */
[----:B------:R-:W-:Y:S01]  /*4af20*/  ISETP.GE.AND P5, PT, R0, UR5, PT ;  /* 0x0000000500007c0c */ /* 0x000fe2000bfa6270 */
[C---:B------:R-:W-:Y:S01]  /*4af30*/  IMAD.WIDE R10, R150.reuse, 0x4, R4 ;  /* 0x00000004960a7825 */ /* 0x040fe200078e0204 */
[----:B------:R-:W-:Y:S01]  /*4af40*/  ISETP.LT.AND P4, PT, R155, UR4, !P4 ;  /* 0x000000049b007c0c */ /* 0x000fe2000e781270 */
[----:B------:R-:W-:Y:S02]  /*4af50*/  ULDC UR5, c[0x0][0x22c] ;  /* 0x00008b0000057ab9 */ /* 0x000fe40000000800 */
[----:B-1----:R-:W-:Y:S01]  /*4af60*/  IMAD.WIDE R12, R150, 0x4, R6 ;  /* 0x00000004960c7825 */ /* 0x002fe200078e0206 */
[----:B--2---:R1:W-:Y:S01]  /*4af70*/  @P3 STG.E desc[UR34][R14.64], R151 ;  /* 0x000000970e003986 */ /* 0x0043e2000c101922 */
[----:B------:R-:W-:-:S03]  /*4af80*/  ISETP.LT.AND P3, PT, R152, UR4, !P5 ;  /* 0x0000000498007c0c */ /* 0x000fc6000ef61270 */
[----:B---3--:R2:W-:Y:S01]  /*4af90*/  @P2 STG.E desc[UR34][R10.64], R149 ;  /* 0x000000950a002986 */ /* 0x0085e2000c101922 */
[----:B-1----:R-:W-:-:S04]  /*4afa0*/  IMAD.WIDE R14, R146, 0x4, R4 ;  /* 0x00000004920e7825 */ /* 0x002fc800078e0204 */
[----:B--2---:R-:W-:Y:S01]  /*4afb0*/  IMAD.WIDE R10, R150, 0x4, R8 ;  /* 0x00000004960a7825 */ /* 0x004fe200078e0208 */
[----:B----4-:R1:W-:Y:S04]  /*4afc0*/  @P1 STG.E desc[UR34][R12.64], R147 ;  /* 0x000000930c001986 */ /* 0x0103e8000c101922 */
[----:B-1----:R-:W2:Y:S01]  /*4afd0*/  LDL.LU R147, [R1+0x137c] ;  /* 0x00137c0001937983 */ /* 0x002ea20000300800 */
[----:B------:R-:W-:-:S03]  /*4afe0*/  IMAD.WIDE R12, R146, 0x4, R2 ;  /* 0x00000004920c7825 */ /* 0x000fc600078e0202 */
[----:B------:R1:W-:Y:S04]  /*4aff0*/  @P4 STG.E desc[UR34][R10.64], R251 ;  /* 0x000000fb0a004986 */ /* 0x0003e8000c101922 */
[----:B------:R3:W-:Y:S01]  /*4b000*/  @P3 STG.E desc[UR34][R12.64], R247 ;  /* 0x000000f70c003986 */ /* 0x0007e2000c101922 */
[----:B-1----:R-:W-:-:S04]  /*4b010*/  IMAD.WIDE R10, R146, 0x4, R6 ;  /* 0x00000004920a7825 */ /* 0x002fc800078e0206 */
[----:B---3--:R-:W-:Y:S02]  /*4b020*/  IMAD.WIDE R12, R146, 0x4, R8 ;  /* 0x00000004920c7825 */ /* 0x008fe400078e0208 */
[----:B------:R-:W3:Y:S01]  /*4b030*/  LDL.LU R146, [R1+0x138c] ;  /* 0x00138c0001927983 */ /* 0x000ee20000300800 */
[----:B------:R-:W-:Y:S01]  /*4b040*/  ISETP.LT.AND P6, PT, R154, UR4, !P5 ;  /* 0x000000049a007c0c */ /* 0x000fe2000efc1270 */
[----:B------:R-:W-:Y:S01]  /*4b050*/  VIADD R0, R23, 0xd0 ;  /* 0x000000d017007836 */ /* 0x000fe20000000000 */
[----:B------:R-:W-:Y:S02]  /*4b060*/  ISETP.LT.AND P1, PT, R156, UR4, !P5 ;  /* 0x000000049c007c0c */ /* 0x000fe4000ef21270 */
[----:B------:R-:W-:Y:S02]  /*4b070*/  ISETP.LT.AND P5, PT, R155, UR4, !P5 ;  /* 0x000000049b007c0c */ /* 0x000fe4000efa1270 */
[----:B------:R-:W-:Y:S01]  /*4b080*/  ISETP.GE.AND P0, PT, R0, UR5, PT ;  /* 0x0000000500007c0c */ /* 0x000fe2000bf06270 */
[----:B------:R-:W-:Y:S01]  /*4b090*/  VIADD R0, R23, 0xd1 ;  /* 0x000000d117007836 */ /* 0x000fe20000000000 */
[----:B------:R-:W-:-:S02]  /*4b0a0*/  ULDC UR5, c[0x0][0x22c] ;  /* 0x00008b0000057ab9 */ /* 0x000fc40000000800 */
[----:B------:R-:W-:-:S03]  /*4b0b0*/  ISETP.LT.AND P4, PT, R152, UR4, !P0 ;  /* 0x0000000498007c0c */ /* 0x000fc6000c781270 */
[----:B------:R1:W-:Y:S01]  /*4b0c0*/  @P6 STG.E desc[UR34][R14.64], R243 ;  /* 0x000000f30e006986 */ /* 0x0003e2000c101922 */
[----:B------:R-:W-:-:S03]  /*4b0d0*/  ISETP.LT.AND P6, PT, R154, UR4, !P0 ;  /* 0x000000049a007c0c */ /* 0x000fc6000c7c1270 */
[----:B------:R-:W-:Y:S01]  /*4b0e0*/  @P1 STG.E desc[UR34][R10.64], R239 ;  /* 0x000000ef0a001986 */ /* 0x000fe2000c101922 */
[----:B------:R-:W-:Y:S02]  /*4b0f0*/  ISETP.LT.AND P1, PT, R156, UR4, !P0 ;  /* 0x000000049c007c0c */ /* 0x000fe4000c721270 */
[----:B------:R-:W-:Y:S01]  /*4b100*/  ISETP.GE.AND P2, PT, R0, UR5, PT ;  /* 0x0000000500007c0c */ /* 0x000fe2000bf46270 */
[----:B------:R4:W-:Y:S01]  /*4b110*/  @P5 STG.E desc[UR34][R12.64], R235 ;  /* 0x000000eb0c005986 */ /* 0x0009e2000c101922 */
[----:B-1----:R-:W-:Y:S01]  /*4b120*/  IMAD.WIDE R14, R148, 0x4, R2 ;  /* 0x00000004940e7825 */ /* 0x002fe200078e0202 */
[----:B------:R-:W-:Y:S01]  /*4b130*/  ISETP.LT.AND P0, PT, R155, UR4, !P0 ;  /* 0x000000049b007c0c */ /* 0x000fe2000c701270 */
[----:B------:R-:W-:Y:S01]  /*4b140*/  ULDC UR5, c[0x0][0x22c] ;  /* 0x00008b0000057ab9 */ /* 0x000fe20000000800 */
[----:B------:R-:W-:Y:S02]  /*4b150*/  ISETP.LT.AND P5, PT, R154, UR4, !P2 ;  /* 0x000000049a007c0c */ /* 0x000fe4000d7a1270 */
[----:B------:R-:W-:Y:S01]  /*4b160*/  @P4 STG.E desc[UR34][R14.64], R228 ;  /* 0x000000e40e004986 */ /* 0x000fe2000c101922 */
[----:B----4-:R-:W-:Y:S01]  /*4b170*/  IMAD.WIDE R12, R148, 0x4, R4 ;  /* 0x00000004940c7825 */ /* 0x010fe200078e0204 */
[----:B------:R-:W-:-:S03]  /*4b180*/  ISETP.LT.AND P4, PT, R152, UR4, !P2 ;  /* 0x0000000498007c0c */ /* 0x000fc6000d781270 */
[----:B------:R-:W-:Y:S01]  /*4b190*/  IMAD.WIDE R10, R148, 0x4, R6 ;  /* 0x00000004940a7825 */ /* 0x000fe200078e0206 */
[----:B------:R1:W-:Y:S03]  /*4b1a0*/  @P6 STG.E desc[UR34][R12.64], R224 ;  /* 0x000000e00c006986 */ /* 0x0003e6000c101922 */
[----:B------:R-:W-:Y:S01]  /*4b1b0*/  VIADD R0, R23, 0xd2 ;  /* 0x000000d217007836 */ /* 0x000fe20000000000 */
[----:B------:R2:W-:Y:S01]  /*4b1c0*/  @P1 STG.E desc[UR34][R10.64], R220 ;  /* 0x000000dc0a001986 */ /* 0x0005e2000c101922 */
[----:B------:R-:W-:Y:S01]  /*4b1d0*/  ISETP.LT.AND P1, PT, R156, UR4, !P2 ;  /* 0x000000049c007c0c */ /* 0x000fe2000d721270 */
[----:B-1----:R-:W-:Y:S02]  /*4b1e0*/  IMAD.WIDE R12, R148, 0x4, R8 ;  /* 0x00000004940c7825 */ /* 0x002fe400078e0208 */
[----:B------:R-:W4:Y:S01]  /*4b1f0*/  LDL.LU R148, [R1+0x139c] ;  /* 0x00139c0001947983 */ /* 0x000f220000300800 */
[----:B------:R-:W-:-:S02]  /*4b200*/  ISETP.GE.AND P3, PT, R0, UR5, PT ;  /* 0x0000000500007c0c */ /* 0x000fc4000bf66270 */
[----:B------:R-:W-:Y:S01]  /*4b210*/  ISETP.LT.AND P2, PT, R155, UR4, !P2 ;  /* 0x000000049b007c0c */ /* 0x000fe2000d741270 */
[----:B------:R1:W-:Y:S01]  /*4b220*/  @P0 STG.E desc[UR34][R12.64], R216 ;  /* 0x000000d80c000986 */ /* 0x0003e2000c101922 */
[----:B------:R-:W-:Y:S01]  /*4b230*/  ISETP.LT.AND P0, PT, R152, UR4, !P3 ;  /* 0x0000000498007c0c */ /* 0x000fe2000df01270 */
[----:B--2---:R-:W-:Y:S01]  /*4b240*/  IMAD.WIDE R10, R147, 0x4, R2 ;  /* 0x00000004930a7825 */ /* 0x004fe200078e0202 */
[----:B------:R-:W-:-:S03]  /*4b250*/  ULDC UR5, c[0x0][0x22c] ;  /* 0x00008b0000057ab9 */ /* 0x000fc60000000800 */
[C---:B------:R-:W-:Y:S01]  /*4b260*/  IMAD.WIDE R14, R147.reuse, 0x4, R4 ;  /* 0x00000004930e7825 */ /* 0x040fe200078e0204 */
[----:B------:R2:W-:Y:S03]  /*4b270*/  @P4 STG.E desc[UR34][R10.64], R212 ;  /* 0x000000d40a004986 */ /* 0x0005e6000c101922 */
[C---:B-1----:R-:W-:Y:S01]  /*4b280*/  IMAD.WIDE R12, R147.reuse, 0x4, R8 ;  /* 0x00000004930c7825 */ /* 0x042fe200078e0208 */
[----:B------:R3:W-:Y:S01]  /*4b290*/  @P5 STG.E desc[UR34][R14.64], R208 ;  /* 0x000000d00e005986 */ /* 0x0007e2000c101922 */
[----:B------:R-:W-:Y:S02]  /*4b2a0*/  ISETP.LT.AND P5, PT, R154, UR4, !P3 ;  /* 0x000000049a007c0c */ /* 0x000fe4000dfa1270 */
[----:B--2---:R-:W-:Y:S02]  /*4b2b0*/  IMAD.WIDE R10, R147, 0x4, R6 ;  /* 0x00000004930a7825 */ /* 0x004fe400078e0206 */
[----:B------:R-:W2:Y:S02]  /*4b2c0*/  LDL.LU R147, [R1+0x13a8] ;  /* 0x0013a80001937983 */ /* 0x000ea40000300800 */
[----:B---3--:R-:W-:-:S02]  /*4b2d0*/  IMAD.WIDE R14, R146, 0x4, R2 ;  /* 0x00000004920e7825 */ /* 0x008fc400078e0202 */
[----:B------:R1:W-:Y:S04]  /*4b2e0*/  @P1 STG.E desc[UR34][R10.64], R204 ;  /* 0x000000cc0a001986 */ /* 0x0003e8000c101922 */
[----:B------:R3:W-:Y:S04]  /*4b2f0*/  @P2 STG.E desc[UR34][R12.64], R200 ;  /* 0x000000c80c002986 */ /* 0x0007e8000c101922 */
[----:B------:R-:W-:Y:S01]  /*4b300*/  @P0 STG.E desc[UR34][R14.64], R229 ;  /* 0x000000e50e000986 */ /* 0x000fe2000c101922 */
[----:B-1----:R-:W-:-:S04]  /*4b310*/  IMAD.WIDE R10, R146, 0x4, R4 ;  /* 0x00000004920a7825 */ /* 0x002fc800078e0204 */
[C---:B---3--:R-:W-:Y:S01]  /*4b320*/  IMAD.WIDE R12, R146.reuse, 0x4, R6 ;  /* 0x00000004920c7825 */ /* 0x048fe200078e0206 */
[----:B------:R1:W-:Y:S03]  /*4b330*/  @P5 STG.E desc[UR34][R10.64], R225 ;  /* 0x000000e10a005986 */ /* 0x0003e6000c101922 */
[----:B-1----:R-:W-:Y:S02]  /*4b340*/  IMAD.WIDE R10, R146, 0x4, R8 ;  /* 0x00000004920a7825 */ /* 0x002fe400078e0208 */
[----:B------:R-:W3:Y:S02]  /*4b350*/  LDL.LU R146, [R1+0x13ac] ;  /* 0x0013ac0001927983 */ /* 0x000ee40000300800 */
[----:B------:R-:W-:Y:S01]  /*4b360*/  VIADD R0, R23, 0xd3 ;  /* 0x000000d317007836 */ /* 0x000fe20000000000 */
[----:B------:R-:W-:-:S04]  /*4b370*/  ISETP.LT.AND P1, PT, R156, UR4, !P3 ;  /* 0x000000049c007c0c */ /* 0x000fc8000df21270 */
[----:B------:R-:W-:Y:S02]  /*4b380*/  ISETP.GE.AND P6, PT, R0, UR5, PT ;  /* 0x0000000500007c0c */ /* 0x000fe4000bfc6270 */
[----:B------:R-:W-:Y:S01]  /*4b390*/  ISETP.LT.AND P3, PT, R155, UR4, !P3 ;  /* 0x000000049b007c0c */ /* 0x000fe2000df61270 */
[----:B------:R-:W-:Y:S01]  /*4b3a0*/  VIADD R0, R23, 0xd4 ;  /* 0x000000d417007836 */ /* 0x000fe20000000000 */
[----:B------:R-:W-:Y:S01]  /*4b3b0*/  ISETP.LT.AND P2, PT, R152, UR4, !P6 ;  /* 0x0000000498007c0c */ /* 0x000fe2000f741270 */
[----:B------:R-:W-:Y:S01]  /*4b3c0*/  ULDC UR5, c[0x0][0x22c] ;  /* 0x00008b0000057ab9 */ /* 0x000fe20000000800 */
[----:B------:R-:W-:-:S03]  /*4b3d0*/  ISETP.LT.AND P0, PT, R154, UR4, !P6 ;  /* 0x000000049a007c0c */ /* 0x000fc6000f701270 */
[----:B------:R4:W-:Y:S01]  /*4b3e0*/  @P1 STG.E desc[UR34][R12.64], R221 ;  /* 0x000000dd0c001986 */ /* 0x0009e2000c101922 */
[----:B------:R-:W-:Y:S02]  /*4b3f0*/  ISETP.LT.AND P1, PT, R156, UR4, !P6 ;  /* 0x000000049c007c0c */ /* 0x000fe4000f721270 */
[----:B------:R-:W-:Y:S02]  /*4b400*/  ISETP.LT.AND P6, PT, R155, UR4, !P6 ;  /* 0x000000049b007c0c */ /* 0x000fe4000f7c1270 */
[----:B------:R-:W-:Y:S01]  /*4b410*/  ISETP.GE.AND P4, PT, R0, UR5, PT ;  /* 0x0000000500007c0c */ /* 0x000fe2000bf86270 */
[----:B------:R1:W-:Y:S01]  /*4b420*/  @P3 STG.E desc[UR34][R10.64], R217 ;  /* 0x000000d90a003986 */ /* 0x0003e2000c101922 */
[----:B----4-:R-:W-:Y:S02]  /*4b430*/  IMAD.WIDE R12, R148, 0x4, R2 ;  /* 0x00000004940c7825 */ /* 0x010fe400078e0202 */
[----:B------:R-:W-:Y:S01]  /*4b440*/  ISETP.LT.AND P3, PT, R152, UR4, !P4 ;  /* 0x0000000498007c0c */ /* 0x000fe2000e761270 */
[----:B------:R-:W-:Y:S01]  /*4b450*/  ULDC UR5, c[0x0][0x22c] ;  /* 0x00008b0000057ab9 */ /* 0x000fe20000000800 */
[----:B------:R-:W-:Y:S01]  /*4b460*/  IMAD.WIDE R14, R148, 0x4, R4 ;  /* 0x00000004940e7825 */ /* 0x000fe200078e0204 */
[----:B------:R4:W-:Y:S01]  /*4b470*/  @P2 STG.E desc[UR34][R12.64], R213 ;  /* 0x000000d50c002986 */ /* 0x0009e2000c101922 */
[----:B------:R-:W-:-:S02]  /*4b480*/  ISETP.LT.AND P2, PT, R154, UR4, !P4 ;  /* 0x000000049a007c0c */ /* 0x000fc4000e741270 */
[C---:B-1----:R-:W-:Y:S01]  /*4b490*/  IMAD.WIDE R10, R148.reuse, 0x4, R6 ;  /* 0x00000004940a7825 */ /* 0x042fe200078e0206 */
[----:B------:R2:W-:Y:S03]  /*4b4a0*/  @P0 STG.E desc[UR34][R14.64], R209 ;  /* 0x000000d10e000986 */ /* 0x0005e6000c101922 */
[----:B------:R-:W-:Y:S02]  /*4b4b0*/  VIADD R0, R23, 0xd5 ;  /* 0x000000d517007836 */ /* 0x000fe40000000000 */
[----:B----4-:R-:W-:Y:S02]  /*4b4c0*/  IMAD.WIDE R12, R148, 0x4, R8 ;  /* 0x00000004940c7825 */ /* 0x010fe400078e0208 */
[----:B------:R-:W4:Y:S01]  /*4b4d0*/  LDL.LU R148, [R1+0x13bc] ;  /* 0x0013bc0001947983 */ /* 0x000f220000300800 */
[----:B------:R-:W-:-:S03]  /*4b4e0*/  ISETP.GE.AND P5, PT, R0, UR5, PT ;  /* 0x0000000500007c0c */ /* 0x000fc6000bfa6270 */
[----:B------:R1:W-:Y:S01]  /*4b4f0*/  @P1 STG.E desc[UR34][R10.64], R205 ;  /* 0x000000cd0a001986 */ /* 0x0003e2000c101922 */
[----:B------:R-:W-:Y:S01]  /*4b500*/  ISETP.LT.AND P1, PT, R156, UR4, !P4 ;  /* 0x000000049c007c0c */ /* 0x000fe2000e721270 */
[----:B--2---:R-:W-:Y:S02]  /*4b510*/  IMAD.WIDE R14, R147, 0x4, R2 ;  /* 0x00000004930e7825 */ /* 0x004fe400078e0202 */
[----:B------:R2:W-:Y:S01]  /*4b520*/  @P6 STG.E desc[UR34][R12.64], R201 ;  /* 0x000000c90c006986 */ /* 0x0005e2000c101922 */
[----:B------:R-:W-:Y:S01]  /*4b530*/  ISETP.LT.AND P4, PT, R155, UR4, !P4 ;  /* 0x000000049b007c0c */ /* 0x000fe2000e781270 */
[----:B------:R-:W-:Y:S02]  /*4b540*/  ULDC UR5, c[0x0][0x22c] ;  /* 0x00008b0000057ab9 */ /* 0x000fe40000000800 */
[----:B------:R-:W-:Y:S01]  /*4b550*/  @P3 STG.E desc[UR34][R14.64], R230 ;  /* 0x000000e60e003986 */ /* 0x000fe2000c101922 */
[----:B------:R-:W-:Y:S01]  /*4b560*/  ISETP.LT.AND P3, PT, R152, UR4, !P5 ;  /* 0x0000000498007c0c */ /* 0x000fe2000ef61270 */
[----:B-1----:R-:W-:-:S04]  /*4b570*/  IMAD.WIDE R10, R147, 0x4, R6 ;  /* 0x00000004930a7825 */ /* 0x002fc800078e0206 */
[----:B--2---:R-:W-:-:S05]  /*4b580*/  IMAD.WIDE R12, R147, 0x4, R4 ;  /* 0x00000004930c7825 */ /* 0x004fca00078e0204 */
[----:B------:R1:W-:Y:S04]  /*4b590*/  @P2 STG.E desc[UR34][R12.64], R226 ;  /* 0x000000e20c002986 */ /* 0x0003e8000c101922 */
[----:B------:R3:W-:Y:S01]  /*4b5a0*/  @P1 STG.E desc[UR34][R10.64], R222 ;  /* 0x000000de0a001986 */ /* 0x0007e2000c101922 */
[----:B-1----:R-:W-:-:S03]  /*4b5b0*/  IMAD.WIDE R12, R147, 0x4, R8 ;  /* 0x00000004930c7825 */ /* 0x002fc600078e0208 */
[----:B------:R-:W2:Y:S01]  /*4b5c0*/  LDL.LU R147, [R1+0x13cc] ;  /* 0x0013cc0001937983 */ /* 0x000ea20000300800 */
[----:B---3--:R-:W-:-:S03]  /*4b5d0*/  IMAD.WIDE R10, R146, 0x4, R2 ;  /* 0x00000004920a7825 */ /* 0x008fc600078e0202 */
[----:B------:R1:W-:Y:S01]  /*4b5e0*/  @P4 STG.E desc[UR34][R12.64], R218 ;  /* 0x000000da0c004986 */ /* 0x0003e2000c101922 */
[----:B------:R-:W-:-:S03]  /*4b5f0*/  IMAD.WIDE R14, R146, 0x4, R4 ;  /* 0x00000004920e7825 */ /* 0x000fc600078e0204 */
[----:B------:R3:W-:Y:S01]  /*4b600*/  @P3 STG.E desc[UR34][R10.64], R214 ;  /* 0x000000d60a003986 */ /* 0x0007e2000c101922 */
[----:B-1----:R-:W-:-:S04]  /*4b610*/  IMAD.WIDE R12, R146, 0x4, R8 ;  /* 0x00000004920c7825 */ /* 0x002fc800078e0208 */
[----:B---3--:R-:W-:Y:S02]  /*4b620*/  IMAD.WIDE R10, R146, 0x4, R6 ;  /* 0x00000004920a7825 */ /* 0x008fe400078e0206 */
[----:B------:R-:W3:Y:S01]  /*4b630*/  LDL.LU R146, [R1+0x13d4] ;  /* 0x0013d40001927983 */ /* 0x000ee20000300800 */
[----:B------:R-:W-:Y:S01]  /*4b640*/  ISETP.LT.AND P6, PT, R154, UR4, !P5 ;  /* 0x000000049a007c0c */ /* 0x000fe2000efc1270 */
[----:B------:R-:W-:Y:S01]  /*4b650*/  VIADD R0, R23, 0xd6 ;  /* 0x000000d617007836 */ /* 0x000fe20000000000 */
[----:B------:R-:W-:Y:S01]  /*4b660*/  ISETP.LT.AND P1, PT, R156, UR4, !P5 ;  /* 0x000000049c007c0c */ /* 0x000fe2000ef21270 */
[----:B------:R-:W3:Y:S03]  /*4b670*/  LDL.LU R150, [R1+0x13d8] ;  /* 0x0013d80001967983 */ /* 0x000ee60000300800 */
[----:B------:R-:W-:Y:S02]  /*4b680*/  ISETP.GE.AND P0, PT, R0, UR5, PT ;  /* 0x0000000500007c0c */ /* 0x000fe4000bf06270 */
[----:B------:R-:W-:Y:S01]  /*4b690*/  ISETP.LT.AND P5, PT, R155, UR4, !P5 ;  /* 0x000000049b007c0c */ /* 0x000fe2000efa1270 */
[----:B------:R-:W-:Y:S01]  /*4b6a0*/  VIADD R0, R23, 0xd7 ;  /* 0x000000d717007836 */ /* 0x000fe20000000000 */
[----:B------:R-:W-:Y:S01]  /*4b6b0*/  ISETP.LT.AND P4, PT, R152, UR4, !P0 ;  /* 0x0000000498007c0c */ /* 0x000fe2000c781270 */
[----:B------:R-:W-:-:S02]  /*4b6c0*/  ULDC UR5, c[0x0][0x22c] ;  /* 0x00008b0000057ab9 */ /* 0x000fc40000000800 */
[----:B------:R4:W-:Y:S01]  /*4b6d0*/  @P6 STG.E desc[UR34][R14.64], R210 ;  /* 0x000000d20e006986 */ /* 0x0009e2000c101922 */
[----:B------:R-:W-:-:S03]  /*4b6e0*/  ISETP.LT.AND P6, PT, R154, UR4, !P0 ;  /* 0x000000049a007c0c */ /* 0x000fc6000c7c1270 */
[----:B------:R1:W-:Y:S01]  /*4b6f0*/  @P1 STG.E desc[UR34][R10.64], R206 ;  /* 0x000000ce0a001986 */ /* 0x0003e2000c101922 */
[----:B------:R-:W-:Y:S02]  /*4b700*/  ISETP.LT.AND P1, PT, R156, UR4, !P0 ;  /* 0x000000049c007c0c */ /* 0x000fe4000c721270 */
[----:B------:R-:W-:Y:S01]  /*4b710*/  ISETP.GE.AND P2, PT, R0, UR5, PT ;  /* 0x0000000500007c0c */ /* 0x000fe2000bf46270 */
[----:B------:R1:W-:Y:S01]  /*4b720*/  @P5 STG.E desc[UR34][R12.64], R202 ;  /* 0x000000ca0c005986 */ /* 0x0003e2000c101922 */
[----:B------:R-:W-:Y:S01]  /*4b730*/  ISETP.LT.AND P0, PT, R155, UR4, !P0 ;  /* 0x000000049b007c0c */ /* 0x000fe2000c701270 */
[----:B----4-:R-:W-:Y:S01]  /*4b740*/  IMAD.WIDE R14, R148, 0x4, R2 ;  /* 0x00000004940e7825 */ /* 0x010fe200078e0202 */
[----:B------:R-:W-:-:S03]  /*4b750*/  ULDC UR5, c[0x0][0x22c] ;  /* 0x00008b0000057ab9 */ /* 0x000fc60000000800 */
[----:B-1----:R-:W-:Y:S01]  /*4b760*/  IMAD.WIDE R10, R148, 0x4, R4 ;  /* 0x00000004940a7825 */ /* 0x002fe200078e0204 */
[----:B------:R-:W-:Y:S01]  /*4b770*/  @P4 STG.E desc[UR34][R14.64], R231 ;  /* 0x000000e70e004986 */ /* 0x000fe2000c101922 */
[----:B------:R-:W-:Y:S02]  /*4b780*/  ISETP.LT.AND P4, PT, R152, UR4, !P2 ;  /* 0x0000000498007c0c */ /* 0x000fe4000d781270 */
[----:B------:R-:W-:Y:S01]  /*4b790*/  IMAD.WIDE R12, R148, 0x4, R6 ;  /* 0x00000004940c7825 */ /* 0x000fe200078e0206 */
[----:B------:R1:W-:Y:S03]  /*4b7a0*/  @P6 STG.E desc[UR34][R10.64], R227 ;  /* 0x000000e30a006986 */ /* 0x0003e6000c101922 */
[----:B------:R-:W-:Y:S01]  /*4b7b0*/  VIADD R0, R23, 0xd8 ;  /* 0x000000d817007836 */ /* 0x000fe20000000000 */
[----:B------:R-:W-:Y:S01]  /*4b7c0*/  ISETP.LT.AND P5, PT, R154, UR4, !P2 ;  /* 0x000000049a007c0c */ /* 0x000fe2000d7a1270 */
[----:B------:R2:W-:Y:S01]  /*4b7d0*/  @P1 STG.E desc[UR34][R12.64], R223 ;  /* 0x000000df0c001986 */ /* 0x0005e2000c101922 */
[----:B------:R-:W-:Y:S01]  /*4b7e0*/  ISETP.LT.AND P1, PT, R156, UR4, !P2 ;  /* 0x000000049c007c0c */ /* 0x000fe2000d721270 */
[----:B-1----:R-:W-:-:S02]  /*4b7f0*/  IMAD.WIDE R10, R148, 0x4, R8 ;  /* 0x00000004940a7825 */ /* 0x002fc400078e0208 */
[----:B------:R-:W4:Y:S01]  /*4b800*/  LDL.LU R148, [R1+0x13dc] ;  /* 0x0013dc0001947983 */ /* 0x000f220000300800 */
[----:B------:R-:W-:Y:S02]  /*4b810*/  ISETP.GE.AND P3, PT, R0, UR5, PT ;  /* 0x0000000500007c0c */ /* 0x000fe4000bf66270 */
[----:B------:R-:W-:Y:S01]  /*4b820*/  ISETP.LT.AND P2, PT, R155, UR4, !P2 ;  /* 0x000000049b007c0c */ /* 0x000fe2000d741270 */
[----:B------:R1:W-:Y:S01]  /*4b830*/  @P0 STG.E desc[UR34][R10.64], R219 ;  /* 0x000000db0a000986 */ /* 0x0003e2000c101922 */
[----:B------:R-:W-:Y:S01]  /*4b840*/  ISETP.LT.AND P0, PT, R152, UR4, !P3 ;  /* 0x0000000498007c0c */ /* 0x000fe2000df01270 */
[----:B--2---:R-:W-:Y:S01]  /*4b850*/  IMAD.WIDE R12, R147, 0x4, R2 ;  /* 0x00000004930c7825 */ /* 0x004fe200078e0202 */
[----:B------:R-:W-:-:S04]  /*4b860*/  ULDC UR5, c[0x0][0x22c] ;  /* 0x00008b0000057ab9 */ /* 0x000fc80000000800 */
[----:B------:R2:W-:Y:S01]  /*4b870*/  @P4 STG.E desc[UR34][R12.64], R215 ;  /* 0x000000d70c004986 */ /* 0x0005e2000c101922 */
[----:B------:R-:W-:Y:S01]  /*4b880*/  ISETP.LT.AND P4, PT, R154, UR4, !P3 ;  /* 0x000000049a007c0c */ /* 0x000fe2000df81270 */
[----:B------:R-:W-:-:S04]  /*4b890*/  IMAD.WIDE R14, R147, 0x4, R4 ;  /* 0x00000004930e7825 */ /* 0x000fc800078e0204 */
[C---:B-1----:R-:W-:Y:S01]  /*4b8a0*/  IMAD.WIDE R10, R147.reuse, 0x4, R6 ;  /* 0x00000004930a7825 */ /* 0x042fe200078e0206 */
[----:B------:R3:W-:Y:S03]  /*4b8b0*/  @P5 STG.E desc[UR34][R14.64], R211 ;  /* 0x000000d30e005986 */ /* 0x0007e6000c101922 */
[----:B--2---:R-:W-:Y:S02]  /*4b8c0*/  IMAD.WIDE R12, R147, 0x4, R8 ;  /* 0x00000004930c7825 */ /* 0x004fe400078e0208 */
[----:B------:R-:W2:Y:S04]  /*4b8d0*/  LDL.LU R147, [R1+0x13e8] ;  /* 0x0013e80001937983 */ /* 0x000ea80000300800 */
[----:B------:R1:W-:Y:S01]  /*4b8e0*/  @P1 STG.E desc[UR34][R10.64], R207 ;  /* 0x000000cf0a001986 */ /* 0x0003e2000c101922 */
[----:B---3--:R-:W-:-:S03]  /*4b8f0*/  IMAD.WIDE R14, R146, 0x4, R2 ;  /* 0x00000004920e7825 */ /* 0x008fc600078e0202 */
        /* <DEDUP_REMOVED lines=13> */
[----:B------:R-:W-:Y:S01]  /*4b9d0*/  IMAD.WIDE R14, R150, 0x4, R4 ;  /* 0x00000004960e7825 */ /* 0x000fe200078e0204 */
[----:B------:R-:W-:Y:S01]  /*4b9e0*/  ISETP.LT.AND P0, PT, R154, UR4, !P6 ;  /* 0x000000049a007c0c */ /* 0x000fe2000f701270 */
[----:B------:R-:W-:Y:S01]  /*4b9f0*/  ULDC UR5, c[0x0][0x22c] ;  /* 0x00008b0000057ab9 */ /* 0x000fe20000000800 */
[----:B------:R-:W-:Y:S01]  /*4ba00*/  ISETP.LT.AND P4, PT, R156, UR4, !P6 ;  /* 0x000000049c007c0c */ /* 0x000fe2000f781270 */
[----:B------:R1:W-:Y:S01]  /*4ba10*/  @P5 STG.E desc[UR34][R12.64], R188 ;  /* 0x000000bc0c005986 */ /* 0x0003e2000c101922 */
[----:B------:R-:W-:Y:S01]  /*4ba20*/  IMAD.WIDE R16, R150, 0x4, R6 ;  /* 0x0000000496107825 */ /* 0x000fe200078e0206 */
[----:B------:R-:W-:-:S02]  /*4ba30*/  ISETP.LT.AND P6, PT, R155, UR4, !P6 ;  /* 0x000000049b007c0c */ /* 0x000fc4000f7c1270 */
[----:B------:R-:W-:Y:S02]  /*4ba40*/  ISETP.GE.AND P1, PT, R0, UR5, PT ;  /* 0x0000000500007c0c */ /* 0x000fe4000bf26270 */
[----:B------:R4:W-:Y:S01]  /*4ba50*/  @P3 STG.E desc[UR34][R10.64], R184 ;  /* 0x000000b80a003986 */ /* 0x0009e2000c101922 */
[----:B-1----:R-:W-:Y:S01]  /*4ba60*/  IMAD.WIDE R12, R150, 0x4, R2 ;  /* 0x00000004960c7825 */ /* 0x002fe200078e0202 */
[----:B------:R-:W-:Y:S01]  /*4ba70*/  ISETP.LT.AND P3, PT, R154, UR4, !P1 ;  /* 0x000000049a007c0c */ /* 0x000fe2000cf61270 */
[----:B------:R-:W-:-:S03]  /*4ba80*/  ULDC UR5, c[0x0][0x22c] ;  /* 0x00008b0000057ab9 */ /* 0x000fc60000000800 */
[----:B------:R1:W-:Y:S04]  /*4ba90*/  @P2 STG.E desc[UR34][R12.64], R180 ;  /* 0x000000b40c002986 */ /* 0x0003e8000c101922 */
[----:B------:R1:W-:Y:S01]  /*4baa0*/  @P0 STG.E desc[UR34][R14.64], R176 ;  /* 0x000000b00e000986 */ /* 0x0003e2000c101922 */
[----:B------:R-:W-:-:S03]  /*4bab0*/  ISETP.LT.AND P2, PT, R156, UR4, !P1 ;  /* 0x000000049c007c0c */ /* 0x000fc6000cf41270 */
[----:B------:R1:W-:Y:S01]  /*4bac0*/  @P4 STG.E desc[UR34][R16.64], R172 ;  /* 0x000000ac10004986 */ /* 0x0003e2000c101922 */
[----:B------:R-:W-:Y:S01]  /*4bad0*/  ISETP.LT.AND P4, PT, R152, UR4, !P1 ;  /* 0x0000000498007c0c */ /* 0x000fe2000cf81270 */
[----:B----4-:R-:W-:Y:S01]  /*4bae0*/  IMAD.WIDE R10, R150, 0x4, R8 ;  /* 0x00000004960a7825 */ /* 0x010fe200078e0208 */
[----:B------:R-:W-:-:S03]  /*4baf0*/  ISETP.LT.AND P1, PT, R155, UR4, !P1 ;  /* 0x000000049b007c0c */ /* 0x000fc6000cf21270 */
[----:B------:R-:W-:Y:S01]  /*4bb00*/  VIADD R0, R23, 0xdb ;  /* 0x000000db17007836 */ /* 0x000fe20000000000 */
[----:B------:R4:W-:Y:S01]  /*4bb10*/  @P6 STG.E desc[UR34][R10.64], R168 ;  /* 0x000000a80a006986 */ /* 0x0009e2000c101922 */
[----:B-1----:R-:W-:-:S04]  /*4bb20*/  IMAD.WIDE R12, R148, 0x4, R2 ;  /* 0x00000004940c7825 */ /* 0x002fc800078e0202 */
[----:B------:R-:W-:Y:S01]  /*4bb30*/  IMAD.WIDE R14, R148, 0x4, R4 ;  /* 0x00000004940e7825 */ /* 0x000fe200078e0204 */
[----:B------:R-:W-:-:S03]  /*4bb40*/  ISETP.GE.AND P5, PT, R0, UR5, PT ;  /* 0x0000000500007c0c */ /* 0x000fc6000bfa6270 */
[----:B------:R-:W-:-:S04]  /*4bb50*/  IMAD.WIDE R16, R148, 0x4, R6 ;  /* 0x0000000494107825 */ /* 0x000fc800078e0206 */
[----:B----4-:R-:W-:Y:S01]  /*4bb60*/  IMAD.WIDE R10, R148, 0x4, R8 ;  /* 0x00000004940a7825 */ /* 0x010fe200078e0208 */
[----:B------:R-:W-:Y:S01]  /*4bb70*/  @P4 STG.E desc[UR34][R12.64], R197 ;  /* 0x000000c50c004986 */ /* 0x000fe2000c101922 */
[----:B------:R-:W-:-:S03]  /*4bb80*/  ULDC UR5, c[0x0][0x22c] ;  /* 0x00008b0000057ab9 */ /* 0x000fc60000000800 */
[----:B------:R-:W4:Y:S01]  /*4bb90*/  LDL.LU R148, [R1+0x13e0] ;  /* 0x0013e00001947983 */ /* 0x000f220000300800 */
[----:B------:R-:W-:-:S03]  /*4bba0*/  ISETP.LT.AND P4, PT, R154, UR4, !P5 ;  /* 0x000000049a007c0c */ /* 0x000fc6000ef81270 */
[----:B------:R1:W-:Y:S01]  /*4bbb0*/  @P3 STG.E desc[UR34][R14.64], R193 ;  /* 0x000000c10e003986 */ /* 0x0003e2000c101922 */
[----:B------:R-:W-:-:S03]  /*4bbc0*/  ISETP.LT.AND P3, PT, R156, UR4, !P5 ;  /* 0x000000049c007c0c */ /* 0x000fc6000ef61270 */
[----:B------:R-:W-:Y:S01]  /*4bbd0*/  @P2 STG.E desc[UR34][R16.64], R189 ;  /* 0x000000bd10002986 */ /* 0x000fe2000c101922 */
[----:B------:R-:W-:-:S03]  /*4bbe0*/  ISETP.LT.AND P2, PT, R152, UR4, !P5 ;  /* 0x0000000498007c0c */ /* 0x000fc6000ef41270 */
[----:B------:R1:W-:Y:S01]  /*4bbf0*/  @P1 STG.E desc[UR34][R10.64], R185 ;  /* 0x000000b90a001986 */ /* 0x0003e2000c101922 */
[----:B------:R-:W-:Y:S01]  /*4bc00*/  ISETP.LT.AND P1, PT, R155, UR4, !P5 ;  /* 0x000000049b007c0c */ /* 0x000fe2000ef21270 */
[----:B--2---:R-:W-:-:S04]  /*4bc10*/  IMAD.WIDE R18, R147, 0x4, R2 ;  /* 0x0000000493127825 */ /* 0x004fc800078e0202 */
[----:B-1----:R-:W-:-:S04]  /*4bc20*/  IMAD.WIDE R14, R147, 0x4, R4 ;  /* 0x00000004930e7825 */ /* 0x002fc800078e0204 */
[----:B------:R-:W-:-:S04]  /*4bc30*/  IMAD.WIDE R12, R147, 0x4, R6 ;  /* 0x00000004930c7825 */ /* 0x000fc800078e0206 */
[----:B------:R-:W-:Y:S02]  /*4bc40*/  IMAD.WIDE R10, R147, 0x4, R8 ;  /* 0x00000004930a7825 */ /* 0x000fe400078e0208 */
[----:B------:R-:W2:Y:S04]  /*4bc50*/  LDL.LU R147, [R1+0x13d0] ;  /* 0x0013d00001937983 */ /* 0x000ea80000300800 */
[----:B------:R-:W-:Y:S04]  /*4bc60*/  @P2 STG.E desc[UR34][R18.64], R181 ;  /* 0x000000b512002986 */ /* 0x000fe8000c101922 */
[----:B------:R1:W-:Y:S04]  /*4bc70*/  @P4 STG.E desc[UR34][R14.64], R177 ;  /* 0x000000b10e004986 */ /* 0x0003e8000c101922 */
[----:B------:R-:W-:Y:S04]  /*4bc80*/  @P3 STG.E desc[UR34][R12.64], R173 ;  /* 0x000000ad0c003986 */ /* 0x000fe8000c101922 */
[----:B------:R1:W-:Y:S01]  /*4bc90*/  @P1 STG.E desc[UR34][R10.64], R169 ;  /* 0x000000a90a001986 */ /* 0x0003e2000c101922 */
[----:B---3--:R-:W-:-:S04]  /*4bca0*/  IMAD.WIDE R16, R146, 0x4, R2 ;  /* 0x0000000492107825 */ /* 0x008fc800078e0202 */
[----:B-1----:R-:W-:-:S04]  /*4bcb0*/  IMAD.WIDE R14, R146, 0x4, R4 ;  /* 0x00000004920e7825 */ /* 0x002fc800078e0204 */
[----:B------:R-:W-:-:S04]  /*4bcc0*/  IMAD.WIDE R10, R146, 0x4, R6 ;  /* 0x00000004920a7825 */ /* 0x000fc800078e0206 */
[----:B------:R-:W-:Y:S02]  /*4bcd0*/  IMAD.WIDE R12, R146, 0x4, R8 ;  /* 0x00000004920c7825 */ /* 0x000fe400078e0208 */
[----:B------:R-:W3:Y:S02]  /*4bce0*/  LDL.LU R146, [R1+0x13c8] ;  /* 0x0013c80001927983 */ /* 0x000ee40000300800 */
[----:B------:R-:W-:-:S05]  /*4bcf0*/  VIADD R0, R23, 0xdc ;  /* 0x000000dc17007836 */ /* 0x000fca0000000000 */
[----:B------:R-:W-:Y:S01]  /*4bd00*/  ISETP.GE.AND P0, PT, R0, UR5, PT ;  /* 0x0000000500007c0c */ /* 0x000fe2000bf06270 */
[C---:B------:R-:W-:Y:S01]  /*4bd10*/  VIADD R0, R23.reuse, 0xdd ;  /* 0x000000dd17007836 */ /* 0x040fe20000000000 */
[----:B------:R-:W-:Y:S02]  /*4bd20*/  ULDC UR5, c[0x0][0x22c] ;  /* 0x00008b0000057ab9 */ /* 0x000fe40000000800 */
[----:B------:R-:W-:Y:S02]  /*4bd30*/  ISETP.LT.AND P6, PT, R152, UR4, !P0 ;  /* 0x0000000498007c0c */ /* 0x000fe4000c7c1270 */
[----:B------:R-:W-:Y:S02]  /*4bd40*/  ISETP.GE.AND P5, PT, R0, UR5, PT ;  /* 0x0000000500007c0c */ /* 0x000fe4000bfa6270 */
[----:B------:R-:W-:Y:S02]  /*4bd50*/  ISETP.LT.AND P1, PT, R154, UR4, !P0 ;  /* 0x000000049a007c0c */ /* 0x000fe4000c721270 */
[----:B------:R-:W-:Y:S01]  /*4bd60*/  ISETP.LT.AND P3, PT, R156, UR4, !P0 ;  /* 0x000000049c007c0c */ /* 0x000fe2000c761270 */
[----:B------:R-:W-:Y:S01]  /*4bd70*/  VIADD R0, R23, 0xde ;  /* 0x000000de17007836 */ /* 0x000fe20000000000 */
[----:B------:R-:W-:Y:S01]  /*4bd80*/  ISETP.LT.AND P0, PT, R155, UR4, !P0 ;  /* 0x000000049b007c0c */ /* 0x000fe2000c701270 */
[----:B------:R-:W-:Y:S01]  /*4bd90*/  ULDC UR5, c[0x0][0x22c] ;  /* 0x00008b0000057ab9 */ /* 0x000fe20000000800 */
[----:B------:R-:W-:-:S03]  /*4bda0*/  ISETP.LT.AND P4, PT, R152, UR4, !P5 ;  /* 0x0000000498007c0c */ /* 0x000fc6000ef81270 */
[----:B------:R4:W-:Y:S01]  /*4bdb0*/  @P6 STG.E desc[UR34][R16.64], R198 ;  /* 0x000000c610006986 */ /* 0x0009e2000c101922 */
[----:B------:R-:W-:-:S03]  /*4bdc0*/  ISETP.LT.AND P6, PT, R154, UR4, !P5 ;  /* 0x000000049a007c0c */ /* 0x000fc6000efc1270 */
[----:B------:R1:W-:Y:S01]  /*4bdd0*/  @P1 STG.E desc[UR34][R14.64], R194 ;  /* 0x000000c20e001986 */ /* 0x0003e2000c101922 */
[----:B------:R-:W-:Y:S01]  /*4bde0*/  ISETP.GE.AND P2, PT, R0, UR5, PT ;  /* 0x0000000500007c0c */ /* 0x000fe2000bf46270 */
[----:B------:R-:W-:Y:S01]  /*4bdf0*/  VIADD R22, R23, 0xdf ;  /* 0x000000df17167836 */ /* 0x000fe20000000000 */
[----:B------:R-:W-:Y:S01]  /*4be00*/  ULDC UR5, c[0x0][0x22c] ;  /* 0x00008b0000057ab9 */ /* 0x000fe20000000800 */
[----:B------:R2:W-:Y:S04]  /*4be10*/  @P3 STG.E desc[UR34][R10.64], R190 ;  /* 0x000000be0a003986 */ /* 0x0005e8000c101922 */
[----:B------:R2:W-:Y:S01]  /*4be20*/  @P0 STG.E desc[UR34][R12.64], R186 ;  /* 0x000000ba0c000986 */ /* 0x0005e2000c101922 */
[----:B------:R-:W-:Y:S02]  /*4be30*/  ISETP.LT.AND P0, PT, R152, UR4, !P2 ;  /* 0x0000000498007c0c */ /* 0x000fe4000d701270 */
[----:B------:R-:W-:Y:S01]  /*4be40*/  ISETP.LT.AND P1, PT, R154, UR4, !P2 ;  /* 0x000000049a007c0c */ /* 0x000fe2000d721270 */
[----:B----4-:R-:W-:-:S04]  /*4be50*/  IMAD.WIDE R16, R148, 0x4, R2 ;  /* 0x0000000494107825 */ /* 0x010fc800078e0202 */
[C---:B------:R-:W-:Y:S01]  /*4be60*/  IMAD.WIDE R18, R148.reuse, 0x4, R4 ;  /* 0x0000000494127825 */ /* 0x040fe200078e0204 */
[----:B------:R4:W-:Y:S03]  /*4be70*/  @P4 STG.E desc[UR34][R16.64], R182 ;  /* 0x000000b610004986 */ /* 0x0009e6000c101922 */
[----:B------:R-:W-:-:S04]  /*4be80*/  IMAD.WIDE R20, R148, 0x4, R6 ;  /* 0x0000000494147825 */ /* 0x000fc800078e0206 */
[----:B-1----:R-:W-:Y:S02]  /*4be90*/  IMAD.WIDE R14, R148, 0x4, R8 ;  /* 0x00000004940e7825 */ /* 0x002fe400078e0208 */
[----:B------:R-:W3:Y:S01]  /*4bea0*/  LDL.LU R148, [R1+0x13c4] ;  /* 0x0013c40001947983 */ /* 0x000ee20000300800 */
[C---:B------:R-:W-:Y:S02]  /*4beb0*/  ISETP.LT.AND P4, PT, R156.reuse, UR4, !P5 ;  /* 0x000000049c007c0c */ /* 0x040fe4000ef81270 */
[----:B------:R-:W-:Y:S01]  /*4bec0*/  ISETP.LT.AND P5, PT, R155, UR4, !P5 ;  /* 0x000000049b007c0c */ /* 0x000fe2000efa1270 */
[----:B------:R1:W-:Y:S01]  /*4bed0*/  @P6 STG.E desc[UR34][R18.64], R178 ;  /* 0x000000b212006986 */ /* 0x0003e2000c101922 */
[----:B------:R-:W-:-:S09]  /*4bee0*/  ISETP.LT.AND P6, PT, R156, UR4, !P2 ;  /* 0x000000049c007c0c */ /* 0x000fd2000d7c1270 */
[----:B------:R-:W-:Y:S04]  /*4bef0*/  @P4 STG.E desc[UR34][R20.64], R174 ;  /* 0x000000ae14004986 */ /* 0x000fe8000c101922 */
[----:B------:R3:W-:Y:S01]  /*4bf00*/  @P5 STG.E desc[UR34][R14.64], R170 ;  /* 0x000000aa0e005986 */ /* 0x0007e2000c101922 */
[----:B--2---:R-:W-:-:S04]  /*4bf10*/  IMAD.WIDE R10, R147, 0x4, R2 ;  /* 0x00000004930a7825 */ /* 0x004fc800078e0202 */
[----:B------:R-:W-:-:S04]  /*4bf20*/  IMAD.WIDE R12, R147, 0x4, R4 ;  /* 0x00000004930c7825 */ /* 0x000fc800078e0204 */
[----:B----4-:R-:W-:-:S04]  /*4bf30*/  IMAD.WIDE R16, R147, 0x4, R6 ;  /* 0x0000000493107825 */ /* 0x010fc800078e0206 */
[----:B-1----:R-:W-:Y:S02]  /*4bf40*/  IMAD.WIDE R18, R147, 0x4, R8 ;  /* 0x0000000493127825 */ /* 0x002fe400078e0208 */
[----:B------:R-:W2:Y:S04]  /*4bf50*/  LDL.LU R147, [R1+0x13c0] ;  /* 0x0013c00001937983 */ /* 0x000ea80000300800 */
[----:B------:R1:W-:Y:S04]  /*4bf60*/  @P0 STG.E desc[UR34][R10.64], R199 ;  /* 0x000000c70a000986 */ /* 0x0003e8000c101922 */
[----:B------:R4:W-:Y:S04]  /*4bf70*/  @P1 STG.E desc[UR34][R12.64], R195 ;  /* 0x000000c30c001986 */ /* 0x0009e8000c101922 */
[----:B------:R4:W-:Y:S01]  /*4bf80*/  @P6 STG.E desc[UR34][R16.64], R191 ;  /* 0x000000bf10006986 */ /* 0x0009e2000c101922 */
[----:B---3--:R-:W-:-:S04]  /*4bf90*/  IMAD.WIDE R14, R146, 0x4, R2 ;  /* 0x00000004920e7825 */ /* 0x008fc800078e0202 */
[----:B-1----:R-:W-:-:S04]  /*4bfa0*/  IMAD.WIDE R10, R146, 0x4, R4 ;  /* 0x00000004920a7825 */ /* 0x002fc800078e0204 */
[----:B----4-:R-:W-:-:S04]  /*4bfb0*/  IMAD.WIDE R12, R146, 0x4, R6 ;  /* 0x00000004920c7825 */ /* 0x010fc800078e0206 */
[----:B------:R-:W-:Y:S02]  /*4bfc0*/  IMAD.WIDE R16, R146, 0x4, R8 ;  /* 0x0000000492107825 */ /* 0x000fe400078e0208 */
[----:B------:R-:W3:Y:S01]  /*4bfd0*/  LDL.LU R146, [R1+0x13b8] ;  /* 0x0013b80001927983 */ /* 0x000ee20000300800 */
[----:B------:R-:W-:Y:S01]  /*4bfe0*/  ISETP.GE.AND P3, PT, R22, UR5, PT ;  /* 0x0000000516007c0c */ /* 0x000fe2000bf66270 */
[----:B------:R-:W-:Y:S01]  /*4bff0*/  VIADD R0, R23, 0xe0 ;  /* 0x000000e017007836 */ /* 0x000fe20000000000 */
[----:B------:R-:W-:Y:S01]  /*4c000*/  ISETP.LT.AND P2, PT, R155, UR4, !P2 ;  /* 0x000000049b007c0c */ /* 0x000fe2000d741270 */
[----:B------:R-:W-:Y:S01]  /*4c010*/  ULDC UR5, c[0x0][0x22c] ;  /* 0x00008b0000057ab9 */ /* 0x000fe20000000800 */
[----:B------:R-:W-:Y:S01]  /*4c020*/  ISETP.LT.AND P5, PT, R152, UR4, !P3 ;  /* 0x0000000498007c0c */ /* 0x000fe2000dfa1270 */
[----:B------:R-:W4:Y:S01]  /*4c030*/  LDL.LU R150, [R1+0x13b4] ;  /* 0x0013b40001967983 */ /* 0x000f220000300800 */
[----:B------:R-:W-:Y:S02]  /*4c040*/  ISETP.LT.AND P1, PT, R154, UR4, !P3 ;  /* 0x000000049a007c0c */ /* 0x000fe4000df21270 */
[----:B------:R-:W-:-:S02]  /*4c050*/  ISETP.LT.AND P6, PT, R156, UR4, !P3 ;  /* 0x000000049c007c0c */ /* 0x000fc4000dfc1270 */
[----:B------:R-:W-:Y:S02]  /*4c060*/  ISETP.GE.AND P4, PT, R0, UR5, PT ;  /* 0x0000000500007c0c */ /* 0x000fe4000bf86270 */
[----:B------:R-:W-:-:S03]  /*4c070*/  ISETP.LT.AND P3, PT, R155, UR4, !P3 ;  /* 0x000000049b007c0c */ /* 0x000fc6000df61270 */
[----:B------:R-:W-:Y:S01]  /*4c080*/  @P2 STG.E desc[UR34][R18.64], R187 ;  /* 0x000000bb12002986 */ /* 0x000fe2000c101922 */
[----:B------:R-:W-:Y:S01]  /*4c090*/  VIADD R0, R23, 0xe1 ;  /* 0x000000e117007836 */ /* 0x000fe20000000000 */
[----:B------:R-:W-:Y:S02]  /*4c0a0*/  ULDC UR5, c[0x0][0x22c] ;  /* 0x00008b0000057ab9 */ /* 0x000fe40000000800 */
[----:B------:R1:W-:Y:S01]  /*4c0b0*/  @P5 STG.E desc[UR34][R14.64], R183 ;  /* 0x000000b70e005986 */ /* 0x0003e2000c101922 */
[----:B------:R-:W-:-:S03]  /*4c0c0*/  ISETP.LT.AND P5, PT, R152, UR4, !P4 ;  /* 0x0000000498007c0c */ /* 0x000fc6000e7a1270 */
[----:B------:R1:W-:Y:S01]  /*4c0d0*/  @P1 STG.E desc[UR34][R10.64], R179 ;  /* 0x000000b30a001986 */ /* 0x0003e2000c101922 */
[----:B------:R-:W-:-:S03]  /*4c0e0*/  ISETP.LT.AND P1, PT, R154, UR4, !P4 ;  /* 0x000000049a007c0c */ /* 0x000fc6000e721270 */
[----:B------:R1:W-:Y:S01]  /*4c0f0*/  @P6 STG.E desc[UR34][R12.64], R175 ;  /* 0x000000af0c006986 */ /* 0x0003e2000c101922 */
[----:B------:R-:W-:Y:S02]  /*4c100*/  ISETP.GE.AND P0, PT, R0, UR5, PT ;  /* 0x0000000500007c0c */ /* 0x000fe4000bf06270 */
[----:B------:R-:W-:Y:S01]  /*4c110*/  ISETP.LT.AND P6, PT, R156, UR4, !P4 ;  /* 0x000000049c007c0c */ /* 0x000fe2000e7c1270 */
[----:B------:R2:W-:Y:S01]  /*4c120*/  @P3 STG.E desc[UR34][R16.64], R171 ;  /* 0x000000ab10003986 */ /* 0x0005e2000c101922 */
[----:B------:R-:W-:Y:S01]  /*4c130*/  ISETP.LT.AND P4, PT, R155, UR4, !P4 ;  /* 0x000000049b007c0c */ /* 0x000fe2000e781270 */
[----:B-1----:R-:W-:-:S04]  /*4c140*/  IMAD.WIDE R14, R148, 0x4, R2 ;  /* 0x00000004940e7825 */ /* 0x002fc800078e0202 */
[----:B------:R-:W-:-:S04]  /*4c150*/  IMAD.WIDE R18, R148, 0x4, R4 ;  /* 0x0000000494127825 */ /* 0x000fc800078e0204 */
[----:B------:R-:W-:-:S04]  /*4c160*/  IMAD.WIDE R10, R148, 0x4, R6 ;  /* 0x00000004940a7825 */ /* 0x000fc800078e0206 */
[----:B------:R-:W-:Y:S01]  /*4c170*/  IMAD.WIDE R12, R148, 0x4, R8 ;  /* 0x00000004940c7825 */ /* 0x000fe200078e0208 */
[----:B------:R-:W-:Y:S01]  /*4c180*/  ULDC UR5, c[0x0][0x22c] ;  /* 0x00008b0000057ab9 */ /* 0x000fe20000000800 */
[----:B------:R-:W4:Y:S01]  /*4c190*/  LDL.LU R148, [R1+0x13b0] ;  /* 0x0013b00001947983 */ /* 0x000f220000300800 */
[----:B------:R-:W-:-:S03]  /*4c1a0*/  ISETP.LT.AND P3, PT, R152, UR4, !P0 ;  /* 0x0000000498007c0c */ /* 0x000fc6000c761270 */
[----:B------:R1:W-:Y:S04]  /*4c1b0*/  @P5 STG.E desc[UR34][R14.64], R164 ;  /* 0x000000a40e005986 */ /* 0x0003e8000c101922 */
[----:B------:R1:W-:Y:S01]  /*4c1c0*/  @P1 STG.E desc[UR34][R18.64], R160 ;  /* 0x000000a012001986 */ /* 0x0003e2000c101922 */
[----:B------:R-:W-:-:S03]  /*4c1d0*/  ISETP.LT.AND P1, PT, R154, UR4, !P0 ;  /* 0x000000049a007c0c */ /* 0x000fc6000c721270 */
[----:B------:R3:W-:Y:S04]  /*4c1e0*/  @P6 STG.E desc[UR34][R10.64], R128 ;  /* 0x000000800a006986 */ /* 0x0007e8000c101922 */
[----:B------:R3:W-:Y:S01]  /*4c1f0*/  @P4 STG.E desc[UR34][R12.64], R24 ;  /* 0x000000180c004986 */ /* 0x0007e2000c101922 */
[----:B--2---:R-:W-:-:S04]  /*4c200*/  IMAD.WIDE R16, R147, 0x4, R2 ;  /* 0x0000000493107825 */ /* 0x004fc800078e0202 */
[----:B-1----:R-:W-:-:S04]  /*4c210*/  IMAD.WIDE R14, R147, 0x4, R4 ;  /* 0x00000004930e7825 */ /* 0x002fc800078e0204 */
[----:B------:R-:W-:-:S04]  /*4c220*/  IMAD.WIDE R18, R147, 0x4, R6 ;  /* 0x0000000493127825 */ /* 0x000fc800078e0206 */
[----:B------:R-:W-:Y:S02]  /*4c230*/  IMAD.WIDE R20, R147, 0x4, R8 ;  /* 0x0000000493147825 */ /* 0x000fe400078e0208 */
[----:B------:R-:W2:Y:S04]  /*4c240*/  LDL.LU R147, [R1+0x13a4] ;  /* 0x0013a40001937983 */ /* 0x000ea80000300800 */
[----:B------:R-:W-:Y:S04]  /*4c250*/  @P3 STG.E desc[UR34][R16.64], R28 ;  /* 0x0000001c10003986 */ /* 0x000fe8000c101922 */
[----:B------:R1:W-:Y:S01]  /*4c260*/  @P1 STG.E desc[UR34][R14.64], R32 ;  /* 0x000000200e001986 */ /* 0x0003e2000c101922 */
[----:B---3--:R-:W-:-:S04]  /*4c270*/  IMAD.WIDE R10, R146, 0x4, R2 ;  /* 0x00000004920a7825 */ /* 0x008fc800078e0202 */
[----:B------:R-:W-:-:S04]  /*4c280*/  IMAD.WIDE R12, R146, 0x4, R4 ;  /* 0x00000004920c7825 */ /* 0x000fc800078e0204 */
[----:B-1----:R-:W-:-:S04]  /*4c290*/  IMAD.WIDE R14, R146, 0x4, R6 ;  /* 0x00000004920e7825 */ /* 0x002fc800078e0206 */
[----:B------:R-:W-:Y:S02]  /*4c2a0*/  IMAD.WIDE R16, R146, 0x4, R8 ;  /* 0x0000000492107825 */ /* 0x000fe400078e0208 */
[----:B------:R-:W3:Y:S02]  /*4c2b0*/  LDL.LU R146, [R1+0x13a0] ;  /* 0x0013a00001927983 */ /* 0x000ee40000300800 */
[----:B------:R-:W-:Y:S01]  /*4c2c0*/  VIADD R0, R23, 0xe2 ;  /* 0x000000e217007836 */ /* 0x000fe20000000000 */
[----:B------:R-:W-:Y:S02]  /*4c2d0*/  ISETP.LT.AND P4, PT, R156, UR4, !P0 ;  /* 0x000000049c007c0c */ /* 0x000fe4000c781270 */
[----:B------:R-:W-:Y:S02]  /*4c2e0*/  ISETP.LT.AND P0, PT, R155, UR4, !P0 ;  /* 0x000000049b007c0c */ /* 0x000fe4000c701270 */
[----:B------:R-:W-:Y:S01]  /*4c2f0*/  ISETP.GE.AND P2, PT, R0, UR5, PT ;  /* 0x0000000500007c0c */ /* 0x000fe2000bf46270 */
[----:B------:R-:W-:Y:S01]  /*4c300*/  VIADD R0, R23, 0xe3 ;  /* 0x000000e317007836 */ /* 0x000fe20000000000 */
[----:B------:R-:W-:-:S02]  /*4c310*/  ULDC UR5, c[0x0][0x22c] ;  /* 0x00008b0000057ab9 */ /* 0x000fc40000000800 */
[----:B------:R-:W-:Y:S02]  /*4c320*/  ISETP.LT.AND P3, PT, R152, UR4, !P2 ;  /* 0x0000000498007c0c */ /* 0x000fe4000d761270 */
[----:B------:R-:W-:Y:S02]  /*4c330*/  ISETP.LT.AND P6, PT, R154, UR4, !P2 ;  /* 0x000000049a007c0c */ /* 0x000fe4000d7c1270 */
[----:B------:R-:W-:Y:S01]  /*4c340*/  ISETP.GE.AND P5, PT, R0, UR5, PT ;  /* 0x0000000500007c0c */ /* 0x000fe2000bfa6270 */
[----:B------:R4:W-:Y:S01]  /*4c350*/  @P4 STG.E desc[UR34][R18.64], R52 ;  /* 0x0000003412004986 */ /* 0x0009e2000c101922 */
[----:B------:R-:W-:Y:S01]  /*4c360*/  VIADD R0, R23, 0xe4 ;  /* 0x000000e417007836 */ /* 0x000fe20000000000 */
[----:B------:R-:W-:Y:S02]  /*4c370*/  ULDC UR5, c[0x0][0x22c] ;  /* 0x00008b0000057ab9 */ /* 0x000fe40000000800 */
[----:B------:R1:W-:Y:S01]  /*4c380*/  @P0 STG.E desc[UR34][R20.64], R48 ;  /* 0x0000003014000986 */ /* 0x0003e2000c101922 */
[----:B------:R-:W-:-:S02]  /*4c390*/  ISETP.LT.AND P0, PT, R156, UR4, !P2 ;  /* 0x000000049c007c0c */ /* 0x000fc4000d701270 */
[C---:B------:R-:W-:Y:S01]  /*4c3a0*/  ISETP.LT.AND P2, PT, R155.reuse, UR4, !P2 ;  /* 0x000000049b007c0c */ /* 0x040fe2000d741270 */
[----:B------:R1:W-:Y:S01]  /*4c3b0*/  @P3 STG.E desc[UR34][R10.64], R165 ;  /* 0x000000a50a003986 */ /* 0x0003e2000c101922 */
[----:B------:R-:W-:Y:S02]  /*4c3c0*/  ISETP.LT.AND P3, PT, R152, UR4, !P5 ;  /* 0x0000000498007c0c */ /* 0x000fe4000ef61270 */
[----:B------:R-:W-:Y:S01]  /*4c3d0*/  ISETP.LT.AND P4, PT, R154, UR4, !P5 ;  /* 0x000000049a007c0c */ /* 0x000fe2000ef81270 */
[----:B------:R1:W-:Y:S01]  /*4c3e0*/  @P6 STG.E desc[UR34][R12.64], R161 ;  /* 0x000000a10c006986 */ /* 0x0003e2000c101922 */
[----:B----4-:R-:W-:Y:S01]  /*4c3f0*/  IMAD.WIDE R18, R150, 0x4, R2 ;  /* 0x0000000496127825 */ /* 0x010fe200078e0202 */
[----:B------:R-:W-:Y:S01]  /*4c400*/  ISETP.GE.AND P1, PT, R0, UR5, PT ;  /* 0x0000000500007c0c */ /* 0x000fe2000bf26270 */
[----:B------:R-:W-:Y:S01]  /*4c410*/  ULDC UR5, c[0x0][0x22c] ;  /* 0x00008b0000057ab9 */ /* 0x000fe20000000800 */
[----:B------:R-:W-:Y:S01]  /*4c420*/  ISETP.LT.AND P6, PT, R156, UR4, !P5 ;  /* 0x000000049c007c0c */ /* 0x000fe2000efc1270 */
[----:B-1----:R-:W-:Y:S01]  /*4c430*/  IMAD.WIDE R20, R150, 0x4, R4 ;  /* 0x0000000496147825 */ /* 0x002fe200078e0204 */
[----:B------:R1:W-:Y:S01]  /*4c440*/  @P0 STG.E desc[UR34][R14.64], R129 ;  /* 0x000000810e000986 */ /* 0x0003e2000c101922 */
[----:B------:R-:W-:-:S03]  /*4c450*/  ISETP.LT.AND P5, PT, R155, UR4, !P5 ;  /* 0x000000049b007c0c */ /* 0x000fc6000efa1270 */
[----:B------:R4:W-:Y:S01]  /*4c460*/  @P2 STG.E desc[UR34][R16.64], R25 ;  /* 0x0000001910002986 */ /* 0x0009e2000c101922 */
[----:B------:R-:W-:-:S03]  /*4c470*/  ISETP.LT.AND P2, PT, R152, UR4, !P1 ;  /* 0x0000000498007c0c */ /* 0x000fc6000cf41270 */
[----:B------:R4:W-:Y:S01]  /*4c480*/  @P3 STG.E desc[UR34][R18.64], R29 ;  /* 0x0000001d12003986 */ /* 0x0009e2000c101922 */
[----:B------:R-:W-:-:S03]  /*4c490*/  ISETP.LT.AND P3, PT, R154, UR4, !P1 ;  /* 0x000000049a007c0c */ /* 0x000fc6000cf61270 */
[----:B------:R-:W-:Y:S01]  /*4c4a0*/  @P4 STG.E desc[UR34][R20.64], R33 ;  /* 0x0000002114004986 */ /* 0x000fe2000c101922 */
[----:B------:R-:W-:Y:S01]  /*4c4b0*/  ISETP.LT.AND P4, PT, R156, UR4, !P1 ;  /* 0x000000049c007c0c */ /* 0x000fe2000cf81270 */
[----:B------:R-:W-:-:S04]  /*4c4c0*/  IMAD.WIDE R10, R150, 0x4, R6 ;  /* 0x00000004960a7825 */ /* 0x000fc800078e0206 */
[----:B------:R-:W-:Y:S02]  /*4c4d0*/  VIADD R0, R23, 0xe5 ;  /* 0x000000e517007836 */ /* 0x000fe40000000000 */
[----:B------:R-:W-:Y:S01]  /*4c4e0*/  IMAD.WIDE R12, R150, 0x4, R8 ;  /* 0x00000004960c7825 */ /* 0x000fe200078e0208 */
[----:B------:R4:W-:Y:S03]  /*4c4f0*/  @P6 STG.E desc[UR34][R10.64], R53 ;  /* 0x000000350a006986 */ /* 0x0009e6000c101922 */
[----:B-1----:R-:W-:Y:S01]  /*4c500*/  IMAD.WIDE R14, R148, 0x4, R2 ;  /* 0x00000004940e7825 */ /* 0x002fe200078e0202 */
[----:B------:R-:W-:-:S03]  /*4c510*/  ISETP.GE.AND P0, PT, R0, UR5, PT ;  /* 0x0000000500007c0c */ /* 0x000fc6000bf06270 */
[C---:B----4-:R-:W-:Y:S01]  /*4c520*/  IMAD.WIDE R16, R148.reuse, 0x4, R4 ;  /* 0x0000000494107825 */ /* 0x050fe200078e0204 */
[----:B------:R1:W-:Y:S03]  /*4c530*/  @P5 STG.E desc[UR34][R12.64], R49 ;  /* 0x000000310c005986 */ /* 0x0003e6000c101922 */
[C---:B------:R-:W-:Y:S01]  /*4c540*/  IMAD.WIDE R18, R148.reuse, 0x4, R6 ;  /* 0x0000000494127825 */ /* 0x040fe200078e0206 */
[----:B------:R4:W-:Y:S03]  /*4c550*/  @P2 STG.E desc[UR34][R14.64], R166 ;  /* 0x000000a60e002986 */ /* 0x0009e6000c101922 */
[----:B------:R-:W-:Y:S01]  /*4c560*/  IMAD.WIDE R10, R148, 0x4, R8 ;  /* 0x00000004940a7825 */ /* 0x000fe200078e0208 */
[----:B------:R-:W-:Y:S01]  /*4c570*/  ISETP.LT.AND P1, PT, R155, UR4, !P1 ;  /* 0x000000049b007c0c */ /* 0x000fe2000cf21270 */
[----:B------:R-:W3:Y:S01]  /*4c580*/  LDL.LU R148, [R1+0x1398] ;  /* 0x0013980001947983 */ /* 0x000ee20000300800 */
[----:B------:R-:W-:Y:S01]  /*4c590*/  ISETP.LT.AND P2, PT, R152, UR4, !P0 ;  /* 0x0000000498007c0c */ /* 0x000fe2000c741270 */
[----:B--2---:R-:W-:-:S02]  /*4c5a0*/  IMAD.WIDE R20, R147, 0x4, R2 ;  /* 0x0000000493147825 */ /* 0x004fc400078e0202 */
[----:B------:R2:W-:Y:S01]  /*4c5b0*/  @P3 STG.E desc[UR34][R16.64], R162 ;  /* 0x000000a210003986 */ /* 0x0005e2000c101922 */
[----:B------:R-:W-:-:S03]  /*4c5c0*/  ULDC UR5, c[0x0][0x22c] ;  /* 0x00008b0000057ab9 */ /* 0x000fc60000000800 */
[----:B------:R3:W-:Y:S01]  /*4c5d0*/  @P4 STG.E desc[UR34][R18.64], R130 ;  /* 0x0000008212004986 */ /* 0x0007e2000c101922 */
[----:B------:R-:W-:Y:S01]  /*4c5e0*/  ISETP.LT.AND P4, PT, R154, UR4, !P0 ;  /* 0x000000049a007c0c */ /* 0x000fe2000c781270 */
[----:B-1----:R-:W-:-:S04]  /*4c5f0*/  IMAD.WIDE R12, R147, 0x4, R4 ;  /* 0x00000004930c7825 */ /* 0x002fc800078e0204 */
[----:B----4-:R-:W-:-:S04]  /*4c600*/  IMAD.WIDE R14, R147, 0x4, R6 ;  /* 0x00000004930e7825 */ /* 0x010fc800078e0206 */
[----:B--2---:R-:W-:Y:S02]  /*4c610*/  IMAD.WIDE R16, R147, 0x4, R8 ;  /* 0x0000000493107825 */ /* 0x004fe400078e0208 */
        /* <DEDUP_REMOVED lines=9> */
[----:B------:R-:W-:Y:S02]  /*4c6b0*/  ISETP.LT.AND P5, PT, R156, UR4, !P0 ;  /* 0x000000049c007c0c */ /* 0x000fe4000c7a1270 */
[----:B------:R-:W-:Y:S01]  /*4c6c0*/  ISETP.LT.AND P0, PT, R155, UR4, !P0 ;  /* 0x000000049b007c0c */ /* 0x000fe2000c701270 */
[C---:B------:R-:W-:Y:S01]  /*4c6d0*/  VIADD R0, R23.reuse, 0xe6 ;  /* 0x000000e617007836 */ /* 0x040fe20000000000 */
[----:B------:R-:W4:Y:S04]  /*4c6e0*/  LDL.LU R150, [R1+0x1388] ;  /* 0x0013880001967983 */ /* 0x000f280000300800 */
[----:B------:R-:W-:Y:S01]  /*4c6f0*/  ISETP.GE.AND P6, PT, R0, UR5, PT ;  /* 0x0000000500007c0c */ /* 0x000fe2000bfc6270 */
[----:B------:R-:W-:Y:S01]  /*4c700*/  VIADD R0, R23, 0xe7 ;  /* 0x000000e717007836 */ /* 0x000fe20000000000 */
[----:B------:R-:W-:-:S02]  /*4c710*/  ULDC UR5, c[0x0][0x22c] ;  /* 0x00008b0000057ab9 */ /* 0x000fc40000000800 */
[----:B------:R-:W-:Y:S01]  /*4c720*/  ISETP.LT.AND P3, PT, R152, UR4, !P6 ;  /* 0x0000000498007c0c */ /* 0x000fe2000f761270 */
[----:B------:R1:W-:Y:S01]  /*4c730*/  @P5 STG.E desc[UR34][R14.64], R54 ;  /* 0x000000360e005986 */ /* 0x0003e2000c101922 */
[----:B------:R-:W-:Y:S02]  /*4c740*/  ISETP.GE.AND P1, PT, R0, UR5, PT ;  /* 0x0000000500007c0c */ /* 0x000fe4000bf26270 */
[----:B------:R-:W-:Y:S01]  /*4c750*/  ISETP.LT.AND P2, PT, R154, UR4, !P6 ;  /* 0x000000049a007c0c */ /* 0x000fe2000f741270 */
[----:B------:R1:W-:Y:S01]  /*4c760*/  @P0 STG.E desc[UR34][R16.64], R50 ;  /* 0x0000003210000986 */ /* 0x0003e2000c101922 */
[----:B------:R-:W-:Y:S01]  /*4c770*/  ISETP.LT.AND P0, PT, R156, UR4, !P6 ;  /* 0x000000049c007c0c */ /* 0x000fe2000f701270 */
[----:B------:R-:W-:Y:S01]  /*4c780*/  VIADD R0, R23, 0xe8 ;  /* 0x000000e817007836 */ /* 0x000fe20000000000 */
[----:B------:R-:W-:Y:S01]  /*4c790*/  ISETP.LT.AND P6, PT, R155, UR4, !P6 ;  /* 0x000000049b007c0c */ /* 0x000fe2000f7c1270 */
[----:B------:R-:W-:Y:S01]  /*4c7a0*/  ULDC UR5, c[0x0][0x22c] ;  /* 0x00008b0000057ab9 */ /* 0x000fe20000000800 */
[----:B------:R-:W-:-:S02]  /*4c7b0*/  ISETP.LT.AND P5, PT, R152, UR4, !P1 ;  /* 0x0000000498007c0c */ /* 0x000fc4000cfa1270 */
[----:B------:R-:W-:Y:S01]  /*4c7c0*/  ISETP.LT.AND P4, PT, R154, UR4, !P1 ;  /* 0x000000049a007c0c */ /* 0x000fe2000cf81270 */
[----:B------:R-:W-:Y:S01]  /*4c7d0*/  @P3 STG.E desc[UR34][R18.64], R167 ;  /* 0x000000a712003986 */ /* 0x000fe2000c101922 */
[----:B------:R-:W-:-:S03]  /*4c7e0*/  ISETP.GE.AND P3, PT, R0, UR5, PT ;  /* 0x0000000500007c0c */ /* 0x000fc6000bf66270 */
[----:B------:R1:W-:Y:S04]  /*4c7f0*/  @P2 STG.E desc[UR34][R10.64], R163 ;  /* 0x000000a30a002986 */ /* 0x0003e8000c101922 */
[----:B------:R-:W-:Y:S01]  /*4c800*/  @P0 STG.E desc[UR34][R20.64], R131 ;  /* 0x0000008314000986 */ /* 0x000fe2000c101922 */
[----:B------:R-:W-:Y:S02]  /*4c810*/  ISETP.LT.AND P0, PT, R156, UR4, !P1 ;  /* 0x000000049c007c0c */ /* 0x000fe4000cf01270 */
[----:B------:R-:W-:Y:S01]  /*4c820*/  ISETP.LT.AND P1, PT, R155, UR4, !P1 ;  /* 0x000000049b007c0c */ /* 0x000fe2000cf21270 */
[----:B------:R2:W-:Y:S01]  /*4c830*/  @P6 STG.E desc[UR34][R12.64], R27 ;  /* 0x0000001b0c006986 */ /* 0x0005e2000c101922 */
[----:B------:R-:W-:Y:S01]  /*4c840*/  ISETP.LT.AND P6, PT, R152, UR4, !P3 ;  /* 0x0000000498007c0c */ /* 0x000fe2000dfc1270 */
[----:B-1----:R-:W-:-:S04]  /*4c850*/  IMAD.WIDE R14, R148, 0x4, R2 ;  /* 0x00000004940e7825 */ /* 0x002fc800078e0202 */
[----:B------:R-:W-:Y:S01]  /*4c860*/  IMAD.WIDE R16, R148, 0x4, R4 ;  /* 0x0000000494107825 */ /* 0x000fe200078e0204 */
[----:B------:R1:W-:Y:S01]  /*4c870*/  @P5 STG.E desc[UR34][R14.64], R31 ;  /* 0x0000001f0e005986 */ /* 0x0003e2000c101922 */
[----:B------:R-:W-:-:S03]  /*4c880*/  ISETP.LT.AND P5, PT, R154, UR4, !P3 ;  /* 0x000000049a007c0c */ /* 0x000fc6000dfa1270 */
[----:B------:R1:W-:Y:S01]  /*4c890*/  @P4 STG.E desc[UR34][R16.64], R35 ;  /* 0x0000002310004986 */ /* 0x0003e2000c101922 */
[----:B------:R-:W-:-:S04]  /*4c8a0*/  IMAD.WIDE R10, R148, 0x4, R6 ;  /* 0x00000004940a7825 */ /* 0x000fc800078e0206 */
[----:B------:R-:W-:Y:S01]  /*4c8b0*/  IMAD.WIDE R18, R148, 0x4, R8 ;  /* 0x0000000494127825 */ /* 0x000fe200078e0208 */
[----:B------:R3:W-:Y:S04]  /*4c8c0*/  @P0 STG.E desc[UR34][R10.64], R55 ;  /* 0x000000370a000986 */ /* 0x0007e8000c101922 */
[----:B------:R3:W-:Y:S01]  /*4c8d0*/  @P1 STG.E desc[UR34][R18.64], R51 ;  /* 0x0000003312001986 */ /* 0x0007e2000c101922 */
[----:B--2---:R-:W-:-:S04]  /*4c8e0*/  IMAD.WIDE R12, R147, 0x4, R2 ;  /* 0x00000004930c7825 */ /* 0x004fc800078e0202 */
[----:B-1----:R-:W-:-:S04]  /*4c8f0*/  IMAD.WIDE R14, R147, 0x4, R4 ;  /* 0x00000004930e7825 */ /* 0x002fc800078e0204 */
[----:B------:R-:W-:-:S04]  /*4c900*/  IMAD.WIDE R16, R147, 0x4, R6 ;  /* 0x0000000493107825 */ /* 0x000fc800078e0206 */
[----:B------:R-:W-:Y:S02]  /*4c910*/  IMAD.WIDE R20, R147, 0x4, R8 ;  /* 0x0000000493147825 */ /* 0x000fe400078e0208 */
[----:B------:R-:W2:Y:S04]  /*4c920*/  LDL.LU R147, [R1+0x1384] ;  /* 0x0013840001937983 */ /* 0x000ea80000300800 */
[----:B------:R1:W-:Y:S04]  /*4c930*/  @P6 STG.E desc[UR34][R12.64], R44 ;  /* 0x0000002c0c006986 */ /* 0x0003e8000c101922 */
[----:B------:R4:W-:Y:S01]  /*4c940*/  @P5 STG.E desc[UR34][R14.64], R40 ;  /* 0x000000280e005986 */ /* 0x0009e2000c101922 */
[----:B---3--:R-:W-:-:S04]  /*4c950*/  IMAD.WIDE R10, R146, 0x4, R2 ;  /* 0x00000004920a7825 */ /* 0x008fc800078e0202 */
[----:B------:R-:W-:-:S04]  /*4c960*/  IMAD.WIDE R18, R146, 0x4, R4 ;  /* 0x0000000492127825 */ /* 0x000fc800078e0204 */
[----:B-1----:R-:W-:-:S04]  /*4c970*/  IMAD.WIDE R12, R146, 0x4, R6 ;  /* 0x00000004920c7825 */ /* 0x002fc800078e0206 */
[----:B----4-:R-:W-:Y:S02]  /*4c980*/  IMAD.WIDE R14, R146, 0x4, R8 ;  /* 0x00000004920e7825 */ /* 0x010fe400078e0208 */
[----:B------:R-:W3:Y:S02]  /*4c990*/  LDL.LU R146, [R1+0x1380] ;  /* 0x0013800001927983 */ /* 0x000ee40000300800 */
[C---:B------:R-:W-:Y:S01]  /*4c9a0*/  VIADD R22, R23.reuse, 0xe9 ;  /* 0x000000e917167836 */ /* 0x040fe20000000000 */
[----:B------:R-:W-:Y:S01]  /*4c9b0*/  ISETP.LT.AND P4, PT, R156, UR4, !P3 ;  /* 0x000000049c007c0c */ /* 0x000fe2000df81270 */
[----:B------:R-:W-:Y:S01]  /*4c9c0*/  VIADD R0, R23, 0xea ;  /* 0x000000ea17007836 */ /* 0x000fe20000000000 */
[----:B------:R-:W-:Y:S01]  /*4c9d0*/  ISETP.LT.AND P3, PT, R155, UR4, !P3 ;  /* 0x000000049b007c0c */ /* 0x000fe2000df61270 */
[----:B------:R-:W4:Y:S01]  /*4c9e0*/  LDL.LU R148, [R1+0x1374] ;  /* 0x0013740001947983 */ /* 0x000f220000300800 */
[----:B------:R-:W-:-:S04]  /*4c9f0*/  ISETP.GE.AND P2, PT, R22, UR5, PT ;  /* 0x0000000516007c0c */ /* 0x000fc8000bf46270 */
[----:B------:R-:W-:Y:S02]  /*4ca00*/  ISETP.LT.AND P1, PT, R152, UR4, !P2 ;  /* 0x0000000498007c0c */ /* 0x000fe4000d721270 */
[----:B------:R-:W-:Y:S02]  /*4ca10*/  ISETP.LT.AND P6, PT, R154, UR4, !P2 ;  /* 0x000000049a007c0c */ /* 0x000fe4000d7c1270 */
[----:B------:R-:W-:Y:S01]  /*4ca20*/  ISETP.GE.AND P0, PT, R0, UR5, PT ;  /* 0x0000000500007c0c */ /* 0x000fe2000bf06270 */
[----:B------:R1:W-:Y:S04]  /*4ca30*/  @P4 STG.E desc[UR34][R16.64], R56 ;  /* 0x0000003810004986 */ /* 0x0003e8000c101922 */
[----:B------:R1:W-:Y:S01]  /*4ca40*/  @P3 STG.E desc[UR34][R20.64], R36 ;  /* 0x0000002414003986 */ /* 0x0003e2000c101922 */
[----:B------:R-:W-:-:S02]  /*4ca50*/  ISETP.LT.AND P3, PT, R156, UR4, !P2 ;  /* 0x000000049c007c0c */ /* 0x000fc4000d761270 */
[----:B------:R-:W-:Y:S02]  /*4ca60*/  ISETP.LT.AND P2, PT, R155, UR4, !P2 ;  /* 0x000000049b007c0c */ /* 0x000fe4000d741270 */
[----:B------:R-:W-:Y:S01]  /*4ca70*/  ISETP.LT.AND P4, PT, R152, UR4, !P0 ;  /* 0x0000000498007c0c */ /* 0x000fe2000c781270 */
[----:B------:R1:W-:Y:S01]  /*4ca80*/  @P1 STG.E desc[UR34][R10.64], R60 ;  /* 0x0000003c0a001986 */ /* 0x0003e2000c101922 */
[----:B------:R-:W-:-:S03]  /*4ca90*/  ISETP.LT.AND P5, PT, R154, UR4, !P0 ;  /* 0x000000049a007c0c */ /* 0x000fc6000c7a1270 */
[----:B------:R-:W-:Y:S01]  /*4caa0*/  @P6 STG.E desc[UR34][R18.64], R64 ;  /* 0x0000004012006986 */ /* 0x000fe2000c101922 */
[----:B------:R-:W-:Y:S01]  /*4cab0*/  ISETP.LT.AND P6, PT, R156, UR4, !P0 ;  /* 0x000000049c007c0c */ /* 0x000fe2000c7c1270 */
[----:B------:R-:W-:Y:S02]  /*4cac0*/  VIADD R0, R23, 0xeb ;  /* 0x000000eb17007836 */ /* 0x000fe40000000000 */
[C---:B-1----:R-:W-:Y:S01]  /*4cad0*/  IMAD.WIDE R16, R150.reuse, 0x4, R2 ;  /* 0x0000000496107825 */ /* 0x042fe200078e0202 */
[----:B------:R1:W-:Y:S03]  /*4cae0*/  @P3 STG.E desc[UR34][R12.64], R80 ;  /* 0x000000500c003986 */ /* 0x0003e6000c101922 */
[----:B------:R-:W-:Y:S01]  /*4caf0*/  IMAD.WIDE R20, R150, 0x4, R4 ;  /* 0x0000000496147825 */ /* 0x000fe200078e0204 */
[----:B------:R-:W-:Y:S01]  /*4cb00*/  ISETP.GE.AND P1, PT, R0, UR5, PT ;  /* 0x0000000500007c0c */ /* 0x000fe2000bf26270 */
[----:B------:R2:W-:Y:S02]  /*4cb10*/  @P2 STG.E desc[UR34][R14.64], R84 ;  /* 0x000000540e002986 */ /* 0x0005e4000c101922 */
[----:B------:R-:W-:Y:S01]  /*4cb20*/  IMAD.WIDE R10, R150, 0x4, R6 ;  /* 0x00000004960a7825 */ /* 0x000fe200078e0206 */
[----:B------:R-:W-:Y:S01]  /*4cb30*/  ISETP.LT.AND P0, PT, R155, UR4, !P0 ;  /* 0x000000049b007c0c */ /* 0x000fe2000c701270 */
[----:B------:R2:W-:Y:S01]  /*4cb40*/  @P4 STG.E desc[UR34][R16.64], R45 ;  /* 0x0000002d10004986 */ /* 0x0005e2000c101922 */
[----:B------:R-:W-:-:S03]  /*4cb50*/  ISETP.LT.AND P3, PT, R154, UR4, !P1 ;  /* 0x000000049a007c0c */ /* 0x000fc6000cf61270 */
[----:B------:R-:W-:Y:S01]  /*4cb60*/  @P5 STG.E desc[UR34][R20.64], R41 ;  /* 0x0000002914005986 */ /* 0x000fe2000c101922 */
[----:B------:R-:W-:-:S03]  /*4cb70*/  ISETP.LT.AND P5, PT, R152, UR4, !P1 ;  /* 0x0000000498007c0c */ /* 0x000fc6000cfa1270 */
[----:B------:R2:W-:Y:S01]  /*4cb80*/  @P6 STG.E desc[UR34][R10.64], R57 ;  /* 0x000000390a006986 */ /* 0x0005e2000c101922 */
[----:B-1----:R-:W-:-:S05]  /*4cb90*/  IMAD.WIDE R12, R150, 0x4, R8 ;  /* 0x00000004960c7825 */ /* 0x002fca00078e0208 */
[----:B------:R1:W-:Y:S01]  /*4cba0*/  @P0 STG.E desc[UR34][R12.64], R37 ;  /* 0x000000250c000986 */ /* 0x0003e2000c101922 */
[----:B--2---:R-:W-:-:S04]  /*4cbb0*/  IMAD.WIDE R14, R147, 0x4, R2 ;  /* 0x00000004930e7825 */ /* 0x004fc800078e0202 */
[----:B------:R-:W-:-:S04]  /*4cbc0*/  IMAD.WIDE R16, R147, 0x4, R4 ;  /* 0x0000000493107825 */ /* 0x000fc800078e0204 */
[----:B------:R-:W-:-:S04]  /*4cbd0*/  IMAD.WIDE R18, R147, 0x4, R6 ;  /* 0x0000000493127825 */ /* 0x000fc800078e0206 */
[----:B------:R-:W-:Y:S02]  /*4cbe0*/  IMAD.WIDE R10, R147, 0x4, R8 ;  /* 0x00000004930a7825 */ /* 0x000fe400078e0208 */
[----:B------:R-:W2:Y:S04]  /*4cbf0*/  LDL.LU R147, [R1+0x1370] ;  /* 0x0013700001937983 */ /* 0x000ea80000300800 */
[----:B------:R1:W-:Y:S04]  /*4cc00*/  @P5 STG.E desc[UR34][R14.64], R61 ;  /* 0x0000003d0e005986 */ /* 0x0003e8000c101922 */
[----:B------:R4:W-:Y:S01]  /*4cc10*/  @P3 STG.E desc[UR34][R16.64], R65 ;  /* 0x0000004110003986 */ /* 0x0009e2000c101922 */
[----:B---3--:R-:W-:-:S04]  /*4cc20*/  IMAD.WIDE R20, R146, 0x4, R2 ;  /* 0x0000000492147825 */ /* 0x008fc800078e0202 */
[----:B-1----:R-:W-:-:S04]  /*4cc30*/  IMAD.WIDE R12, R146, 0x4, R4 ;  /* 0x00000004920c7825 */ /* 0x002fc800078e0204 */
[----:B------:R-:W-:-:S04]  /*4cc40*/  IMAD.WIDE R14, R146, 0x4, R6 ;  /* 0x00000004920e7825 */ /* 0x000fc800078e0206 */
[----:B----4-:R-:W-:Y:S02]  /*4cc50*/  IMAD.WIDE R16, R146, 0x4, R8 ;  /* 0x0000000492107825 */ /* 0x010fe400078e0208 */
[----:B------:R-:W3:Y:S01]  /*4cc60*/  LDL.LU R146, [R1+0x1368] ;  /* 0x0013680001927983 */ /* 0x000ee20000300800 */
[----:B------:R-:W-:Y:S01]  /*4cc70*/  ISETP.LT.AND P4, PT, R156, UR4, !P1 ;  /* 0x000000049c007c0c */ /* 0x000fe2000cf81270 */
[----:B------:R-:W-:Y:S01]  /*4cc80*/  VIADD R22, R23, 0xec ;  /* 0x000000ec17167836 */ /* 0x000fe20000000000 */
[----:B------:R-:W-:-:S04]  /*4cc90*/  ISETP.LT.AND P1, PT, R155, UR4, !P1 ;  /* 0x000000049b007c0c */ /* 0x000fc8000cf21270 */
[----:B------:R-:W-:-:S04]  /*4cca0*/  ISETP.GE.AND P2, PT, R22, UR5, PT ;  /* 0x0000000516007c0c */ /* 0x000fc8000bf46270 */
[----:B------:R-:W-:Y:S02]  /*4ccb0*/  ISETP.LT.AND P0, PT, R152, UR4, !P2 ;  /* 0x0000000498007c0c */ /* 0x000fe4000d701270 */
[----:B------:R-:W-:Y:S01]  /*4ccc0*/  ISETP.LT.AND P5, PT, R154, UR4, !P2 ;  /* 0x000000049a007c0c */ /* 0x000fe2000d7a1270 */
[----:B------:R1:W-:Y:S01]  /*4ccd0*/  @P4 STG.E desc[UR34][R18.64], R81 ;  /* 0x0000005112004986 */ /* 0x0003e2000c101922 */
[----:B------:R-:W-:Y:S02]  /*4cce0*/  ISETP.LT.AND P4, PT, R156, UR4, !P2 ;  /* 0x000000049c007c0c */ /* 0x000fe4000d781270 */
[----:B------:R-:W-:Y:S01]  /*4ccf0*/  ISETP.LT.AND P2, PT, R155, UR4, !P2 ;  /* 0x000000049b007c0c */ /* 0x000fe2000d741270 */
[----:B------:R-:W-:Y:S01]  /*4cd00*/  VIADD R0, R23, 0xed ;  /* 0x000000ed17007836 */ /* 0x000fe20000000000 */
[----:B------:R4:W-:Y:S04]  /*4cd10*/  @P1 STG.E desc[UR34][R10.64], R85 ;  /* 0x000000550a001986 */ /* 0x0009e8000c101922 */
[----:B------:R-:W-:Y:S01]  /*4cd20*/  ISETP.GE.AND P6, PT, R0, UR5, PT ;  /* 0x0000000500007c0c */ /* 0x000fe2000bfc6270 */
[----:B------:R-:W-:Y:S03]  /*4cd30*/  @P0 STG.E desc[UR34][R20.64], R46 ;  /* 0x0000002e14000986 */ /* 0x000fe6000c101922 */
[----:B------:R-:W-:Y:S01]  /*4cd40*/  ISETP.LT.AND P3, PT, R152, UR4, !P6 ;  /* 0x0000000498007c0c */ /* 0x000fe2000f761270 */
[----:B------:R4:W-:Y:S01]  /*4cd50*/  @P5 STG.E desc[UR34][R12.64], R42 ;  /* 0x0000002a0c005986 */ /* 0x0009e2000c101922 */
[----:B------:R-:W-:-:S03]  /*4cd60*/  ISETP.LT.AND P0, PT, R154, UR4, !P6 ;  /* 0x000000049a007c0c */ /* 0x000fc6000f701270 */
[----:B------:R4:W-:Y:S01]  /*4cd70*/  @P4 STG.E desc[UR34][R14.64], R58 ;  /* 0x0000003a0e004986 */ /* 0x0009e2000c101922 */
[----:B-1----:R-:W-:-:S03]  /*4cd80*/  IMAD.WIDE R18, R148, 0x4, R2 ;  /* 0x0000000494127825 */ /* 0x002fc600078e0202 */
[----:B------:R2:W-:Y:S01]  /*4cd90*/  @P2 STG.E desc[UR34][R16.64], R38 ;  /* 0x0000002610002986 */ /* 0x0005e2000c101922 */
[----:B------:R-:W-:Y:S01]  /*4cda0*/  ISETP.LT.AND P2, PT, R156, UR4, !P6 ;  /* 0x000000049c007c0c */ /* 0x000fe2000f741270 */
[----:B----4-:R-:W-:-:S04]  /*4cdb0*/  IMAD.WIDE R10, R148, 0x4, R4 ;  /* 0x00000004940a7825 */ /* 0x010fc800078e0204 */
[----:B------:R-:W-:-:S04]  /*4cdc0*/  IMAD.WIDE R12, R148, 0x4, R6 ;  /* 0x00000004940c7825 */ /* 0x000fc800078e0206 */
[----:B------:R-:W-:Y:S02]  /*4cdd0*/  IMAD.WIDE R14, R148, 0x4, R8 ;  /* 0x00000004940e7825 */ /* 0x000fe400078e0208 */
[----:B------:R-:W4:Y:S02]  /*4cde0*/  LDL.LU R148, [R1+0x1364] ;  /* 0x0013640001947983 */ /* 0x000f240000300800 */
[----:B------:R-:W-:Y:S01]  /*4cdf0*/  VIADD R0, R23, 0xee ;  /* 0x000000ee17007836 */ /* 0x000fe20000000000 */
[----:B------:R-:W-:-:S04]  /*4ce00*/  ISETP.LT.AND P6, PT, R155, UR4, !P6 ;  /* 0x000000049b007c0c */ /* 0x000fc8000f7c1270 */
[----:B------:R-:W-:Y:S01]  /*4ce10*/  ISETP.GE.AND P1, PT, R0, UR5, PT ;  /* 0x0000000500007c0c */ /* 0x000fe2000bf26270 */
[----:B------:R1:W-:Y:S03]  /*4ce20*/  @P3 STG.E desc[UR34][R18.64], R62 ;  /* 0x0000003e12003986 */ /* 0x0003e6000c101922 */
[----:B------:R-:W-:Y:S01]  /*4ce30*/  ISETP.LT.AND P5, PT, R152, UR4, !P1 ;  /* 0x0000000498007c0c */ /* 0x000fe2000cfa1270 */
[----:B------:R1:W-:Y:S01]  /*4ce40*/  @P0 STG.E desc[UR34][R10.64], R66 ;  /* 0x000000420a000986 */ /* 0x0003e2000c101922 */
[----:B------:R-:W-:-:S03]  /*4ce50*/  ISETP.LT.AND P4, PT, R154, UR4, !P1 ;  /* 0x000000049a007c0c */ /* 0x000fc6000cf81270 */
[----:B------:R1:W-:Y:S01]  /*4ce60*/  @P2 STG.E desc[UR34][R12.64], R82 ;  /* 0x000000520c002986 */ /* 0x0003e2000c101922 */
[----:B------:R-:W-:-:S03]  /*4ce70*/  VIADD R20, R23, 0xef ;  /* 0x000000ef17147836 */ /* 0x000fc60000000000 */
[----:B------:R3:W-:Y:S02]  /*4ce80*/  @P6 STG.E desc[UR34][R14.64], R86 ;  /* 0x000000560e006986 */ /* 0x0007e4000c101922 */
[----:B------:R-:W-:Y:S01]  /*4ce90*/  ISETP.GE.AND P3, PT, R20, UR5, PT ;  /* 0x0000000514007c0c */ /* 0x000fe2000bf66270 */
        /* <DEDUP_REMOVED lines=10> */
[----:B------:R-:W-:Y:S02]  /*4cf40*/  IMAD.WIDE R18, R146, 0x4, R8 ;  /* 0x0000000492127825 */ /* 0x000fe400078e0208 */
[----:B------:R-:W3:Y:S01]  /*4cf50*/  LDL.LU R146, [R1+0x1358] ;  /* 0x0013580001927983 */ /* 0x000ee20000300800 */
[----:B------:R-:W-:Y:S02]  /*4cf60*/  ISETP.LT.AND P2, PT, R156, UR4, !P1 ;  /* 0x000000049c007c0c */ /* 0x000fe4000cf41270 */
[----:B------:R-:W-:Y:S02]  /*4cf70*/  ISETP.LT.AND P1, PT, R155, UR4, !P1 ;  /* 0x000000049b007c0c */ /* 0x000fe4000cf21270 */
[----:B------:R-:W-:Y:S02]  /*4cf80*/  ISETP.LT.AND P6, PT, R152, UR4, !P3 ;  /* 0x0000000498007c0c */ /* 0x000fe4000dfc1270 */
[----:B------:R-:W-:Y:S01]  /*4cf90*/  ISETP.LT.AND P5, PT, R154, UR4, !P3 ;  /* 0x000000049a007c0c */ /* 0x000fe2000dfa1270 */
[----:B------:R-:W-:Y:S01]  /*4cfa0*/  VIADD R0, R23, 0xf0 ;  /* 0x000000f017007836 */ /* 0x000fe20000000000 */
[----:B------:R-:W-:-:S04]  /*4cfb0*/  ISETP.LT.AND P4, PT, R156, UR4, !P3 ;  /* 0x000000049c007c0c */ /* 0x000fc8000df81270 */
[----:B------:R-:W-:Y:S01]  /*4cfc0*/  ISETP.GE.AND P0, PT, R0, UR5, PT ;  /* 0x0000000500007c0c */ /* 0x000fe2000bf06270 */
[----:B------:R4:W-:Y:S01]  /*4cfd0*/  @P2 STG.E desc[UR34][R10.64], R59 ;  /* 0x0000003b0a002986 */ /* 0x0009e2000c101922 */
[----:B------:R-:W-:-:S03]  /*4cfe0*/  ISETP.LT.AND P3, PT, R155, UR4, !P3 ;  /* 0x000000049b007c0c */ /* 0x000fc6000df61270 */
[----:B------:R1:W-:Y:S01]  /*4cff0*/  @P1 STG.E desc[UR34][R12.64], R39 ;  /* 0x000000270c001986 */ /* 0x0003e2000c101922 */
[----:B------:R-:W-:-:S03]  /*4d000*/  ISETP.LT.AND P1, PT, R152, UR4, !P0 ;  /* 0x0000000498007c0c */ /* 0x000fc6000c721270 */
[----:B------:R1:W-:Y:S04]  /*4d010*/  @P6 STG.E desc[UR34][R20.64], R63 ;  /* 0x0000003f14006986 */ /* 0x0003e8000c101922 */
[----:B------:R1:W-:Y:S01]  /*4d020*/  @P5 STG.E desc[UR34][R14.64], R67 ;  /* 0x000000430e005986 */ /* 0x0003e2000c101922 */
[----:B------:R-:W-:Y:S01]  /*4d030*/  ISETP.LT.AND P5, PT, R154, UR4, !P0 ;  /* 0x000000049a007c0c */ /* 0x000fe2000c7a1270 */
[----:B------:R-:W-:Y:S02]  /*4d040*/  VIADD R0, R23, 0xf1 ;  /* 0x000000f117007836 */ /* 0x000fe40000000000 */
[----:B----4-:R-:W-:-:S04]  /*4d050*/  IMAD.WIDE R10, R148, 0x4, R2 ;  /* 0x00000004940a7825 */ /* 0x010fc800078e0202 */
[----:B-1----:R-:W-:-:S04]  /*4d060*/  IMAD.WIDE R12, R148, 0x4, R4 ;  /* 0x00000004940c7825 */ /* 0x002fc800078e0204 */
[----:B------:R-:W-:-:S04]  /*4d070*/  IMAD.WIDE R20, R148, 0x4, R6 ;  /* 0x0000000494147825 */ /* 0x000fc800078e0206 */
[----:B------:R-:W-:Y:S02]  /*4d080*/  IMAD.WIDE R14, R148, 0x4, R8 ;  /* 0x00000004940e7825 */ /* 0x000fe400078e0208 */
[----:B------:R-:W4:Y:S01]  /*4d090*/  LDL.LU R148, [R1+0x1354] ;  /* 0x0013540001947983 */ /* 0x000f220000300800 */
[----:B------:R-:W-:Y:S02]  /*4d0a0*/  ISETP.GE.AND P2, PT, R0, UR5, PT ;  /* 0x0000000500007c0c */ /* 0x000fe4000bf46270 */
[----:B------:R-:W-:Y:S01]  /*4d0b0*/  ISETP.LT.AND P6, PT, R156, UR4, !P0 ;  /* 0x000000049c007c0c */ /* 0x000fe2000c7c1270 */
[----:B------:R2:W-:Y:S01]  /*4d0c0*/  @P4 STG.E desc[UR34][R16.64], R83 ;  /* 0x0000005310004986 */ /* 0x0005e2000c101922 */
[----:B------:R-:W-:-:S03]  /*4d0d0*/  ISETP.LT.AND P0, PT, R155, UR4, !P0 ;  /* 0x000000049b007c0c */ /* 0x000fc6000c701270 */
[----:B------:R1:W-:Y:S01]  /*4d0e0*/  @P3 STG.E desc[UR34][R18.64], R87 ;  /* 0x0000005712003986 */ /* 0x0003e2000c101922 */
[----:B------:R-:W-:Y:S02]  /*4d0f0*/  ISETP.LT.AND P3, PT, R152, UR4, !P2 ;  /* 0x0000000498007c0c */ /* 0x000fe4000d761270 */
[----:B------:R-:W-:Y:S01]  /*4d100*/  ISETP.LT.AND P4, PT, R154, UR4, !P2 ;  /* 0x000000049a007c0c */ /* 0x000fe2000d781270 */
        /* <DEDUP_REMOVED lines=19> */
[----:B------:R-:W-:-:S04]  /*4d240*/  ISETP.LT.AND P2, PT, R155, UR4, !P2 ;  /* 0x000000049b007c0c */ /* 0x000fc8000d741270 */
[----:B------:R-:W-:-:S04]  /*4d250*/  ISETP.GE.AND P1, PT, R0, UR5, PT ;  /* 0x0000000500007c0c */ /* 0x000fc8000bf26270 */
[----:B------:R-:W-:Y:S01]  /*4d260*/  ISETP.LT.AND P6, PT, R152, UR4, !P1 ;  /* 0x0000000498007c0c */ /* 0x000fe2000cfc1270 */
[----:B------:R-:W-:Y:S01]  /*4d270*/  VIADD R0, R23, 0xf3 ;  /* 0x000000f317007836 */ /* 0x000fe20000000000 */
[----:B------:R-:W-:Y:S02]  /*4d280*/  ISETP.LT.AND P4, PT, R154, UR4, !P1 ;  /* 0x000000049a007c0c */ /* 0x000fe4000cf81270 */
[----:B------:R-:W-:Y:S02]  /*4d290*/  ISETP.LT.AND P3, PT, R156, UR4, !P1 ;  /* 0x000000049c007c0c */ /* 0x000fe4000cf61270 */
[----:B------:R-:W-:Y:S01]  /*4d2a0*/  ISETP.GE.AND P0, PT, R0, UR5, PT ;  /* 0x0000000500007c0c */ /* 0x000fe2000bf06270 */
[----:B------:R4:W-:Y:S01]  /*4d2b0*/  @P2 STG.E desc[UR34][R12.64], R104 ;  /* 0x000000680c002986 */ /* 0x0009e2000c101922 */
[----:B------:R-:W-:Y:S02]  /*4d2c0*/  ISETP.LT.AND P2, PT, R155, UR4, !P1 ;  /* 0x000000049b007c0c */ /* 0x000fe4000cf41270 */
[----:B------:R-:W-:-:S03]  /*4d2d0*/  ISETP.LT.AND P5, PT, R152, UR4, !P0 ;  /* 0x0000000498007c0c */ /* 0x000fc6000c7a1270 */
[----:B------:R-:W-:Y:S01]  /*4d2e0*/  @P6 STG.E desc[UR34][R20.64], R73 ;  /* 0x0000004914006986 */ /* 0x000fe2000c101922 */
[----:B------:R-:W-:Y:S01]  /*4d2f0*/  ISETP.LT.AND P6, PT, R154, UR4, !P0 ;  /* 0x000000049a007c0c */ /* 0x000fe2000c7c1270 */
[----:B------:R-:W-:Y:S02]  /*4d300*/  VIADD R0, R23, 0xf4 ;  /* 0x000000f417007836 */ /* 0x000fe40000000000 */
[----:B------:R1:W-:Y:S01]  /*4d310*/  @P4 STG.E desc[UR34][R14.64], R77 ;  /* 0x0000004d0e004986 */ /* 0x0003e2000c101922 */
[----:B------:R-:W-:Y:S02]  /*4d320*/  ISETP.LT.AND P4, PT, R156, UR4, !P0 ;  /* 0x000000049c007c0c */ /* 0x000fe4000c781270 */
[----:B------:R-:W-:Y:S01]  /*4d330*/  ISETP.GE.AND P1, PT, R0, UR5, PT ;  /* 0x0000000500007c0c */ /* 0x000fe2000bf26270 */
[----:B------:R1:W-:Y:S01]  /*4d340*/  @P3 STG.E desc[UR34][R16.64], R89 ;  /* 0x0000005910003986 */ /* 0x0003e2000c101922 */
[----:B----4-:R-:W-:-:S04]  /*4d350*/  IMAD.WIDE R12, R148, 0x4, R2 ;  /* 0x00000004940c7825 */ /* 0x010fc800078e0202 */
[C---:B------:R-:W-:Y:S01]  /*4d360*/  IMAD.WIDE R18, R148.reuse, 0x4, R4 ;  /* 0x0000000494127825 */ /* 0x040fe200078e0204 */
[----:B------:R-:W-:Y:S01]  /*4d370*/  @P2 STG.E desc[UR34][R10.64], R69 ;  /* 0x000000450a002986 */ /* 0x000fe2000c101922 */
[----:B------:R-:W-:Y:S02]  /*4d380*/  ISETP.LT.AND P0, PT, R155, UR4, !P0 ;  /* 0x000000049b007c0c */ /* 0x000fe4000c701270 */
[C---:B-1----:R-:W-:Y:S01]  /*4d390*/  IMAD.WIDE R14, R148.reuse, 0x4, R6 ;  /* 0x00000004940e7825 */ /* 0x042fe200078e0206 */
[----:B------:R-:W-:Y:S03]  /*4d3a0*/  @P5 STG.E desc[UR34][R12.64], R93 ;  /* 0x0000005d0c005986 */ /* 0x000fe6000c101922 */
[----:B------:R-:W-:Y:S02]  /*4d3b0*/  IMAD.WIDE R16, R148, 0x4, R8 ;  /* 0x0000000494107825 */ /* 0x000fe400078e0208 */
[----:B------:R-:W4:Y:S01]  /*4d3c0*/  LDL.LU R148, [R1+0x1340] ;  /* 0x0013400001947983 */ /* 0x000f220000300800 */
[----:B------:R-:W-:-:S03]  /*4d3d0*/  ISETP.LT.AND P2, PT, R154, UR4, !P1 ;  /* 0x000000049a007c0c */ /* 0x000fc6000cf41270 */
[----:B------:R-:W-:Y:S01]  /*4d3e0*/  @P6 STG.E desc[UR34][R18.64], R97 ;  /* 0x0000006112006986 */ /* 0x000fe2000c101922 */
[----:B------:R-:W-:Y:S02]  /*4d3f0*/  ISETP.LT.AND P6, PT, R152, UR4, !P1 ;  /* 0x0000000498007c0c */ /* 0x000fe4000cfc1270 */
[----:B------:R-:W-:Y:S02]  /*4d400*/  ISETP.LT.AND P5, PT, R156, UR4, !P1 ;  /* 0x000000049c007c0c */ /* 0x000fe4000cfa1270 */
[----:B------:R-:W-:Y:S01]  /*4d410*/  ISETP.LT.AND P1, PT, R155, UR4, !P1 ;  /* 0x000000049b007c0c */ /* 0x000fe2000cf21270 */
[----:B------:R-:W-:Y:S04]  /*4d420*/  @P4 STG.E desc[UR34][R14.64], R101 ;  /* 0x000000650e004986 */ /* 0x000fe8000c101922 */
[----:B------:R1:W-:Y:S02]  /*4d430*/  @P0 STG.E desc[UR34][R16.64], R105 ;  /* 0x0000006910000986 */ /* 0x0003e4000c101922 */
[----:B-1----:R-:W-:-:S02]  /*4d440*/  VIADD R16, R23, 0xf7 ;  /* 0x000000f717107836 */ /* 0x002fc40000000000 */
[----:B--2---:R-:W-:-:S04]  /*4d450*/  IMAD.WIDE R10, R147, 0x4, R2 ;  /* 0x00000004930a7825 */ /* 0x004fc800078e0202 */
[----:B------:R-:W-:-:S04]  /*4d460*/  IMAD.WIDE R12, R147, 0x4, R4 ;  /* 0x00000004930c7825 */ /* 0x000fc800078e0204 */
[----:B------:R-:W-:-:S04]  /*4d470*/  IMAD.WIDE R18, R147, 0x4, R6 ;  /* 0x0000000493127825 */ /* 0x000fc800078e0206 */
[----:B------:R-:W-:Y:S02]  /*4d480*/  IMAD.WIDE R20, R147, 0x4, R8 ;  /* 0x0000000493147825 */ /* 0x000fe400078e0208 */
[----:B------:R-:W2:Y:S04]  /*4d490*/  LDL.LU R147, [R1+0x1338] ;  /* 0x0013380001937983 */ /* 0x000ea80000300800 */
[----:B------:R1:W-:Y:S04]  /*4d4a0*/  @P6 STG.E desc[UR34][R10.64], R74 ;  /* 0x0000004a0a006986 */ /* 0x0003e8000c101922 */
[----:B------:R1:W-:Y:S04]  /*4d4b0*/  @P2 STG.E desc[UR34][R12.64], R78 ;  /* 0x0000004e0c002986 */ /* 0x0003e8000c101922 */
[----:B------:R4:W-:Y:S04]  /*4d4c0*/  @P5 STG.E desc[UR34][R18.64], R90 ;  /* 0x0000005a12005986 */ /* 0x0009e8000c101922 */
[----:B------:R4:W-:Y:S01]  /*4d4d0*/  @P1 STG.E desc[UR34][R20.64], R70 ;  /* 0x0000004614001986 */ /* 0x0009e2000c101922 */
[----:B------:R-:W-:Y:S01]  /*4d4e0*/  ISETP.GE.AND P1, PT, R16, UR5, PT ;  /* 0x0000000510007c0c */ /* 0x000fe2000bf26270 */
[----:B---3--:R-:W-:-:S04]  /*4d4f0*/  IMAD.WIDE R14, R146, 0x4, R2 ;  /* 0x00000004920e7825 */ /* 0x008fc800078e0202 */
[----:B-1----:R-:W-:-:S04]  /*4d500*/  IMAD.WIDE R10, R146, 0x4, R4 ;  /* 0x00000004920a7825 */ /* 0x002fc800078e0204 */
[----:B------:R-:W-:-:S04]  /*4d510*/  IMAD.WIDE R12, R146, 0x4, R6 ;  /* 0x00000004920c7825 */ /* 0x000fc800078e0206 */
[----:B------:R-:W-:Y:S02]  /*4d520*/  IMAD.WIDE R16, R146, 0x4, R8 ;  /* 0x0000000492107825 */ /* 0x000fe400078e0208 */
[----:B------:R-:W3:Y:S02]  /*4d530*/  LDL.LU R146, [R1+0x1334] ;  /* 0x0013340001927983 */ /* 0x000ee40000300800 */
[----:B------:R-:W-:-:S05]  /*4d540*/  VIADD R0, R23, 0xf5 ;  /* 0x000000f517007836 */ /* 0x000fca0000000000 */
[----:B------:R-:W-:-:S04]  /*4d550*/  ISETP.GE.AND P3, PT, R0, UR5, PT ;  /* 0x0000000500007c0c */ /* 0x000fc8000bf66270 */
[----:B------:R-:W-:Y:S02]  /*4d560*/  ISETP.LT.AND P0, PT, R152, UR4, !P3 ;  /* 0x0000000498007c0c */ /* 0x000fe4000df01270 */
[----:B------:R-:W-:Y:S02]  /*4d570*/  ISETP.LT.AND P2, PT, R154, UR4, !P3 ;  /* 0x000000049a007c0c */ /* 0x000fe4000df41270 */
[----:B------:R-:W-:Y:S01]  /*4d580*/  ISETP.LT.AND P5, PT, R156, UR4, !P3 ;  /* 0x000000049c007c0c */ /* 0x000fe2000dfa1270 */
[----:B------:R-:W-:Y:S01]  /*4d590*/  VIADD R0, R23, 0xf6 ;  /* 0x000000f617007836 */ /* 0x000fe20000000000 */
[----:B------:R-:W-:-:S04]  /*4d5a0*/  ISETP.LT.AND P3, PT, R155, UR4, !P3 ;  /* 0x000000049b007c0c */ /* 0x000fc8000df61270 */
[----:B------:R-:W-:-:S03]  /*4d5b0*/  ISETP.GE.AND P4, PT, R0, UR5, PT ;  /* 0x0000000500007c0c */ /* 0x000fc6000bf86270 */
[----:B------:R-:W-:Y:S01]  /*4d5c0*/  @P0 STG.E desc[UR34][R14.64], R94 ;  /* 0x0000005e0e000986 */ /* 0x000fe2000c101922 */
[----:B------:R-:W-:-:S03]  /*4d5d0*/  ISETP.LT.AND P6, PT, R152, UR4, !P4 ;  /* 0x0000000498007c0c */ /* 0x000fc6000e7c1270 */
[----:B------:R1:W-:Y:S01]  /*4d5e0*/  @P2 STG.E desc[UR34][R10.64], R98 ;  /* 0x000000620a002986 */ /* 0x0003e2000c101922 */
[----:B------:R-:W-:-:S03]  /*4d5f0*/  ISETP.LT.AND P2, PT, R154, UR4, !P4 ;  /* 0x000000049a007c0c */ /* 0x000fc6000e741270 */
[----:B------:R-:W-:Y:S01]  /*4d600*/  @P5 STG.E desc[UR34][R12.64], R102 ;  /* 0x000000660c005986 */ /* 0x000fe2000c101922 */
[----:B------:R-:W-:Y:S01]  /*4d610*/  ISETP.LT.AND P5, PT, R156, UR4, !P4 ;  /* 0x000000049c007c0c */ /* 0x000fe2000e7a1270 */
[----:B----4-:R-:W-:-:S04]  /*4d620*/  IMAD.WIDE R18, R148, 0x4, R2 ;  /* 0x0000000494127825 */ /* 0x010fc800078e0202 */
[----:B------:R-:W-:-:S04]  /*4d630*/  IMAD.WIDE R20, R148, 0x4, R4 ;  /* 0x0000000494147825 */ /* 0x000fc800078e0204 */
[----:B-1----:R-:W-:-:S04]  /*4d640*/  IMAD.WIDE R10, R148, 0x4, R6 ;  /* 0x00000004940a7825 */ /* 0x002fc800078e0206 */
[----:B------:R-:W-:Y:S01]  /*4d650*/  IMAD.WIDE R24, R148, 0x4, R8 ;  /* 0x0000000494187825 */ /* 0x000fe200078e0208 */
[----:B------:R-:W1:Y:S04]  /*4d660*/  LDS.128 R12, [R157] ;  /* 0x000000009d0c7984 */ /* 0x000e680000000c00 */
[----:B------:R-:W4:Y:S01]  /*4d670*/  LDL.LU R148, [R1+0x1330] ;  /* 0x0013300001947983 */ /* 0x000f220000300800 */
[----:B------:R-:W-:-:S03]  /*4d680*/  ISETP.LT.AND P4, PT, R155, UR4, !P4 ;  /* 0x000000049b007c0c */ /* 0x000fc6000e781270 */
[----:B------:R2:W-:Y:S01]  /*4d690*/  @P3 STG.E desc[UR34][R16.64], R106 ;  /* 0x0000006a10003986 */ /* 0x0005e2000c101922 */
[----:B------:R-:W-:-:S03]  /*4d6a0*/  ISETP.LT.AND P3, PT, R154, UR4, !P1 ;  /* 0x000000049a007c0c */ /* 0x000fc6000cf61270 */
[----:B------:R2:W-:Y:S01]  /*4d6b0*/  @P6 STG.E desc[UR34][R18.64], R75 ;  /* 0x0000004b12006986 */ /* 0x0005e2000c101922 */
[----:B------:R-:W-:-:S03]  /*4d6c0*/  ISETP.LT.AND P6, PT, R152, UR4, !P1 ;  /* 0x0000000498007c0c */ /* 0x000fc6000cfc1270 */
[----:B------:R-:W-:Y:S04]  /*4d6d0*/  @P2 STG.E desc[UR34][R20.64], R79 ;  /* 0x0000004f14002986 */ /* 0x000fe8000c101922 */
[----:B------:R1:W-:Y:S04]  /*4d6e0*/  @P5 STG.E desc[UR34][R10.64], R91 ;  /* 0x0000005b0a005986 */ /* 0x0003e8000c101922 */
[----:B------:R-:W-:Y:S01]  /*4d6f0*/  @P4 STG.E desc[UR34][R24.64], R71 ;  /* 0x0000004718004986 */ /* 0x000fe2000c101922 */
[----:B--2---:R-:W-:-:S04]  /*4d700*/  IMAD.WIDE R26, R147, 0x4, R2 ;  /* 0x00000004931a7825 */ /* 0x004fc800078e0202 */
[----:B------:R-:W-:-:S04]  /*4d710*/  IMAD.WIDE R16, R147, 0x4, R4 ;  /* 0x0000000493107825 */ /* 0x000fc800078e0204 */
[----:B------:R-:W-:-:S04]  /*4d720*/  IMAD.WIDE R18, R147, 0x4, R6 ;  /* 0x0000000493127825 */ /* 0x000fc800078e0206 */
[----:B-1----:R-:W-:Y:S02]  /*4d730*/  IMAD.WIDE R10, R147, 0x4, R8 ;  /* 0x00000004930a7825 */ /* 0x002fe400078e0208 */
[----:B------:R-:W2:Y:S04]  /*4d740*/  LDL.LU R147, [R1+0x1328] ;  /* 0x0013280001937983 */ /* 0x000ea80000300800 */
[----:B------:R-:W-:Y:S04]  /*4d750*/  @P6 STG.E desc[UR34][R26.64], R95 ;  /* 0x0000005f1a006986 */ /* 0x000fe8000c101922 */
[----:B------:R1:W-:Y:S01]  /*4d760*/  @P3 STG.E desc[UR34][R16.64], R99 ;  /* 0x0000006310003986 */ /* 0x0003e2000c101922 */
[----:B---3--:R-:W-:-:S04]  /*4d770*/  IMAD.WIDE R20, R146, 0x4, R2 ;  /* 0x0000000492147825 */ /* 0x008fc800078e0202 */
[----:B-1----:R-:W-:-:S04]  /*4d780*/  IMAD.WIDE R16, R146, 0x4, R4 ;  /* 0x0000000492107825 */ /* 0x002fc800078e0204 */
[----:B------:R-:W-:-:S04]  /*4d790*/  IMAD.WIDE R24, R146, 0x4, R6 ;  /* 0x0000000492187825 */ /* 0x000fc800078e0206 */
[----:B------:R-:W-:Y:S02]  /*4d7a0*/  IMAD.WIDE R26, R146, 0x4, R8 ;  /* 0x00000004921a7825 */ /* 0x000fe400078e0208 */
[----:B------:R-:W3:Y:S02]  /*4d7b0*/  LDL.LU R146, [R1+0x1324] ;  /* 0x0013240001927983 */ /* 0x000ee40000300800 */
[----:B------:R-:W-:Y:S01]  /*4d7c0*/  VIADD R0, R23, 0xf8 ;  /* 0x000000f817007836 */ /* 0x000fe20000000000 */
[----:B------:R-:W-:Y:S01]  /*4d7d0*/  ISETP.LT.AND P4, PT, R156, UR4, !P1 ;  /* 0x000000049c007c0c */ /* 0x000fe2000cf81270 */
[----:B------:R-:W3:Y:S03]  /*4d7e0*/  LDL.LU R150, [R1+0x1320] ;  /* 0x0013200001967983 */ /* 0x000ee60000300800 */
[----:B------:R-:W-:Y:S02]  /*4d7f0*/  ISETP.GE.AND P0, PT, R0, UR5, PT ;  /* 0x0000000500007c0c */ /* 0x000fe4000bf06270 */
[----:B------:R-:W-:-:S02]  /*4d800*/  ISETP.LT.AND P1, PT, R155, UR4, !P1 ;  /* 0x000000049b007c0c */ /* 0x000fc4000cf21270 */
[----:B------:R-:W-:Y:S02]  /*4d810*/  ISETP.LT.AND P5, PT, R152, UR4, !P0 ;  /* 0x0000000498007c0c */ /* 0x000fe4000c7a1270 */
[----:B------:R-:W-:Y:S01]  /*4d820*/  ISETP.LT.AND P6, PT, R154, UR4, !P0 ;  /* 0x000000049a007c0c */ /* 0x000fe2000c7c1270 */
[----:B------:R-:W-:Y:S01]  /*4d830*/  VIADD R0, R23, 0xf9 ;  /* 0x000000f917007836 */ /* 0x000fe20000000000 */
[----:B------:R-:W-:Y:S01]  /*4d840*/  ISETP.LT.AND P3, PT, R156, UR4, !P0 ;  /* 0x000000049c007c0c */ /* 0x000fe2000c761270 */
[----:B------:R-:W-:Y:S03]  /*4d850*/  @P4 STG.E desc[UR34][R18.64], R103 ;  /* 0x0000006712004986 */ /* 0x000fe6000c101922 */
[----:B------:R-:W-:Y:S02]  /*4d860*/  ISETP.GE.AND P2, PT, R0, UR5, PT ;  /* 0x0000000500007c0c */ /* 0x000fe4000bf46270 */
[----:B------:R-:W-:Y:S01]  /*4d870*/  ISETP.LT.AND P0, PT, R155, UR4, !P0 ;  /* 0x000000049b007c0c */ /* 0x000fe2000c701270 */
[----:B------:R4:W-:Y:S01]  /*4d880*/  @P1 STG.E desc[UR34][R10.64], R107 ;  /* 0x0000006b0a001986 */ /* 0x0009e2000c101922 */
[----:B------:R-:W-:-:S03]  /*4d890*/  ISETP.LT.AND P1, PT, R152, UR4, !P2 ;  /* 0x0000000498007c0c */ /* 0x000fc6000d721270 */
[----:B------:R1:W-:Y:S01]  /*4d8a0*/  @P5 STG.E desc[UR34][R20.64], R108 ;  /* 0x0000006c14005986 */ /* 0x0003e2000c101922 */
[----:B------:R-:W-:-:S03]  /*4d8b0*/  ISETP.LT.AND P5, PT, R156, UR4, !P2 ;  /* 0x000000049c007c0c */ /* 0x000fc6000d7a1270 */
[----:B------:R1:W-:Y:S01]  /*4d8c0*/  @P6 STG.E desc[UR34][R16.64], R116 ;  /* 0x0000007410006986 */ /* 0x0003e2000c101922 */
[----:B------:R-:W-:Y:S01]  /*4d8d0*/  ISETP.LT.AND P6, PT, R154, UR4, !P2 ;  /* 0x000000049a007c0c */ /* 0x000fe2000d7c1270 */
[----:B------:R-:W-:Y:S02]  /*4d8e0*/  VIADD R0, R23, 0xfa ;  /* 0x000000fa17007836 */ /* 0x000fe40000000000 */
[----:B------:R2:W-:Y:S01]  /*4d8f0*/  @P3 STG.E desc[UR34][R24.64], R120 ;  /* 0x0000007818003986 */ /* 0x0005e2000c101922 */
[----:B----4-:R-:W-:Y:S02]  /*4d900*/  IMAD.WIDE R10, R148, 0x4, R2 ;  /* 0x00000004940a7825 */ /* 0x010fe400078e0202 */
[----:B------:R-:W-:Y:S02]  /*4d910*/  ISETP.GE.AND P4, PT, R0, UR5, PT ;  /* 0x0000000500007c0c */ /* 0x000fe4000bf86270 */
[C---:B------:R-:W-:Y:S01]  /*4d920*/  IMAD.WIDE R18, R148.reuse, 0x4, R4 ;  /* 0x0000000494127825 */ /* 0x040fe200078e0204 */
[----:B------:R4:W-:Y:S03]  /*4d930*/  @P0 STG.E desc[UR34][R26.64], R112 ;  /* 0x000000701a000986 */ /* 0x0009e6000c101922 */
[C---:B-1----:R-:W-:Y:S01]  /*4d940*/  IMAD.WIDE R20, R148.reuse, 0x4, R6 ;  /* 0x0000000494147825 */ /* 0x042fe200078e0206 */
[----:B------:R-:W-:Y:S01]  /*4d950*/  ISETP.LT.AND P2, PT, R155, UR4, !P2 ;  /* 0x000000049b007c0c */ /* 0x000fe2000d741270 */
[----:B------:R1:W-:Y:S02]  /*4d960*/  @P1 STG.E desc[UR34][R10.64], R124 ;  /* 0x0000007c0a001986 */ /* 0x0003e4000c101922 */
[----:B------:R-:W-:-:S02]  /*4d970*/  IMAD.WIDE R16, R148, 0x4, R8 ;  /* 0x0000000494107825 */ /* 0x000fc400078e0208 */
[----:B------:R-:W3:Y:S01]  /*4d980*/  LDL.LU R148, [R1+0x1314] ;  /* 0x0013140001947983 */ /* 0x000ee20000300800 */
[----:B------:R-:W-:Y:S02]  /*4d990*/  ISETP.LT.AND P0, PT, R152, UR4, !P4 ;  /* 0x0000000498007c0c */ /* 0x000fe4000e701270 */
[----:B------:R-:W-:Y:S01]  /*4d9a0*/  ISETP.LT.AND P3, PT, R154, UR4, !P4 ;  /* 0x000000049a007c0c */ /* 0x000fe2000e761270 */
[----:B------:R1:W-:Y:S04]  /*4d9b0*/  @P6 STG.E desc[UR34][R18.64], R132 ;  /* 0x0000008412006986 */ /* 0x0003e8000c101922 */
[----:B------:R3:W-:Y:S01]  /*4d9c0*/  @P5 STG.E desc[UR34][R20.64], R140 ;  /* 0x0000008c14005986 */ /* 0x0007e2000c101922 */
[----:B------:R-:W-:-:S03]  /*4d9d0*/  ISETP.LT.AND P5, PT, R156, UR4, !P4 ;  /* 0x000000049c007c0c */ /* 0x000fc6000e7a1270 */
[----:B------:R3:W-:Y:S01]  /*4d9e0*/  @P2 STG.E desc[UR34][R16.64], R12 ;  /* 0x0000000c10002986 */ /* 0x0007e2000c101922 */
[----:B--2---:R-:W-:-:S04]  /*4d9f0*/  IMAD.WIDE R24, R147, 0x4, R2 ;  /* 0x0000000493187825 */ /* 0x004fc800078e0202 */
[----:B----4-:R-:W-:-:S04]  /*4da00*/  IMAD.WIDE R26, R147, 0x4, R4 ;  /* 0x00000004931a7825 */ /* 0x010fc800078e0204 */
[----:B-1----:R-:W-:-:S04]  /*4da10*/  IMAD.WIDE R10, R147, 0x4, R6 ;  /* 0x00000004930a7825 */ /* 0x002fc800078e0206 */
        /* <DEDUP_REMOVED lines=8> */
[----:B----4-:R-:W-:Y:S02]  /*4daa0*/  IMAD.WIDE R10, R146, 0x4, R8 ;  /* 0x00000004920a7825 */ /* 0x010fe400078e0208 */
[----:B------:R-:W3:Y:S02]  /*4dab0*/  LDL.LU R146, [R1+0x13f0] ;  /* 0x0013f00001927983 */ /* 0x000ee40000300800 */
[----:B------:R-:W-:Y:S01]  /*4dac0*/  VIADD R0, R23, 0xfb ;  /* 0x000000fb17007836 */ /* 0x000fe20000000000 */
[----:B------:R-:W-:-:S04]  /*4dad0*/  ISETP.LT.AND P4, PT, R155, UR4, !P4 ;  /* 0x000000049b007c0c */ /* 0x000fc8000e781270 */
[----:B------:R-:W-:Y:S01]  /*4dae0*/  ISETP.GE.AND P1, PT, R0, UR5, PT ;  /* 0x0000000500007c0c */ /* 0x000fe2000bf26270 */
[----:B------:R-:W-:-:S03]  /*4daf0*/  VIADD R0, R23, 0xfc ;  /* 0x000000fc17007836 */ /* 0x000fc60000000000 */
[----:B------:R-:W-:Y:S02]  /*4db00*/  ISETP.LT.AND P6, PT, R152, UR4, !P1 ;  /* 0x0000000498007c0c */ /* 0x000fe4000cfc1270 */
[----:B------:R-:W-:Y:S02]  /*4db10*/  ISETP.LT.AND P3, PT, R154, UR4, !P1 ;  /* 0x000000049a007c0c */ /* 0x000fe4000cf61270 */
[----:B------:R-:W-:Y:S01]  /*4db20*/  ISETP.GE.AND P0, PT, R0, UR5, PT ;  /* 0x0000000500007c0c */ /* 0x000fe2000bf06270 */
[----:B------:R1:W-:Y:S01]  /*4db30*/  @P4 STG.E desc[UR34][R18.64], R113 ;  /* 0x0000007112004986 */ /* 0x0003e2000c101922 */
[----:B------:R-:W-:Y:S02]  /*4db40*/  ISETP.LT.AND P2, PT, R156, UR4, !P1 ;  /* 0x000000049c007c0c */ /* 0x000fe4000cf41270 */
[----:B------:R-:W-:Y:S02]  /*4db50*/  ISETP.LT.AND P4, PT, R155, UR4, !P1 ;  /* 0x000000049b007c0c */ /* 0x000fe4000cf81270 */
[----:B------:R-:W-:Y:S01]  /*4db60*/  ISETP.LT.AND P5, PT, R152, UR4, !P0 ;  /* 0x0000000498007c0c */ /* 0x000fe2000c7a1270 */
[----:B------:R-:W-:-:S02]  /*4db70*/  VIADD R0, R23, 0xfd ;  /* 0x000000fd17007836 */ /* 0x000fc40000000000 */
[----:B------:R4:W-:Y:S01]  /*4db80*/  @P6 STG.E desc[UR34][R20.64], R125 ;  /* 0x0000007d14006986 */ /* 0x0009e2000c101922 */
[----:B------:R-:W-:-:S03]  /*4db90*/  ISETP.LT.AND P6, PT, R154, UR4, !P0 ;  /* 0x000000049a007c0c */ /* 0x000fc6000c7c1270 */
[----:B------:R4:W-:Y:S01]  /*4dba0*/  @P3 STG.E desc[UR34][R16.64], R133 ;  /* 0x0000008510003986 */ /* 0x0009e2000c101922 */
[----:B------:R-:W-:Y:S01]  /*4dbb0*/  ISETP.LT.AND P3, PT, R156, UR4, !P0 ;  /* 0x000000049c007c0c */ /* 0x000fe2000c761270 */
[----:B-1----:R-:W-:Y:S01]  /*4dbc0*/  IMAD.WIDE R18, R150, 0x4, R2 ;  /* 0x0000000496127825 */ /* 0x002fe200078e0202 */
[----:B------:R-:W-:Y:S02]  /*4dbd0*/  ISETP.GE.AND P1, PT, R0, UR5, PT ;  /* 0x0000000500007c0c */ /* 0x000fe4000bf26270 */
[----:B------:R-:W-:Y:S01]  /*4dbe0*/  ISETP.LT.AND P0, PT, R155, UR4, !P0 ;  /* 0x000000049b007c0c */ /* 0x000fe2000c701270 */
[----:B------:R-:W-:Y:S01]  /*4dbf0*/  VIADD R0, R23, 0xfe ;  /* 0x000000fe17007836 */ /* 0x000fe20000000000 */
[----:B------:R-:W-:Y:S01]  /*4dc00*/  @P2 STG.E desc[UR34][R24.64], R141 ;  /* 0x0000008d18002986 */ /* 0x000fe2000c101922 */
[----:B----4-:R-:W-:-:S03]  /*4dc10*/  IMAD.WIDE R20, R150, 0x4, R4 ;  /* 0x0000000496147825 */ /* 0x010fc600078e0204 */
[----:B------:R1:W-:Y:S01]  /*4dc20*/  @P4 STG.E desc[UR34][R10.64], R13 ;  /* 0x0000000d0a004986 */ /* 0x0003e2000c101922 */
[----:B------:R-:W-:Y:S01]  /*4dc30*/  ISETP.GE.AND P2, PT, R0, UR5, PT ;  /* 0x0000000500007c0c */ /* 0x000fe2000bf46270 */
[----:B------:R-:W-:Y:S02]  /*4dc40*/  IMAD.WIDE R16, R150, 0x4, R6 ;  /* 0x0000000496107825 */ /* 0x000fe400078e0206 */
[----:B------:R4:W-:Y:S01]  /*4dc50*/  @P5 STG.E desc[UR34][R18.64], R110 ;  /* 0x0000006e12005986 */ /* 0x0009e2000c101922 */
[----:B------:R-:W-:Y:S01]  /*4dc60*/  ISETP.LT.AND P5, PT, R152, UR4, !P1 ;  /* 0x0000000498007c0c */ /* 0x000fe2000cfa1270 */
[----:B------:R-:W-:Y:S01]  /*4dc70*/  VIADD R0, R23, 0xff ;  /* 0x000000ff17007836 */ /* 0x000fe20000000000 */
[----:B------:R-:W-:Y:S01]  /*4dc80*/  ISETP.LT.AND P4, PT, R154, UR4, !P1 ;  /* 0x000000049a007c0c */ /* 0x000fe2000cf81270 */
[----:B------:R-:W-:Y:S01]  /*4dc90*/  @P6 STG.E desc[UR34][R20.64], R118 ;  /* 0x0000007614006986 */ /* 0x000fe2000c101922 */
[----:B------:R-:W-:Y:S01]  /*4dca0*/  IMAD.WIDE R22, R150, 0x4, R8 ;  /* 0x0000000496167825 */ /* 0x000fe200078e0208 */
[----:B------:R-:W-:-:S02]  /*4dcb0*/  ISETP.LT.AND P6, PT, R156, UR4, !P1 ;  /* 0x000000049c007c0c */ /* 0x000fc4000cfc1270 */
[----:B------:R-:W-:Y:S01]  /*4dcc0*/  ISETP.LT.AND P1, PT, R155, UR4, !P1 ;  /* 0x000000049b007c0c */ /* 0x000fe2000cf21270 */
[----:B------:R4:W-:Y:S01]  /*4dcd0*/  @P3 STG.E desc[UR34][R16.64], R122 ;  /* 0x0000007a10003986 */ /* 0x0009e2000c101922 */
[----:B-1----:R-:W-:-:S03]  /*4dce0*/  IMAD.WIDE R10, R148, 0x4, R2 ;  /* 0x00000004940a7825 */ /* 0x002fc600078e0202 */
[----:B------:R-:W-:Y:S01]  /*4dcf0*/  @P0 STG.E desc[UR34][R22.64], R114 ;  /* 0x0000007216000986 */ /* 0x000fe2000c101922 */
[----:B------:R-:W-:Y:S01]  /*4dd00*/  ISETP.LT.AND P0, PT, R152, UR4, !P2 ;  /* 0x0000000498007c0c */ /* 0x000fe2000d701270 */
[----:B------:R-:W-:-:S04]  /*4dd10*/  IMAD.WIDE R12, R148, 0x4, R4 ;  /* 0x00000004940c7825 */ /* 0x000fc800078e0204 */
[C---:B----4-:R-:W-:Y:S01]  /*4dd20*/  IMAD.WIDE R18, R148.reuse, 0x4, R6 ;  /* 0x0000000494127825 */ /* 0x050fe200078e0206 */
[----:B------:R1:W-:Y:S03]  /*4dd30*/  @P5 STG.E desc[UR34][R10.64], R126 ;  /* 0x0000007e0a005986 */ /* 0x0003e6000c101922 */
[----:B------:R-:W-:Y:S01]  /*4dd40*/  IMAD.WIDE R16, R148, 0x4, R8 ;  /* 0x0000000494107825 */ /* 0x000fe200078e0208 */
[----:B------:R4:W-:Y:S01]  /*4dd50*/  @P4 STG.E desc[UR34][R12.64], R134 ;  /* 0x000000860c004986 */ /* 0x0009e2000c101922 */
[----:B------:R-:W-:Y:S02]  /*4dd60*/  ISETP.GE.AND P3, PT, R0, UR5, PT ;  /* 0x0000000500007c0c */ /* 0x000fe4000bf66270 */
[----:B------:R-:W-:Y:S01]  /*4dd70*/  ISETP.LT.AND P4, PT, R154, UR4, !P2 ;  /* 0x000000049a007c0c */ /* 0x000fe2000d781270 */
[----:B------:R4:W-:Y:S01]  /*4dd80*/  @P6 STG.E desc[UR34][R18.64], R142 ;  /* 0x0000008e12006986 */ /* 0x0009e2000c101922 */
[----:B------:R-:W-:-:S03]  /*4dd90*/  ISETP.LT.AND P5, PT, R152, UR4, !P3 ;  /* 0x0000000498007c0c */ /* 0x000fc6000dfa1270 */
[----:B------:R1:W-:Y:S01]  /*4dda0*/  @P1 STG.E desc[UR34][R16.64], R14 ;  /* 0x0000000e10001986 */ /* 0x0003e2000c101922 */
[----:B------:R-:W-:Y:S02]  /*4ddb0*/  ISETP.LT.AND P1, PT, R156, UR4, !P2 ;  /* 0x000000049c007c0c */ /* 0x000fe4000d721270 */
[----:B------:R-:W-:Y:S02]  /*4ddc0*/  ISETP.LT.AND P2, PT, R155, UR4, !P2 ;  /* 0x000000049b007c0c */ /* 0x000fe4000d741270 */
[----:B------:R-:W-:Y:S01]  /*4ddd0*/  ISETP.LT.AND P6, PT, R154, UR4, !P3 ;  /* 0x000000049a007c0c */ /* 0x000fe2000dfc1270 */
[----:B--2---:R-:W-:-:S05]  /*4dde0*/  IMAD.WIDE R20, R147, 0x4, R2 ;  /* 0x0000000493147825 */ /* 0x004fca00078e0202 */
[----:B------:R2:W-:Y:S01]  /*4ddf0*/  @P0 STG.E desc[UR34][R20.64], R111 ;  /* 0x0000006f14000986 */ /* 0x0005e2000c101922 */
[----:B------:R-:W-:Y:S02]  /*4de00*/  ISETP.LT.AND P0, PT, R156, UR4, !P3 ;  /* 0x000000049c007c0c */ /* 0x000fe4000df01270 */
[----:B------:R-:W-:Y:S01]  /*4de10*/  ISETP.LT.AND P3, PT, R155, UR4, !P3 ;  /* 0x000000049b007c0c */ /* 0x000fe2000df61270 */
[----:B-1----:R-:W-:-:S04]  /*4de20*/  IMAD.WIDE R10, R147, 0x4, R4 ;  /* 0x00000004930a7825 */ /* 0x002fc800078e0204 */
[C---:B----4-:R-:W-:Y:S01]  /*4de30*/  IMAD.WIDE R12, R147.reuse, 0x4, R6 ;  /* 0x00000004930c7825 */ /* 0x050fe200078e0206 */
[----:B------:R2:W-:Y:S03]  /*4de40*/  @P4 STG.E desc[UR34][R10.64], R119 ;  /* 0x000000770a004986 */ /* 0x0005e6000c101922 */
[----:B------:R-:W-:Y:S01]  /*4de50*/  IMAD.WIDE R18, R147, 0x4, R8 ;  /* 0x0000000493127825 */ /* 0x000fe200078e0208 */
[----:B------:R2:W-:Y:S04]  /*4de60*/  @P1 STG.E desc[UR34][R12.64], R123 ;  /* 0x0000007b0c001986 */ /* 0x0005e8000c101922 */
[----:B------:R2:W-:Y:S01]  /*4de70*/  @P2 STG.E desc[UR34][R18.64], R115 ;  /* 0x0000007312002986 */ /* 0x0005e2000c101922 */
[----:B---3--:R-:W-:-:S04]  /*4de80*/  IMAD.WIDE R2, R146, 0x4, R2 ;  /* 0x0000000492027825 */ /* 0x008fc800078e0202 */
[C---:B------:R-:W-:Y:S01]  /*4de90*/  IMAD.WIDE R4, R146.reuse, 0x4, R4 ;  /* 0x0000000492047825 */ /* 0x040fe200078e0204 */
[----:B------:R2:W-:Y:S03]  /*4dea0*/  @P5 STG.E desc[UR34][R2.64], R127 ;  /* 0x0000007f02005986 */ /* 0x0005e6000c101922 */
[C---:B------:R-:W-:Y:S01]  /*4deb0*/  IMAD.WIDE R6, R146.reuse, 0x4, R6 ;  /* 0x0000000492067825 */ /* 0x040fe200078e0206 */
[----:B------:R2:W-:Y:S04]  /*4dec0*/  @P6 STG.E desc[UR34][R4.64], R135 ;  /* 0x0000008704006986 */ /* 0x0005e8000c101922 */
[----:B------:R2:W-:Y:S01]  /*4ded0*/  @P0 STG.E desc[UR34][R6.64], R143 ;  /* 0x0000008f06000986 */ /* 0x0005e2000c101922 */
[----:B------:R-:W-:Y:S01]  /*4dee0*/  IMAD.WIDE R8, R146, 0x4, R8 ;  /* 0x0000000492087825 */ /* 0x000fe200078e0208 */
[----:B------:R-:W-:Y:S06]  /*4def0*/  @!P3 EXIT ;  /* 0x000000000000b94d */ /* 0x000fec0003800000 */
[----:B------:R-:W-:Y:S01]  /*4df00*/  STG.E desc[UR34][R8.64], R15 ;  /* 0x0000000f08007986 */ /* 0x000fe2000c101922 */
[----:B------:R-:W-:Y:S05]  /*4df10*/  EXIT ;  /* 0x000000000000794d */ /* 0x000fea0003800000 */
.L_x_2:
[----:B------:R-:W-:-:S00]  /*4df20*/  BRA `(.L_x_2) ;  /* 0xfffffffc00fc7947 */ /* 0x000fc0000383ffff */
[----:B------:R-:W-:-:S00]  /*4df30*/  NOP ;  /* 0x0000000000007918 */ /* 0x000fc00000000000 */
        /* <DEDUP_REMOVED lines=12> */
.L_x_3:


//--------------------- .nv.shared.matmul_kernel  --------------------------
	.section	.nv.shared.matmul_kernel,"aw",@nobits
	.sectionflags	@""
	.align	16
	.zero		1024


//--------------------- .nv.shared.reserved.0     --------------------------
	.section	.nv.shared.reserved.0,"aw",@nobits
	.weak		__nv_reservedSMEM_offset_0_alias
	.size		__nv_reservedSMEM_offset_0_alias, 0, 0
	.other		__nv_reservedSMEM_offset_0_alias,@"STO_CUDA_RESERVED_SHARED STV_DEFAULT"
__nv_reservedSMEM_offset_0_alias:
	.zero		0


//--------------------- .nv.constant0.matmul_kernel --------------------------
	.section	.nv.constant0.matmul_kernel,"a",@progbits
	.sectionflags	@""
	.align	4
.nv.constant0.matmul_kernel:
	.zero		608


//--------------------- SYMBOLS --------------------------

	.type		.nv.reservedSmem.offset0,@object
	.size		.nv.reservedSmem.offset0,0x4
